	.target	sm_90a

	.elftype	@"ET_EXEC"


//--------------------- .note.nv.tkinfo           --------------------------
	.section	.note.nv.tkinfo,"",@"SHT_NOTE"
	.sectionflags	@"SHF_NOTE_NV_TKINFO"
	.tkinfo
        /*0018*/ 	.word	0x00000002
        /*0030*/ 	.string	""
        /*0030*/ 	.string	"ptxas"
        /*0030*/ 	.string	"Cuda compilation tools, release 13.0, V13.0.88"
        /*0030*/ 	.string	"Build cuda_13.0.r13.0/compiler.36424714_0"
        /*0030*/ 	.string	"-v  -suppress-debug-info  -lineinfo  -arch sm_90a "



//--------------------- .note.nv.cuinfo           --------------------------
	.section	.note.nv.cuinfo,"",@"SHT_NOTE"
	.sectionflags	@"SHF_NOTE_NV_CUINFO"
        /*0018*/ 	.short	0x0002
        /*001a*/ 	.short	0x005a
        /*001c*/ 	.short	0x0082
	.zero		2


//--------------------- .nv.info                  --------------------------
	.section	.nv.info,"",@"SHT_CUDA_INFO"
	.align	4


	//----- nvinfo : EIATTR_REGCOUNT
	.align		4
        /*0000*/ 	.byte	0x04, 0x2f
        /*0002*/ 	.short	(.L_1 - .L_0)
	.align		4
.L_0:
        /*0004*/ 	.word	index@(matmul_kernel)
        /*0008*/ 	.word	0x000000ff


	//----- nvinfo : EIATTR_FRAME_SIZE
	.align		4
.L_1:
        /*000c*/ 	.byte	0x04, 0x11
        /*000e*/ 	.short	(.L_3 - .L_2)
	.align		4
.L_2:
        /*0010*/ 	.word	index@(matmul_kernel)
        /*0014*/ 	.word	0x00002320


	//----- nvinfo : EIATTR_MIN_STACK_SIZE
	.align		4
.L_3:
        /*0018*/ 	.byte	0x04, 0x12
        /*001a*/ 	.short	(.L_5 - .L_4)
	.align		4
.L_4:
        /*001c*/ 	.word	index@(matmul_kernel)
        /*0020*/ 	.word	0x00002320
.L_5:


//--------------------- .nv.compat                --------------------------
	.section	.nv.compat,"",@"SHT_CUDA_COMPAT_INFO"
	.align	4
        /*0000*/ 	.byte	0x02, 0x09, 0x01, 0x00, 0x02, 0x02, 0x04, 0x00, 0x02, 0x05, 0x05, 0x00, 0x03, 0x07, 0x01, 0x01
        /*0010*/ 	.byte	0x02, 0x03, 0x00, 0x00, 0x02, 0x06, 0x01, 0x00, 0x04, 0x0b, 0x08, 0x00, 0x00, 0x00, 0x00, 0x00
        /*0020*/ 	.byte	0x00, 0x00, 0x00, 0x00


//--------------------- .nv.info.matmul_kernel    --------------------------
	.section	.nv.info.matmul_kernel,"",@"SHT_CUDA_INFO"
	.sectionflags	@""
	.align	4


	//----- nvinfo : EIATTR_CUDA_API_VERSION
	.align		4
        /*0000*/ 	.byte	0x04, 0x37
        /*0002*/ 	.short	(.L_7 - .L_6)
.L_6:
        /*0004*/ 	.word	0x00000082


	//----- nvinfo : EIATTR_KPARAM_INFO
	.align		4
.L_7:
        /*0008*/ 	.byte	0x04, 0x17
        /*000a*/ 	.short	(.L_9 - .L_8)
.L_8:
        /*000c*/ 	.word	0x00000000
        /*0010*/ 	.short	0x000d
        /*0012*/ 	.short	0x0048
        /*0014*/ 	.byte	0x00, 0xf4, 0x21, 0x00


	//----- nvinfo : EIATTR_KPARAM_INFO
	.align		4
.L_9:
        /*0018*/ 	.byte	0x04, 0x17
        /*001a*/ 	.short	(.L_11 - .L_10)
.L_10:
        /*001c*/ 	.word	0x00000000
        /*0020*/ 	.short	0x000c
        /*0022*/ 	.short	0x0040
        /*0024*/ 	.byte	0x00, 0xf4, 0x21, 0x00


	//----- nvinfo : EIATTR_KPARAM_INFO
	.align		4
.L_11:
        /*0028*/ 	.byte	0x04, 0x17
        /*002a*/ 	.short	(.L_13 - .L_12)
.L_12:
        /*002c*/ 	.word	0x00000000
        /*0030*/ 	.short	0x000b
        /*0032*/ 	.short	0x0038
        /*0034*/ 	.byte	0x00, 0xf0, 0x11, 0x00


	//----- nvinfo : EIATTR_KPARAM_INFO
	.align		4
.L_13:
        /*0038*/ 	.byte	0x04, 0x17
        /*003a*/ 	.short	(.L_15 - .L_14)
.L_14:
        /*003c*/ 	.word	0x00000000
        /*0040*/ 	.short	0x000a
        /*0042*/ 	.short	0x0034
        /*0044*/ 	.byte	0x00, 0xf0, 0x11, 0x00


	//----- nvinfo : EIATTR_KPARAM_INFO
	.align		4
.L_15:
        /*0048*/ 	.byte	0x04, 0x17
        /*004a*/ 	.short	(.L_17 - .L_16)
.L_16:
        /*004c*/ 	.word	0x00000000
        /*0050*/ 	.short	0x0009
        /*0052*/ 	.short	0x0030
        /*0054*/ 	.byte	0x00, 0xf0, 0x11, 0x00


	//----- nvinfo : EIATTR_KPARAM_INFO
	.align		4
.L_17:
        /*0058*/ 	.byte	0x04, 0x17
        /*005a*/ 	.short	(.L_19 - .L_18)
.L_18:
        /*005c*/ 	.word	0x00000000
        /*0060*/ 	.short	0x0008
        /*0062*/ 	.short	0x002c
        /*0064*/ 	.byte	0x00, 0xf0, 0x11, 0x00


	//----- nvinfo : EIATTR_KPARAM_INFO
	.align		4
.L_19:
        /*0068*/ 	.byte	0x04, 0x17
        /*006a*/ 	.short	(.L_21 - .L_20)
.L_20:
        /*006c*/ 	.word	0x00000000
        /*0070*/ 	.short	0x0007
        /*0072*/ 	.short	0x0028
        /*0074*/ 	.byte	0x00, 0xf0, 0x11, 0x00


	//----- nvinfo : EIATTR_KPARAM_INFO
	.align		4
.L_21:
        /*0078*/ 	.byte	0x04, 0x17
        /*007a*/ 	.short	(.L_23 - .L_22)
.L_22:
        /*007c*/ 	.word	0x00000000
        /*0080*/ 	.short	0x0006
        /*0082*/ 	.short	0x0024
        /*0084*/ 	.byte	0x00, 0xf0, 0x11, 0x00


	//----- nvinfo : EIATTR_KPARAM_INFO
	.align		4
.L_23:
        /*0088*/ 	.byte	0x04, 0x17
        /*008a*/ 	.short	(.L_25 - .L_24)
.L_24:
        /*008c*/ 	.word	0x00000000
        /*0090*/ 	.short	0x0005
        /*0092*/ 	.short	0x0020
        /*0094*/ 	.byte	0x00, 0xf0, 0x11, 0x00


	//----- nvinfo : EIATTR_KPARAM_INFO
	.align		4
.L_25:
        /*0098*/ 	.byte	0x04, 0x17
        /*009a*/ 	.short	(.L_27 - .L_26)
.L_26:
        /*009c*/ 	.word	0x00000000
        /*00a0*/ 	.short	0x0004
        /*00a2*/ 	.short	0x001c
        /*00a4*/ 	.byte	0x00, 0xf0, 0x11, 0x00


	//----- nvinfo : EIATTR_KPARAM_INFO
	.align		4
.L_27:
        /*00a8*/ 	.byte	0x04, 0x17
        /*00aa*/ 	.short	(.L_29 - .L_28)
.L_28:
        /*00ac*/ 	.word	0x00000000
        /*00b0*/ 	.short	0x0003
        /*00b2*/ 	.short	0x0018
        /*00b4*/ 	.byte	0x00, 0xf0, 0x11, 0x00


	//----- nvinfo : EIATTR_KPARAM_INFO
	.align		4
.L_29:
        /*00b8*/ 	.byte	0x04, 0x17
        /*00ba*/ 	.short	(.L_31 - .L_30)
.L_30:
        /*00bc*/ 	.word	0x00000000
        /*00c0*/ 	.short	0x0002
        /*00c2*/ 	.short	0x0010
        /*00c4*/ 	.byte	0x00, 0xf4, 0x21, 0x00


	//----- nvinfo : EIATTR_KPARAM_INFO
	.align		4
.L_31:
        /*00c8*/ 	.byte	0x04, 0x17
        /*00ca*/ 	.short	(.L_33 - .L_32)
.L_32:
        /*00cc*/ 	.word	0x00000000
        /*00d0*/ 	.short	0x0001
        /*00d2*/ 	.short	0x0008
        /*00d4*/ 	.byte	0x00, 0xf4, 0x21, 0x00


	//----- nvinfo : EIATTR_KPARAM_INFO
	.align		4
.L_33:
        /*00d8*/ 	.byte	0x04, 0x17
        /*00da*/ 	.short	(.L_35 - .L_34)
.L_34:
        /*00dc*/ 	.word	0x00000000
        /*00e0*/ 	.short	0x0000
        /*00e2*/ 	.short	0x0000
        /*00e4*/ 	.byte	0x00, 0xf4, 0x21, 0x00


	//----- nvinfo : EIATTR_SPARSE_MMA_MASK
	.align		4
.L_35:
        /*00e8*/ 	.byte	0x03, 0x50
        /*00ea*/ 	.short	0x0000


	//----- nvinfo : EIATTR_MAXREG_COUNT
	.align		4
        /*00ec*/ 	.byte	0x03, 0x1b
        /*00ee*/ 	.short	0x00ff


	//----- nvinfo : EIATTR_NUM_BARRIERS
	.align		4
        /*00f0*/ 	.byte	0x02, 0x4c
        /*00f2*/ 	.byte	0x01
	.zero		1


	//----- nvinfo : EIATTR_ANNOTATIONS
	.align		4
        /*00f4*/ 	.byte	0x04, 0x55
        /*00f6*/ 	.short	(.L_37 - .L_36)


	//   ....[0]....
.L_36:
        /*00f8*/ 	.word	0x00000001
        /*00fc*/ 	.byte	0x70, 0x00, 0x00, 0x00, 0x01, 0x00, 0x00, 0x00, 0xb0, 0x00, 0x00, 0x00, 0x01, 0x00, 0x00, 0x00
        /* <DEDUP_REMOVED lines=521> */
        /*219c*/ 	.byte	0x30, 0x46, 0x01, 0x00, 0x01, 0x00, 0x00, 0x00, 0x50, 0x46, 0x01, 0x00


	//----- nvinfo : EIATTR_MERCURY_ISA_VERSION
	.align		4
.L_37:
        /*21a8*/ 	.byte	0x03, 0x5f
        /*21aa*/ 	.short	0x0101


	//----- nvinfo : EIATTR_EXIT_INSTR_OFFSETS
	.align		4
        /*21ac*/ 	.byte	0x04, 0x1c
        /*21ae*/ 	.short	(.L_39 - .L_38)


	//   ....[0]....
.L_38:
        /*21b0*/ 	.word	0x00068c10


	//   ....[1]....
        /*21b4*/ 	.word	0x00068c40


	//----- nvinfo : EIATTR_REQNTID
	.align		4
.L_39:
        /*21b8*/ 	.byte	0x04, 0x10
        /*21ba*/ 	.short	(.L_41 - .L_40)
.L_40:
        /*21bc*/ 	.word	0x00000080
        /*21c0*/ 	.word	0x00000001
        /*21c4*/ 	.word	0x00000001


	//----- nvinfo : EIATTR_CBANK_PARAM_SIZE
	.align		4
.L_41:
        /*21c8*/ 	.byte	0x03, 0x19
        /*21ca*/ 	.short	0x0050


	//----- nvinfo : EIATTR_PARAM_CBANK
	.align		4
        /*21cc*/ 	.byte	0x04, 0x0a
        /*21ce*/ 	.short	(.L_43 - .L_42)
	.align		4
.L_42:
        /*21d0*/ 	.word	index@(.nv.constant0.matmul_kernel)
        /*21d4*/ 	.short	0x0210
        /*21d6*/ 	.short	0x0050


	//----- nvinfo : EIATTR_SW_WAR
	.align		4
.L_43:
        /*21d8*/ 	.byte	0x04, 0x36
        /*21da*/ 	.short	(.L_45 - .L_44)
.L_44:
        /*21dc*/ 	.word	0x00000008
.L_45:


//--------------------- .nv.callgraph             --------------------------
	.section	.nv.callgraph,"",@"SHT_CUDA_CALLGRAPH"
	.align	4
	.sectionentsize	8
	.align		4
        /*0000*/ 	.word	0x00000000
	.align		4
        /*0004*/ 	.word	0xffffffff
	.align		4
        /*0008*/ 	.word	0x00000000
	.align		4
        /*000c*/ 	.word	0xfffffffe
	.align		4
        /*0010*/ 	.word	0x00000000
	.align		4
        /*0014*/ 	.word	0xfffffffd
	.align		4
        /*0018*/ 	.word	0x00000000
	.align		4
        /*001c*/ 	.word	0xfffffffc


//--------------------- .text.matmul_kernel       --------------------------
	.section	.text.matmul_kernel,"ax",@progbits
	.align	128
        .global         matmul_kernel
        .type           matmul_kernel,@function
        .size           matmul_kernel,(.L_x_3 - matmul_kernel)
        .other          matmul_kernel,@"STO_CUDA_ENTRY STV_DEFAULT"
matmul_kernel:
.text.matmul_kernel:
[----:B------:R-:W0:Y:S08]  /*0000*/  LDC R1, c[0x0][0x28] ;  /* 0x00000a00ff017b82 */ /* 0x000e300000000800 */
[----:B------:R-:W1:Y:S01]  /*0010*/  LDC.64 R48, c[0x0][0x228] ;  /* 0x00008a00ff307b82 */ /* 0x000e620000000a00 */
[----:B0-----:R-:W-:Y:S01]  /*0020*/  VIADD R1, R1, 0xffffdce0 ;  /* 0xffffdce001017836 */ /* 0x001fe20000000000 */
[----:B------:R-:W0:Y:S01]  /*0030*/  S2R R5, SR_CTAID.X ;  /* 0x0000000000057919 */ /* 0x000e220000002500 */
[----:B------:R-:W-:Y:S01]  /*0040*/  UMOV UR4, 0x400 ;  /* 0x0000040000047882 */ /* 0x000fe20000000000 */
[----:B------:R-:W-:Y:S01]  /*0050*/  ULDC.64 UR8, c[0x0][0x208] ;  /* 0x0000820000087ab9 */ /* 0x000fe20000000a00 */
[----:B------:R-:W-:Y:S01]  /*0060*/  CS2R R156, SRZ ;  /* 0x00000000009c7805 */ /* 0x000fe2000001ff00 */
[----:B------:R2:W-:Y:S01]  /*0070*/  STL [R1+0x330], RZ ;  /* 0x000330ff01007387 */ /* 0x0005e20000100800 */
[----:B------:R-:W-:Y:S01]  /*0080*/  CS2R R158, SRZ ;  /* 0x00000000009e7805 */ /* 0x000fe2000001ff00 */
[----:B------:R-:W3:Y:S01]  /*0090*/  S2UR UR5, SR_CgaCtaId ;  /* 0x00000000000579c3 */ /* 0x000ee20000008800 */
[----:B------:R-:W-:Y:S01]  /*00a0*/  CS2R R148, SRZ ;  /* 0x0000000000947805 */ /* 0x000fe2000001ff00 */
[----:B------:R2:W-:Y:S01]  /*00b0*/  STL [R1+0x334], RZ ;  /* 0x000334ff01007387 */ /* 0x0005e20000100800 */
[----:B------:R-:W-:-:S02]  /*00c0*/  CS2R R150, SRZ ;  /* 0x0000000000967805 */ /* 0x000fc4000001ff00 */
[----:B------:R-:W-:Y:S02]  /*00d0*/  CS2R R140, SRZ ;  /* 0x00000000008c7805 */ /* 0x000fe4000001ff00 */
[----:B------:R-:W-:Y:S01]  /*00e0*/  CS2R R142, SRZ ;  /* 0x00000000008e7805 */ /* 0x000fe2000001ff00 */
[----:B------:R2:W-:Y:S01]  /*00f0*/  STL [R1+0x338], RZ ;  /* 0x000338ff01007387 */ /* 0x0005e20000100800 */
[----:B------:R-:W-:Y:S02]  /*0100*/  CS2R R132, SRZ ;  /* 0x0000000000847805 */ /* 0x000fe4000001ff00 */
[----:B------:R-:W-:Y:S02]  /*0110*/  CS2R R134, SRZ ;  /* 0x0000000000867805 */ /* 0x000fe4000001ff00 */
[----:B------:R-:W-:Y:S01]  /*0120*/  CS2R R124, SRZ ;  /* 0x00000000007c7805 */ /* 0x000fe2000001ff00 */
[----:B------:R2:W-:Y:S01]  /*0130*/  STL [R1+0x33c], RZ ;  /* 0x00033cff01007387 */ /* 0x0005e20000100800 */
[----:B------:R-:W-:-:S02]  /*0140*/  CS2R R126, SRZ ;  /* 0x00000000007e7805 */ /* 0x000fc4000001ff00 */
[----:B------:R-:W-:Y:S02]  /*0150*/  CS2R R116, SRZ ;  /* 0x0000000000747805 */ /* 0x000fe4000001ff00 */
[----:B------:R-:W-:Y:S01]  /*0160*/  CS2R R118, SRZ ;  /* 0x0000000000767805 */ /* 0x000fe2000001ff00 */
[----:B------:R2:W-:Y:S01]  /*0170*/  STL [R1+0x360], RZ ;  /* 0x000360ff01007387 */ /* 0x0005e20000100800 */
[----:B------:R-:W-:Y:S01]  /*0180*/  CS2R R108, SRZ ;  /* 0x00000000006c7805 */ /* 0x000fe2000001ff00 */
[----:B-1----:R-:W-:Y:S01]  /*0190*/  VIADD R0, R49, 0x1ff ;  /* 0x000001ff31007836 */ /* 0x002fe20000000000 */
[----:B------:R-:W-:Y:S01]  /*01a0*/  CS2R R110, SRZ ;  /* 0x00000000006e7805 */ /* 0x000fe2000001ff00 */
[----:B------:R2:W-:Y:S01]  /*01b0*/  STL [R1+0x364], RZ ;  /* 0x000364ff01007387 */ /* 0x0005e20000100800 */
[----:B------:R-:W-:Y:S02]  /*01c0*/  CS2R R100, SRZ ;  /* 0x0000000000647805 */ /* 0x000fe4000001ff00 */
[----:B------:R-:W-:-:S02]  /*01d0*/  CS2R R102, SRZ ;  /* 0x0000000000667805 */ /* 0x000fc4000001ff00 */
[----:B------:R-:W-:Y:S01]  /*01e0*/  SHF.R.S32.HI R3, RZ, 0x1f, R0 ;  /* 0x0000001fff037819 */ /* 0x000fe20000011400 */
[----:B------:R2:W-:Y:S01]  /*01f0*/  STL [R1+0x368], RZ ;  /* 0x000368ff01007387 */ /* 0x0005e20000100800 */
[----:B------:R-:W-:Y:S01]  /*0200*/  CS2R R92, SRZ ;  /* 0x00000000005c7805 */ /* 0x000fe2000001ff00 */
[----:B---3--:R-:W-:Y:S01]  /*0210*/  ULEA UR4, UR5, UR4, 0x18 ;  /* 0x0000000405047291 */ /* 0x008fe2000f8ec03f */
[----:B------:R-:W-:Y:S01]  /*0220*/  LEA.HI R3, R3, R0, RZ, 0x9 ;  /* 0x0000000003037211 */ /* 0x000fe200078f48ff */
[----:B------:R2:W-:Y:S01]  /*0230*/  STL [R1+0x36c], RZ ;  /* 0x00036cff01007387 */ /* 0x0005e20000100800 */
[----:B0-----:R-:W-:Y:S02]  /*0240*/  IABS R8, R5 ;  /* 0x0000000500087213 */ /* 0x001fe40000000000 */
[----:B------:R-:W-:Y:S02]  /*0250*/  CS2R R94, SRZ ;  /* 0x00000000005e7805 */ /* 0x000fe4000001ff00 */
[----:B------:R-:W-:Y:S01]  /*0260*/  SHF.R.S32.HI R3, RZ, 0x9, R3 ;  /* 0x00000009ff037819 */ /* 0x000fe20000011403 */
[----:B------:R2:W-:Y:S01]  /*0270*/  STL [R1+0x390], RZ ;  /* 0x000390ff01007387 */ /* 0x0005e20000100800 */
[----:B------:R-:W-:-:S02]  /*0280*/  CS2R R84, SRZ ;  /* 0x0000000000547805 */ /* 0x000fc4000001ff00 */
[----:B------:R-:W-:Y:S02]  /*0290*/  CS2R R86, SRZ ;  /* 0x0000000000567805 */ /* 0x000fe4000001ff00 */
[----:B------:R-:W-:Y:S01]  /*02a0*/  CS2R R80, SRZ ;  /* 0x0000000000507805 */ /* 0x000fe2000001ff00 */
[----:B------:R-:W-:Y:S01]  /*02b0*/  IMAD.SHL.U32 R4, R3, 0x8, RZ ;  /* 0x0000000803047824 */ /* 0x000fe200078e00ff */
[----:B------:R2:W-:Y:S01]  /*02c0*/  STL [R1+0x394], RZ ;  /* 0x000394ff01007387 */ /* 0x0005e20000100800 */
[----:B------:R-:W-:Y:S02]  /*02d0*/  CS2R R82, SRZ ;  /* 0x0000000000527805 */ /* 0x000fe4000001ff00 */
[----:B------:R-:W-:Y:S02]  /*02e0*/  CS2R R76, SRZ ;  /* 0x00000000004c7805 */ /* 0x000fe4000001ff00 */
[----:B------:R-:W-:Y:S02]  /*02f0*/  CS2R R78, SRZ ;  /* 0x00000000004e7805 */ /* 0x000fe4000001ff00 */
[-C--:B------:R-:W-:Y:S01]  /*0300*/  IABS R7, R4.reuse ;  /* 0x0000000400077213 */ /* 0x080fe20000000000 */
[----:B------:R2:W-:Y:S01]  /*0310*/  STL [R1+0x398], RZ ;  /* 0x000398ff01007387 */ /* 0x0005e20000100800 */
[----:B------:R-:W-:-:S02]  /*0320*/  IABS R10, R4 ;  /* 0x00000004000a7213 */ /* 0x000fc40000000000 */
[----:B------:R-:W-:Y:S01]  /*0330*/  CS2R R72, SRZ ;  /* 0x0000000000487805 */ /* 0x000fe2000001ff00 */
[----:B------:R-:W0:Y:S01]  /*0340*/  I2F.RP R0, R7 ;  /* 0x0000000700007306 */ /* 0x000e220000209400 */
[----:B------:R2:W-:Y:S01]  /*0350*/  STL [R1+0x39c], RZ ;  /* 0x00039cff01007387 */ /* 0x0005e20000100800 */
[----:B------:R-:W-:Y:S02]  /*0360*/  CS2R R74, SRZ ;  /* 0x00000000004a7805 */ /* 0x000fe4000001ff00 */
[----:B------:R-:W-:Y:S02]  /*0370*/  CS2R R68, SRZ ;  /* 0x0000000000447805 */ /* 0x000fe4000001ff00 */
[----:B------:R-:W-:Y:S01]  /*0380*/  CS2R R70, SRZ ;  /* 0x0000000000467805 */ /* 0x000fe2000001ff00 */
[----:B------:R2:W-:Y:S01]  /*0390*/  STL [R1+0x3c0], RZ ;  /* 0x0003c0ff01007387 */ /* 0x0005e20000100800 */
[----:B------:R-:W-:Y:S02]  /*03a0*/  CS2R R60, SRZ ;  /* 0x00000000003c7805 */ /* 0x000fe4000001ff00 */
[----:B------:R-:W-:-:S02]  /*03b0*/  CS2R R62, SRZ ;  /* 0x00000000003e7805 */ /* 0x000fc4000001ff00 */
[----:B------:R-:W-:Y:S01]  /*03c0*/  CS2R R44, SRZ ;  /* 0x00000000002c7805 */ /* 0x000fe2000001ff00 */
[----:B------:R2:W-:Y:S01]  /*03d0*/  STL [R1+0x3c4], RZ ;  /* 0x0003c4ff01007387 */ /* 0x0005e20000100800 */
[----:B------:R-:W-:Y:S02]  /*03e0*/  CS2R R46, SRZ ;  /* 0x00000000002e7805 */ /* 0x000fe4000001ff00 */
[----:B------:R-:W-:Y:S02]  /*03f0*/  CS2R R40, SRZ ;  /* 0x0000000000287805 */ /* 0x000fe4000001ff00 */
[----:B------:R-:W-:Y:S01]  /*0400*/  CS2R R42, SRZ ;  /* 0x00000000002a7805 */ /* 0x000fe2000001ff00 */
[----:B------:R2:W-:Y:S01]  /*0410*/  STL [R1+0x3c8], RZ ;  /* 0x0003c8ff01007387 */ /* 0x0005e20000100800 */
[----:B------:R-:W-:Y:S01]  /*0420*/  CS2R R36, SRZ ;  /* 0x0000000000247805 */ /* 0x000fe2000001ff00 */
[----:B0-----:R-:W0:Y:S01]  /*0430*/  MUFU.RCP R0, R0 ;  /* 0x0000000000007308 */ /* 0x001e220000001000 */
        /* <DEDUP_REMOVED lines=14> */
[----:B------:R-:W-:Y:S02]  /*0520*/  CS2R R18, SRZ ;  /* 0x0000000000127805 */ /* 0x000fe4000001ff00 */
[----:B------:R-:W-:Y:S01]  /*0530*/  CS2R R12, SRZ ;  /* 0x00000000000c7805 */ /* 0x000fe2000001ff00 */
[----:B0-----:R-:W-:Y:S01]  /*0540*/  VIADD R2, R0, 0xffffffe ;  /* 0x0ffffffe00027836 */ /* 0x001fe20000000000 */
[----:B------:R2:W-:Y:S01]  /*0550*/  STL [R1+0x3ec], RZ ;  /* 0x0003ecff01007387 */ /* 0x0005e20000100800 */
[----:B------:R-:W-:Y:S01]  /*0560*/  IMAD.MOV R0, RZ, RZ, -R10 ;  /* 0x000000ffff007224 */ /* 0x000fe200078e0a0a */
[----:B------:R-:W-:Y:S01]  /*0570*/  CS2R R14, SRZ ;  /* 0x00000000000e7805 */ /* 0x000fe2000001ff00 */
[----:B------:R0:W1:Y:S01]  /*0580*/  F2I.FTZ.U32.TRUNC.NTZ R3, R2 ;  /* 0x0000000200037305 */ /* 0x000062000021f000 */
        /* <DEDUP_REMOVED lines=9> */
[----:B0-----:R-:W-:Y:S01]  /*0620*/  IMAD.MOV.U32 R2, RZ, RZ, RZ ;  /* 0x000000ffff027224 */ /* 0x001fe200078e00ff */
[----:B------:R-:W-:-:S02]  /*0630*/  CS2R R112, SRZ ;  /* 0x0000000000707805 */ /* 0x000fc4000001ff00 */
[----:B------:R-:W-:Y:S01]  /*0640*/  CS2R R114, SRZ ;  /* 0x0000000000727805 */ /* 0x000fe2000001ff00 */
[----:B------:R2:W-:Y:S01]  /*0650*/  STL [R1+0x5fc], RZ ;  /* 0x0005fcff01007387 */ /* 0x0005e20000100800 */
[----:B------:R-:W-:Y:S01]  /*0660*/  CS2R R120, SRZ ;  /* 0x0000000000787805 */ /* 0x000fe2000001ff00 */
[--C-:B-1----:R-:W-:Y:S01]  /*0670*/  IMAD.MOV R6, RZ, RZ, -R3.reuse ;  /* 0x000000ffff067224 */ /* 0x102fe200078e0a03 */
[----:B------:R-:W-:Y:S01]  /*0680*/  CS2R R122, SRZ ;  /* 0x00000000007a7805 */ /* 0x000fe2000001ff00 */
[----:B------:R2:W-:Y:S01]  /*0690*/  STL [R1+0x600], RZ ;  /* 0x000600ff01007387 */ /* 0x0005e20000100800 */
[----:B------:R-:W-:Y:S01]  /*06a0*/  CS2R R128, SRZ ;  /* 0x0000000000807805 */ /* 0x000fe2000001ff00 */
[----:B------:R-:W-:Y:S01]  /*06b0*/  IMAD R9, R6, R7, RZ ;  /* 0x0000000706097224 */ /* 0x000fe200078e02ff */
[----:B------:R-:W-:Y:S01]  /*06c0*/  CS2R R130, SRZ ;  /* 0x0000000000827805 */ /* 0x000fe2000001ff00 */
[----:B------:R2:W-:Y:S01]  /*06d0*/  STL [R1+0x604], RZ ;  /* 0x000604ff01007387 */ /* 0x0005e20000100800 */
[----:B------:R-:W-:Y:S01]  /*06e0*/  IMAD.MOV.U32 R6, RZ, RZ, R8 ;  /* 0x000000ffff067224 */ /* 0x000fe200078e0008 */
[----:B------:R-:W-:Y:S01]  /*06f0*/  CS2R R136, SRZ ;  /* 0x0000000000887805 */ /* 0x000fe2000001ff00 */
[----:B------:R-:W-:Y:S01]  /*0700*/  IMAD.HI.U32 R3, R3, R9, R2 ;  /* 0x0000000903037227 */ /* 0x000fe200078e0002 */
[----:B------:R2:W-:Y:S01]  /*0710*/  STL [R1+0x608], RZ ;  /* 0x000608ff01007387 */ /* 0x0005e20000100800 */
[----:B------:R-:W-:-:S02]  /*0720*/  CS2R R138, SRZ ;  /* 0x00000000008a7805 */ /* 0x000fc4000001ff00 */
[----:B------:R-:W-:Y:S02]  /*0730*/  CS2R R144, SRZ ;  /* 0x0000000000907805 */ /* 0x000fe4000001ff00 */
[----:B------:R-:W-:Y:S01]  /*0740*/  CS2R R146, SRZ ;  /* 0x0000000000927805 */ /* 0x000fe2000001ff00 */
[----:B------:R2:W-:Y:S01]  /*0750*/  STL [R1+0x60c], RZ ;  /* 0x00060cff01007387 */ /* 0x0005e20000100800 */
[----:B------:R-:W-:Y:S01]  /*0760*/  IMAD.HI.U32 R3, R3, R6, RZ ;  /* 0x0000000603037227 */ /* 0x000fe200078e00ff */
[----:B------:R-:W-:Y:S02]  /*0770*/  CS2R R152, SRZ ;  /* 0x0000000000987805 */ /* 0x000fe4000001ff00 */
[----:B------:R-:W-:Y:S01]  /*0780*/  CS2R R154, SRZ ;  /* 0x00000000009a7805 */ /* 0x000fe2000001ff00 */
[----:B------:R2:W-:Y:S01]  /*0790*/  STL [R1+0x610], RZ ;  /* 0x000610ff01007387 */ /* 0x0005e20000100800 */
[----:B------:R-:W-:Y:S01]  /*07a0*/  IMAD R0, R3, R0, R6 ;  /* 0x0000000003007224 */ /* 0x000fe200078e0206 */
[----:B------:R-:W-:-:S02]  /*07b0*/  CS2R R160, SRZ ;  /* 0x0000000000a07805 */ /* 0x000fc4000001ff00 */
[----:B------:R-:W-:Y:S01]  /*07c0*/  CS2R R162, SRZ ;  /* 0x0000000000a27805 */ /* 0x000fe2000001ff00 */
[----:B------:R2:W-:Y:S01]  /*07d0*/  STL [R1+0x614], RZ ;  /* 0x000614ff01007387 */ /* 0x0005e20000100800 */
[----:B------:R-:W-:Y:S02]  /*07e0*/  CS2R R164, SRZ ;  /* 0x0000000000a47805 */ /* 0x000fe4000001ff00 */
[----:B------:R-:W-:Y:S02]  /*07f0*/  ISETP.GT.U32.AND P1, PT, R7, R0, PT ;  /* 0x000000000700720c */ /* 0x000fe40003f24070 */
        /* <DEDUP_REMOVED lines=10> */
[----:B------:R-:W-:Y:S02]  /*08a0*/  CS2R R180, SRZ ;  /* 0x0000000000b47805 */ /* 0x000fe4000001ff00 */
[----:B------:R-:W-:Y:S01]  /*08b0*/  CS2R R182, SRZ ;  /* 0x0000000000b67805 */ /* 0x000fe2000001ff00 */
[----:B------:R-:W-:Y:S01]  /*08c0*/  @!P1 IMAD.IADD R0, R0, 0x1, -R7 ;  /* 0x0000000100009824 */ /* 0x000fe200078e0a07 */
[----:B------:R2:W-:Y:S01]  /*08d0*/  STL [R1+0x624], RZ ;  /* 0x000624ff01007387 */ /* 0x0005e20000100800 */
[----:B------:R-:W-:Y:S01]  /*08e0*/  @!P1 VIADD R3, R3, 0x1 ;  /* 0x0000000103039836 */ /* 0x000fe20000000000 */
[----:B------:R-:W-:-:S02]  /*08f0*/  ISETP.NE.AND P1, PT, R4, RZ, PT ;  /* 0x000000ff0400720c */ /* 0x000fc40003f25270 */
[----:B------:R-:W-:Y:S01]  /*0900*/  CS2R R184, SRZ ;  /* 0x0000000000b87805 */ /* 0x000fe2000001ff00 */
[----:B------:R2:W-:Y:S01]  /*0910*/  STL [R1+0x628], RZ ;  /* 0x000628ff01007387 */ /* 0x0005e20000100800 */
[----:B------:R-:W-:Y:S02]  /*0920*/  ISETP.GE.U32.AND P0, PT, R0, R7, PT ;  /* 0x000000070000720c */ /* 0x000fe40003f06070 */
[----:B------:R-:W-:Y:S02]  /*0930*/  CS2R R186, SRZ ;  /* 0x0000000000ba7805 */ /* 0x000fe4000001ff00 */
[----:B------:R-:W-:Y:S01]  /*0940*/  LOP3.LUT R0, R5, R4, RZ, 0x3c, !PT ;  /* 0x0000000405007212 */ /* 0x000fe200078e3cff */
[----:B------:R2:W-:Y:S01]  /*0950*/  STL [R1+0x62c], RZ ;  /* 0x00062cff01007387 */ /* 0x0005e20000100800 */
[----:B------:R-:W-:Y:S02]  /*0960*/  CS2R R196, SRZ ;  /* 0x0000000000c47805 */ /* 0x000fe4000001ff00 */
[----:B------:R-:W-:-:S02]  /*0970*/  CS2R R198, SRZ ;  /* 0x0000000000c67805 */ /* 0x000fc4000001ff00 */
[----:B------:R-:W-:Y:S01]  /*0980*/  ISETP.GE.AND P2, PT, R0, RZ, PT ;  /* 0x000000ff0000720c */ /* 0x000fe20003f46270 */
[----:B------:R2:W-:Y:S01]  /*0990*/  STL [R1+0x630], RZ ;  /* 0x000630ff01007387 */ /* 0x0005e20000100800 */
[----:B------:R-:W-:Y:S01]  /*09a0*/  VIADD R0, R48, 0xff ;  /* 0x000000ff30007836 */ /* 0x000fe20000000000 */
[----:B------:R-:W-:Y:S02]  /*09b0*/  CS2R R200, SRZ ;  /* 0x0000000000c87805 */ /* 0x000fe4000001ff00 */
[----:B------:R-:W-:Y:S01]  /*09c0*/  CS2R R202, SRZ ;  /* 0x0000000000ca7805 */ /* 0x000fe2000001ff00 */
[----:B------:R2:W-:Y:S01]  /*09d0*/  STL [R1+0x634], RZ ;  /* 0x000634ff01007387 */ /* 0x0005e20000100800 */
[----:B------:R-:W-:Y:S01]  /*09e0*/  CS2R R204, SRZ ;  /* 0x0000000000cc7805 */ /* 0x000fe2000001ff00 */
[----:B------:R-:W-:Y:S01]  /*09f0*/  @P0 VIADD R3, R3, 0x1 ;  /* 0x0000000103030836 */ /* 0x000fe20000000000 */
[----:B------:R-:W-:Y:S01]  /*0a00*/  CS2R R206, SRZ ;  /* 0x0000000000ce7805 */ /* 0x000fe2000001ff00 */
[----:B------:R2:W-:Y:S01]  /*0a10*/  STL [R1+0x638], RZ ;  /* 0x000638ff01007387 */ /* 0x0005e20000100800 */
[----:B------:R-:W-:Y:S01]  /*0a20*/  CS2R R208, SRZ ;  /* 0x0000000000d07805 */ /* 0x000fe2000001ff00 */
[----:B------:R-:W-:Y:S01]  /*0a30*/  IMAD.MOV.U32 R2, RZ, RZ, R3 ;  /* 0x000000ffff027224 */ /* 0x000fe200078e0003 */
[----:B------:R-:W-:Y:S01]  /*0a40*/  SHF.R.S32.HI R3, RZ, 0x1f, R0 ;  /* 0x0000001fff037819 */ /* 0x000fe20000011400 */
[----:B------:R2:W-:Y:S01]  /*0a50*/  STL [R1+0x63c], RZ ;  /* 0x00063cff01007387 */ /* 0x0005e20000100800 */
[----:B------:R-:W-:Y:S01]  /*0a60*/  CS2R R210, SRZ ;  /* 0x0000000000d27805 */ /* 0x000fe2000001ff00 */
[----:B------:R-:W-:Y:S01]  /*0a70*/  @!P2 IMAD.MOV R2, RZ, RZ, -R2 ;  /* 0x000000ffff02a224 */ /* 0x000fe200078e0a02 */
[----:B------:R-:W-:Y:S01]  /*0a80*/  @!P1 LOP3.LUT R2, RZ, R4, RZ, 0x33, !PT ;  /* 0x00000004ff029212 */ /* 0x000fe200078e33ff */
[----:B------:R2:W-:Y:S01]  /*0a90*/  STL [R1+0x640], RZ ;  /* 0x000640ff01007387 */ /* 0x0005e20000100800 */
[----:B------:R-:W-:-:S02]  /*0aa0*/  LEA.HI R3, R3, R0, RZ, 0x8 ;  /* 0x0000000003037211 */ /* 0x000fc400078f40ff */
[----:B------:R-:W-:Y:S02]  /*0ab0*/  CS2R R212, SRZ ;  /* 0x0000000000d47805 */ /* 0x000fe4000001ff00 */
[----:B------:R-:W-:Y:S01]  /*0ac0*/  CS2R R214, SRZ ;  /* 0x0000000000d67805 */ /* 0x000fe2000001ff00 */
[----:B------:R2:W-:Y:S01]  /*0ad0*/  STL [R1+0x644], RZ ;  /* 0x000644ff01007387 */ /* 0x0005e20000100800 */
[----:B------:R-:W-:Y:S01]  /*0ae0*/  IMAD.SHL.U32 R6, R2, 0x8, RZ ;  /* 0x0000000802067824 */ /* 0x000fe200078e00ff */
[----:B------:R-:W-:Y:S01]  /*0af0*/  CS2R R216, SRZ ;  /* 0x0000000000d87805 */ /* 0x000fe2000001ff00 */
[----:B------:R-:W-:Y:S01]  /*0b00*/  IMAD.MOV R2, RZ, RZ, -R2 ;  /* 0x000000ffff027224 */ /* 0x000fe200078e0a02 */
[----:B------:R2:W-:Y:S01]  /*0b10*/  STL [R1+0x648], RZ ;  /* 0x000648ff01007387 */ /* 0x0005e20000100800 */
[----:B------:R-:W-:Y:S02]  /*0b20*/  CS2R R218, SRZ ;  /* 0x0000000000da7805 */ /* 0x000fe4000001ff00 */
[----:B------:R-:W-:Y:S01]  /*0b30*/  LEA.HI.SX32 R3, R3, -R6, 0x18 ;  /* 0x8000000603037211 */ /* 0x000fe200078fc2ff */
[----:B------:R-:W-:Y:S01]  /*0b40*/  IMAD R8, R4, R2, R5 ;  /* 0x0000000204087224 */ /* 0x000fe200078e0205 */
[----:B------:R2:W-:Y:S01]  /*0b50*/  STL [R1+0x64c], RZ ;  /* 0x00064cff01007387 */ /* 0x0005e20000100800 */
[----:B------:R-:W-:-:S02]  /*0b60*/  CS2R R220, SRZ ;  /* 0x0000000000dc7805 */ /* 0x000fc4000001ff00 */
[----:B------:R-:W-:Y:S02]  /*0b70*/  VIMNMX R11, R3, 0x8, PT ;  /* 0x00000008030b7848 */ /* 0x000fe40003fe0100 */
[----:B------:R-:W-:Y:S01]  /*0b80*/  CS2R R222, SRZ ;  /* 0x0000000000de7805 */ /* 0x000fe2000001ff00 */
[----:B------:R2:W-:Y:S01]  /*0b90*/  STL [R1+0x650], RZ ;  /* 0x000650ff01007387 */ /* 0x0005e20000100800 */
[----:B------:R-:W-:Y:S02]  /*0ba0*/  CS2R R224, SRZ ;  /* 0x0000000000e07805 */ /* 0x000fe4000001ff00 */
[-C--:B------:R-:W-:Y:S02]  /*0bb0*/  IABS R7, R11.reuse ;  /* 0x0000000b00077213 */ /* 0x080fe40000000000 */
[----:B------:R-:W-:Y:S01]  /*0bc0*/  CS2R R226, SRZ ;  /* 0x0000000000e27805 */ /* 0x000fe2000001ff00 */
[----:B------:R2:W-:Y:S01]  /*0bd0*/  STL [R1+0x654], RZ ;  /* 0x000654ff01007387 */ /* 0x0005e20000100800 */
[----:B------:R-:W-:Y:S01]  /*0be0*/  IABS R4, R11 ;  /* 0x0000000b00047213 */ /* 0x000fe20000000000 */
[----:B------:R-:W0:Y:S01]  /*0bf0*/  I2F.RP R0, R7 ;  /* 0x0000000700007306 */ /* 0x000e220000209400 */
        /* <DEDUP_REMOVED lines=14> */
[----:B0-----:R-:W0:Y:S01]  /*0ce0*/  MUFU.RCP R0, R0 ;  /* 0x0000000000007308 */ /* 0x001e220000001000 */
[----:B------:R-:W-:Y:S02]  /*0cf0*/  CS2R R248, SRZ ;  /* 0x0000000000f87805 */ /* 0x000fe4000001ff00 */
[----:B------:R-:W-:Y:S01]  /*0d00*/  CS2R R250, SRZ ;  /* 0x0000000000fa7805 */ /* 0x000fe2000001ff00 */
[----:B------:R2:W-:Y:S04]  /*0d10*/  STL [R1+0x668], RZ ;  /* 0x000668ff01007387 */ /* 0x0005e80000100800 */
[----:B------:R2:W-:Y:S04]  /*0d20*/  STL [R1+0x66c], RZ ;  /* 0x00066cff01007387 */ /* 0x0005e80000100800 */
[----:B------:R2:W-:Y:S04]  /*0d30*/  STL [R1+0x670], RZ ;  /* 0x000670ff01007387 */ /* 0x0005e80000100800 */
[----:B------:R2:W-:Y:S01]  /*0d40*/  STL [R1+0x674], RZ ;  /* 0x000674ff01007387 */ /* 0x0005e20000100800 */
[----:B0-----:R-:W-:-:S03]  /*0d50*/  VIADD R3, R0, 0xffffffe ;  /* 0x0ffffffe00037836 */ /* 0x001fc60000000000 */
[----:B------:R2:W-:Y:S01]  /*0d60*/  STL [R1+0x678], RZ ;  /* 0x000678ff01007387 */ /* 0x0005e20000100800 */
[----:B------:R-:W-:-:S03]  /*0d70*/  IMAD.MOV R0, RZ, RZ, -R4 ;  /* 0x000000ffff007224 */ /* 0x000fc600078e0a04 */
[----:B------:R2:W-:Y:S01]  /*0d80*/  STL [R1+0x67c], RZ ;  /* 0x00067cff01007387 */ /* 0x0005e20000100800 */
[----:B------:R-:W0:Y:S03]  /*0d90*/  F2I.FTZ.U32.TRUNC.NTZ R3, R3 ;  /* 0x0000000300037305 */ /* 0x000e26000021f000 */
[----:B------:R2:W-:Y:S04]  /*0da0*/  STL [R1+0x680], RZ ;  /* 0x000680ff01007387 */ /* 0x0005e80000100800 */
[----:B------:R2:W-:Y:S04]  /*0db0*/  STL [R1+0x684], RZ ;  /* 0x000684ff01007387 */ /* 0x0005e80000100800 */
[----:B------:R2:W-:Y:S04]  /*0dc0*/  STL [R1+0x688], RZ ;  /* 0x000688ff01007387 */ /* 0x0005e80000100800 */
[----:B------:R2:W-:Y:S01]  /*0dd0*/  STL [R1+0x68c], RZ ;  /* 0x00068cff01007387 */ /* 0x0005e20000100800 */
[----:B0-----:R-:W-:-:S03]  /*0de0*/  IMAD.MOV R9, RZ, RZ, -R3 ;  /* 0x000000ffff097224 */ /* 0x001fc600078e0a03 */
[----:B------:R2:W-:Y:S01]  /*0df0*/  STL [R1+0x690], RZ ;  /* 0x000690ff01007387 */ /* 0x0005e20000100800 */
[----:B------:R-:W-:Y:S01]  /*0e00*/  IMAD.MOV.U32 R2, RZ, RZ, R9 ;  /* 0x000000ffff027224 */ /* 0x000fe200078e0009 */
[----:B------:R-:W-:Y:S02]  /*0e10*/  IABS R9, R8 ;  /* 0x0000000800097213 */ /* 0x000fe40000000000 */
[----:B------:R2:W-:Y:S01]  /*0e20*/  STL [R1+0x694], RZ ;  /* 0x000694ff01007387 */ /* 0x0005e20000100800 */
[----:B------:R-:W-:Y:S02]  /*0e30*/  IMAD R5, R2, R7, RZ ;  /* 0x0000000702057224 */ /* 0x000fe400078e02ff */
[----:B------:R-:W-:Y:S01]  /*0e40*/  IMAD.MOV.U32 R2, RZ, RZ, RZ ;  /* 0x000000ffff027224 */ /* 0x000fe200078e00ff */
[----:B------:R2:W-:Y:S03]  /*0e50*/  STL [R1+0x698], RZ ;  /* 0x000698ff01007387 */ /* 0x0005e60000100800 */
[----:B------:R-:W-:Y:S01]  /*0e60*/  IMAD.HI.U32 R2, R3, R5, R2 ;  /* 0x0000000503027227 */ /* 0x000fe200078e0002 */
[----:B------:R2:W-:Y:S04]  /*0e70*/  STL [R1+0x69c], RZ ;  /* 0x00069cff01007387 */ /* 0x0005e80000100800 */
[----:B------:R2:W-:Y:S01]  /*0e80*/  STL [R1+0x6a0], RZ ;  /* 0x0006a0ff01007387 */ /* 0x0005e20000100800 */
[----:B------:R-:W-:-:S03]  /*0e90*/  IMAD.HI.U32 R4, R2, R9, RZ ;  /* 0x0000000902047227 */ /* 0x000fc600078e00ff */
[----:B------:R2:W-:Y:S01]  /*0ea0*/  STL [R1+0x6a4], RZ ;  /* 0x0006a4ff01007387 */ /* 0x0005e20000100800 */
[----:B------:R-:W-:-:S03]  /*0eb0*/  IMAD R0, R4, R0, R9 ;  /* 0x0000000004007224 */ /* 0x000fc600078e0209 */
[----:B------:R2:W-:Y:S02]  /*0ec0*/  STL [R1+0x6a8], RZ ;  /* 0x0006a8ff01007387 */ /* 0x0005e40000100800 */
[----:B------:R-:W-:Y:S02]  /*0ed0*/  ISETP.GT.U32.AND P1, PT, R7, R0, PT ;  /* 0x000000000700720c */ /* 0x000fe40003f24070 */
[----:B------:R2:W-:Y:S04]  /*0ee0*/  STL [R1+0x6ac], RZ ;  /* 0x0006acff01007387 */ /* 0x0005e80000100800 */
[----:B------:R2:W-:Y:S04]  /*0ef0*/  STL [R1+0x6b0], RZ ;  /* 0x0006b0ff01007387 */ /* 0x0005e80000100800 */
[----:B------:R2:W-:Y:S03]  /*0f00*/  STL [R1+0x6b4], RZ ;  /* 0x0006b4ff01007387 */ /* 0x0005e60000100800 */
[----:B------:R-:W-:Y:S01]  /*0f10*/  @!P1 IMAD.IADD R0, R0, 0x1, -R7 ;  /* 0x0000000100009824 */ /* 0x000fe200078e0a07 */
[----:B------:R2:W-:Y:S01]  /*0f20*/  STL [R1+0x6b8], RZ ;  /* 0x0006b8ff01007387 */ /* 0x0005e20000100800 */
[----:B------:R-:W-:Y:S01]  /*0f30*/  @!P1 VIADD R4, R4, 0x1 ;  /* 0x0000000104049836 */ /* 0x000fe20000000000 */
[----:B------:R-:W-:-:S02]  /*0f40*/  ISETP.NE.AND P1, PT, R11, RZ, PT ;  /* 0x000000ff0b00720c */ /* 0x000fc40003f25270 */
[----:B------:R2:W-:Y:S01]  /*0f50*/  STL [R1+0x6bc], RZ ;  /* 0x0006bcff01007387 */ /* 0x0005e20000100800 */
[----:B------:R-:W-:Y:S02]  /*0f60*/  ISETP.GE.U32.AND P0, PT, R0, R7, PT ;  /* 0x000000070000720c */ /* 0x000fe40003f06070 */
[----:B------:R-:W-:Y:S01]  /*0f70*/  LOP3.LUT R0, R8, R11, RZ, 0x3c, !PT ;  /* 0x0000000b08007212 */ /* 0x000fe200078e3cff */
[----:B------:R2:W-:Y:S03]  /*0f80*/  STL [R1+0x6c0], RZ ;  /* 0x0006c0ff01007387 */ /* 0x0005e60000100800 */
[----:B------:R-:W-:Y:S01]  /*0f90*/  ISETP.GE.AND P2, PT, R0, RZ, PT ;  /* 0x000000ff0000720c */ /* 0x000fe20003f46270 */
[----:B------:R2:W-:Y:S04]  /*0fa0*/  STL [R1+0x6c4], RZ ;  /* 0x0006c4ff01007387 */ /* 0x0005e80000100800 */
[----:B------:R2:W-:Y:S02]  /*0fb0*/  STL [R1+0x6c8], RZ ;  /* 0x0006c8ff01007387 */ /* 0x0005e40000100800 */
[----:B------:R-:W-:-:S02]  /*0fc0*/  @P0 VIADD R4, R4, 0x1 ;  /* 0x0000000104040836 */ /* 0x000fc40000000000 */
[----:B------:R2:W-:Y:S04]  /*0fd0*/  STL [R1+0x6cc], RZ ;  /* 0x0006ccff01007387 */ /* 0x0005e80000100800 */
[----:B------:R2:W-:Y:S01]  /*0fe0*/  STL [R1+0x6d0], RZ ;  /* 0x0006d0ff01007387 */ /* 0x0005e20000100800 */
[----:B------:R-:W-:Y:S01]  /*0ff0*/  @!P2 IMAD.MOV R4, RZ, RZ, -R4 ;  /* 0x000000ffff04a224 */ /* 0x000fe200078e0a04 */
[----:B------:R-:W-:Y:S02]  /*1000*/  @!P1 LOP3.LUT R4, RZ, R11, RZ, 0x33, !PT ;  /* 0x0000000bff049212 */ /* 0x000fe400078e33ff */
[----:B------:R2:W-:Y:S03]  /*1010*/  STL [R1+0x6d4], RZ ;  /* 0x0006d4ff01007387 */ /* 0x0005e60000100800 */
[----:B------:R-:W-:Y:S01]  /*1020*/  IMAD.MOV R0, RZ, RZ, -R4 ;  /* 0x000000ffff007224 */ /* 0x000fe200078e0a04 */
[----:B------:R2:W-:Y:S01]  /*1030*/  STL [R1+0x6d8], RZ ;  /* 0x0006d8ff01007387 */ /* 0x0005e20000100800 */
[----:B------:R-:W-:-:S02]  /*1040*/  IMAD.SHL.U32 R4, R4, 0x200, RZ ;  /* 0x0000020004047824 */ /* 0x000fc400078e00ff */
[----:B------:R-:W-:Y:S01]  /*1050*/  IMAD R0, R11, R0, R8 ;  /* 0x000000000b007224 */ /* 0x000fe200078e0208 */
[----:B------:R2:W-:Y:S01]  /*1060*/  STL [R1+0x6dc], RZ ;  /* 0x0006dcff01007387 */ /* 0x0005e20000100800 */
[----:B------:R-:W-:Y:S02]  /*1070*/  CS2R R8, SRZ ;  /* 0x0000000000087805 */ /* 0x000fe4000001ff00 */
[----:B------:R-:W-:Y:S01]  /*1080*/  CS2R R10, SRZ ;  /* 0x00000000000a7805 */ /* 0x000fe2000001ff00 */
[----:B------:R-:W-:Y:S01]  /*1090*/  IMAD.IADD R0, R6, 0x1, R0 ;  /* 0x0000000106007824 */ /* 0x000fe200078e0200 */
[----:B------:R2:W-:Y:S04]  /*10a0*/  STL [R1+0x6e0], RZ ;  /* 0x0006e0ff01007387 */ /* 0x0005e80000100800 */
        /* <DEDUP_REMOVED lines=147> */
[----:B------:R2:W-:Y:S01]  /*19e0*/  STL [R1+0xe20], RZ ;  /* 0x000e20ff01007387 */ /* 0x0005e20000100800 */
[----:B------:R-:W0:Y:S03]  /*19f0*/  S2R R2, SR_TID.X ;  /* 0x0000000000027919 */ /* 0x000e260000002100 */
        /* <DEDUP_REMOVED lines=8> */
[----:B0-----:R-:W-:-:S03]  /*1a80*/  LOP3.LUT R5, R2, 0x7f, RZ, 0xc0, !PT ;  /* 0x0000007f02057812 */ /* 0x001fc600078ec0ff */
[----:B------:R2:W-:Y:S02]  /*1a90*/  STL [R1+0xe44], RZ ;  /* 0x000e44ff01007387 */ /* 0x0005e40000100800 */
[----:B------:R-:W-:Y:S02]  /*1aa0*/  IMAD R5, R0, 0x100, R5 ;  /* 0x0000010000057824 */ /* 0x000fe400078e0205 */
[----:B------:R2:W-:Y:S01]  /*1ab0*/  STL [R1+0xe48], RZ ;  /* 0x000e48ff01007387 */ /* 0x0005e20000100800 */
[----:B------:R-:W0:Y:S01]  /*1ac0*/  LDC R0, c[0x0][0x230] ;  /* 0x00008c00ff007b82 */ /* 0x000e220000000800 */
[----:B------:R-:W-:Y:S02]  /*1ad0*/  VIADD R6, R5, 0x80 ;  /* 0x0000008005067836 */ /* 0x000fe40000000000 */
[----:B------:R2:W-:Y:S04]  /*1ae0*/  STL [R1+0xe4c], RZ ;  /* 0x000e4cff01007387 */ /* 0x0005e80000100800 */
[----:B------:R2:W-:Y:S04]  /*1af0*/  STL [R1+0xe50], RZ ;  /* 0x000e50ff01007387 */ /* 0x0005e80000100800 */
[----:B------:R2:W-:Y:S04]  /*1b00*/  STL [R1+0xe54], RZ ;  /* 0x000e54ff01007387 */ /* 0x0005e80000100800 */
[----:B------:R2:W-:Y:S04]  /*1b10*/  STL [R1+0xe58], RZ ;  /* 0x000e58ff01007387 */ /* 0x0005e80000100800 */
[----:B------:R2:W-:Y:S04]  /*1b20*/  STL [R1+0xe5c], RZ ;  /* 0x000e5cff01007387 */ /* 0x0005e80000100800 */
[----:B------:R2:W-:Y:S01]  /*1b30*/  STL [R1+0xe60], RZ ;  /* 0x000e60ff01007387 */ /* 0x0005e20000100800 */
[----:B0-----:R-:W-:-:S03]  /*1b40*/  VIADD R0, R0, 0x3f ;  /* 0x0000003f00007836 */ /* 0x001fc60000000000 */
[----:B------:R2:W-:Y:S02]  /*1b50*/  STL [R1+0xe64], RZ ;  /* 0x000e64ff01007387 */ /* 0x0005e40000100800 */
[----:B------:R-:W-:Y:S02]  /*1b60*/  ISETP.GE.AND P0, PT, R0, 0x40, PT ;  /* 0x000000400000780c */ /* 0x000fe40003f06270 */
        /* <DEDUP_REMOVED lines=46> */
[----:B------:R-:W-:Y:S05]  /*1e50*/  @!P0 BRA `(.L_x_0) ;  /* 0x000003a800b88947 */ /* 0x000fea0003800000 */
[----:B------:R-:W-:Y:S01]  /*1e60*/  IABS R13, R48 ;  /* 0x00000030000d7213 */ /* 0x000fe20000000000 */
[----:B------:R-:W-:Y:S01]  /*1e70*/  STL [R1+0x1bd0], R49 ;  /* 0x001bd03101007387 */ /* 0x000fe20000100800 */
[----:B------:R-:W-:Y:S01]  /*1e80*/  IABS R7, R49 ;  /* 0x0000003100077213 */ /* 0x000fe20000000000 */
[----:B------:R-:W-:Y:S01]  /*1e90*/  ULDC UR10, c[0x0][0x23c] ;  /* 0x00008f00000a7ab9 */ /* 0x000fe20000000800 */
[----:B------:R-:W0:Y:S01]  /*1ea0*/  I2F.RP R3, R13 ;  /* 0x0000000d00037306 */ /* 0x000e220000209400 */
[----:B------:R-:W-:Y:S01]  /*1eb0*/  IABS R14, R5 ;  /* 0x00000005000e7213 */ /* 0x000fe20000000000 */
[----:B------:R-:W-:Y:S01]  /*1ec0*/  ULDC.64 UR12, c[0x0][0x218] ;  /* 0x00008600000c7ab9 */ /* 0x000fe20000000a00 */
[----:B------:R-:W-:Y:S01]  /*1ed0*/  IABS R16, R6 ;  /* 0x0000000600107213 */ /* 0x000fe20000000000 */
[----:B------:R-:W-:Y:S01]  /*1ee0*/  ULDC UR5, c[0x0][0x234] ;  /* 0x00008d0000057ab9 */ /* 0x000fe20000000800 */
[----:B------:R-:W-:Y:S01]  /*1ef0*/  SHF.R.U32.HI R247, RZ, 0x6, R2 ;  /* 0x00000006fff77819 */ /* 0x000fe20000011602 */
[----:B------:R-:W-:Y:S01]  /*1f00*/  ULDC.64 UR6, c[0x0][0x210] ;  /* 0x0000840000067ab9 */ /* 0x000fe20000000a00 */
[----:B------:R-:W-:Y:S01]  /*1f10*/  LOP3.LUT R15, R2, 0x3f, RZ, 0xc0, !PT ;  /* 0x0000003f020f7812 */ /* 0x000fe200078ec0ff */
[----:B------:R-:W1:Y:S01]  /*1f20*/  I2F.RP R10, R7 ;  /* 0x00000007000a7306 */ /* 0x000e620000209400 */
[----:B------:R-:W-:-:S02]  /*1f30*/  SGXT.U32 R247, R247, 0x1 ;  /* 0x00000001f7f7781a */ /* 0x000fc40000000000 */
[----:B------:R-:W-:Y:S02]  /*1f40*/  ISETP.GE.AND P5, PT, R6, RZ, PT ;  /* 0x000000ff0600720c */ /* 0x000fe40003fa6270 */
[----:B------:R-:W-:-:S03]  /*1f50*/  LOP3.LUT R247, R4, R247, RZ, 0xfc, !PT ;  /* 0x000000f704f77212 */ /* 0x000fc600078efcff */
[----:B0-----:R-:W0:Y:S01]  /*1f60*/  MUFU.RCP R3, R3 ;  /* 0x0000000300037308 */ /* 0x001e220000001000 */
[C---:B------:R-:W-:Y:S02]  /*1f70*/  LOP3.LUT R17, R247.reuse, 0x1fc, RZ, 0xfc, !PT ;  /* 0x000001fcf7117812 */ /* 0x040fe400078efcff */
[----:B------:R-:W-:Y:S02]  /*1f80*/  LOP3.LUT R18, R247, 0x1fa, RZ, 0xfc, !PT ;  /* 0x000001faf7127812 */ /* 0x000fe400078efcff */
[----:B------:R-:W-:Y:S02]  /*1f90*/  ISETP.GE.AND P6, PT, R17, RZ, PT ;  /* 0x000000ff1100720c */ /* 0x000fe40003fc6270 */
[----:B------:R-:W-:Y:S01]  /*1fa0*/  ISETP.GE.AND P3, PT, R18, RZ, PT ;  /* 0x000000ff1200720c */ /* 0x000fe20003f66270 */
[----:B-1----:R-:W-:Y:S01]  /*1fb0*/  MUFU.RCP R10, R10 ;  /* 0x0000000a000a7308 */ /* 0x002fe20000001000 */
[C---:B------:R-:W-:Y:S02]  /*1fc0*/  LOP3.LUT R19, R247.reuse, 0x1ee, RZ, 0xfc, !PT ;  /* 0x000001eef7137812 */ /* 0x040fe400078efcff */
[----:B------:R-:W-:-:S02]  /*1fd0*/  LOP3.LUT R20, R247, 0x1e6, RZ, 0xfc, !PT ;  /* 0x000001e6f7147812 */ /* 0x000fc400078efcff */
[C---:B------:R-:W-:Y:S02]  /*1fe0*/  LOP3.LUT R26, R247.reuse, 0x1d6, RZ, 0xfc, !PT ;  /* 0x000001d6f71a7812 */ /* 0x040fe400078efcff */
[----:B------:R-:W-:Y:S01]  /*1ff0*/  LOP3.LUT R27, R247, 0x1d4, RZ, 0xfc, !PT ;  /* 0x000001d4f71b7812 */ /* 0x000fe200078efcff */
[----:B0-----:R-:W-:Y:S01]  /*2000*/  VIADD R8, R3, 0xffffffe ;  /* 0x0ffffffe03087836 */ /* 0x001fe20000000000 */
[C---:B------:R-:W-:Y:S02]  /*2010*/  LOP3.LUT R28, R247.reuse, 0x1d2, RZ, 0xfc, !PT ;  /* 0x000001d2f71c7812 */ /* 0x040fe400078efcff */
[----:B------:R-:W-:Y:S01]  /*2020*/  IABS R21, R27 ;  /* 0x0000001b00157213 */ /* 0x000fe20000000000 */
[----:B------:R0:W1:Y:S01]  /*2030*/  F2I.FTZ.U32.TRUNC.NTZ R9, R8 ;  /* 0x0000000800097305 */ /* 0x000062000021f000 */
[----:B------:R-:W-:Y:S02]  /*2040*/  IABS R23, R28 ;  /* 0x0000001c00177213 */ /* 0x000fe40000000000 */
[----:B------:R-:W-:-:S02]  /*2050*/  LOP3.LUT R30, R247, 0x1ce, RZ, 0xfc, !PT ;  /* 0x000001cef71e7812 */ /* 0x000fc400078efcff */
[C---:B------:R-:W-:Y:S02]  /*2060*/  LOP3.LUT R29, R247.reuse, 0x1d0, RZ, 0xfc, !PT ;  /* 0x000001d0f71d7812 */ /* 0x040fe400078efcff */
[----:B------:R-:W-:Y:S01]  /*2070*/  IABS R25, R30 ;  /* 0x0000001e00197213 */ /* 0x000fe20000000000 */
[----:B0-----:R-:W-:Y:S01]  /*2080*/  IMAD.MOV.U32 R8, RZ, RZ, RZ ;  /* 0x000000ffff087224 */ /* 0x001fe200078e00ff */
[C---:B------:R-:W-:Y:S02]  /*2090*/  LOP3.LUT R32, R247.reuse, 0x1ca, RZ, 0xfc, !PT ;  /* 0x000001caf7207812 */ /* 0x040fe400078efcff */
[----:B------:R-:W-:Y:S02]  /*20a0*/  IABS R24, R29 ;  /* 0x0000001d00187213 */ /* 0x000fe40000000000 */
[C---:B------:R-:W-:Y:S01]  /*20b0*/  LOP3.LUT R31, R247.reuse, 0x1cc, RZ, 0xfc, !PT ;  /* 0x000001ccf71f7812 */ /* 0x040fe200078efcff */
[----:B-1----:R-:W-:Y:S01]  /*20c0*/  IMAD.MOV R12, RZ, RZ, -R9 ;  /* 0x000000ffff0c7224 */ /* 0x002fe200078e0a09 */
[----:B------:R-:W-:-:S02]  /*20d0*/  LOP3.LUT R36, R247, 0x1ba, RZ, 0xfc, !PT ;  /* 0x000001baf7247812 */ /* 0x000fc400078efcff */
[----:B------:R-:W-:Y:S01]  /*20e0*/  LOP3.LUT R37, R247, 0x1b8, RZ, 0xfc, !PT ;  /* 0x000001b8f7257812 */ /* 0x000fe200078efcff */
[----:B------:R-:W-:Y:S01]  /*20f0*/  IMAD R11, R12, R13, RZ ;  /* 0x0000000d0c0b7224 */ /* 0x000fe200078e02ff */
[----:B------:R-:W-:Y:S01]  /*2100*/  IABS R33, R36 ;  /* 0x0000002400217213 */ /* 0x000fe20000000000 */
[----:B------:R-:W-:Y:S01]  /*2110*/  VIADD R12, R10, 0xffffffe ;  /* 0x0ffffffe0a0c7836 */ /* 0x000fe20000000000 */
[----:B------:R-:W-:Y:S01]  /*2120*/  IABS R34, R37 ;  /* 0x0000002500227213 */ /* 0x000fe20000000000 */
[----:B------:R-:W-:Y:S01]  /*2130*/  IMAD.HI.U32 R9, R9, R11, R8 ;  /* 0x0000000b09097227 */ /* 0x000fe200078e0008 */
[----:B------:R-:W-:Y:S02]  /*2140*/  SHF.R.S32.HI R11, RZ, 0x1f, R0 ;  /* 0x0000001fff0b7819 */ /* 0x000fe40000011400 */
[----:B------:R-:W-:Y:S02]  /*2150*/  LOP3.LUT R35, R247, 0x1bc, RZ, 0xfc, !PT ;  /* 0x000001bcf7237812 */ /* 0x000fe400078efcff */
[----:B------:R-:W-:Y:S01]  /*2160*/  LEA.HI R0, R11, R0, RZ, 0x6 ;  /* 0x000000000b007211 */ /* 0x000fe200078f30ff */
[----:B------:R-:W-:Y:S01]  /*2170*/  IMAD.HI.U32 R3, R9, R14, RZ ;  /* 0x0000000e09037227 */ /* 0x000fe200078e00ff */
[----:B------:R-:W-:-:S02]  /*2180*/  LOP3.LUT R40, R247, 0x1b2, RZ, 0xfc, !PT ;  /* 0x000001b2f7287812 */ /* 0x000fc400078efcff */
[----:B------:R-:W-:Y:S01]  /*2190*/  LOP3.LUT R41, R247, 0x1b0, RZ, 0xfc, !PT ;  /* 0x000001b0f7297812 */ /* 0x000fe200078efcff */
[----:B------:R-:W-:Y:S01]  /*21a0*/  IMAD.HI.U32 R8, R9, R16, RZ ;  /* 0x0000001009087227 */ /* 0x000fe200078e00ff */
[----:B------:R0:W-:Y:S01]  /*21b0*/  STL [R1+0xe04], R0 ;  /* 0x000e040001007387 */ /* 0x0001e20000100800 */
[----:B------:R-:W1:Y:S01]  /*21c0*/  F2I.FTZ.U32.TRUNC.NTZ R9, R12 ;  /* 0x0000000c00097305 */ /* 0x000e62000021f000 */
[----:B------:R-:W-:Y:S01]  /*21d0*/  LOP3.LUT R42, R247, 0x1ae, RZ, 0xfc, !PT ;  /* 0x000001aef72a7812 */ /* 0x000fe200078efcff */
[----:B------:R-:W-:Y:S01]  /*21e0*/  IMAD.MOV R3, RZ, RZ, -R3 ;  /* 0x000000ffff037224 */ /* 0x000fe200078e0a03 */
[----:B------:R-:W-:Y:S01]  /*21f0*/  STL [R1+0x1b7c], R4 ;  /* 0x001b7c0401007387 */ /* 0x000fe20000100800 */
[----:B------:R-:W-:Y:S01]  /*2200*/  IMAD.MOV R8, RZ, RZ, -R8 ;  /* 0x000000ffff087224 */ /* 0x000fe200078e0a08 */
[----:B------:R-:W-:Y:S01]  /*2210*/  IABS R38, R41 ;  /* 0x0000002900267213 */ /* 0x000fe20000000000 */
[C---:B------:R-:W-:Y:S01]  /*2220*/  IMAD R10, R13.reuse, R3, R14 ;  /* 0x000000030d0a7224 */ /* 0x040fe200078e020e */
[----:B------:R-:W-:Y:S01]  /*2230*/  LOP3.LUT R3, R2, 0x40, RZ, 0xc0, !PT ;  /* 0x0000004002037812 */ /* 0x000fe200078ec0ff */
[----:B------:R-:W-:Y:S01]  /*2240*/  IMAD R11, R13, R8, R16 ;  /* 0x000000080d0b7224 */ /* 0x000fe200078e0210 */
[----:B------:R-:W-:Y:S01]  /*2250*/  SHF.R.S32.HI R8, RZ, 0x6, R2 ;  /* 0x00000006ff087819 */ /* 0x000fe20000011402 */
[----:B0-----:R-:W-:Y:S01]  /*2260*/  IMAD.SHL.U32 R0, R15, 0x2, RZ ;  /* 0x000000020f007824 */ /* 0x001fe200078e00ff */
[----:B------:R-:W-:-:S02]  /*2270*/  ISETP.GT.U32.AND P1, PT, R13, R10, PT ;  /* 0x0000000a0d00720c */ /* 0x000fc40003f24070 */
[----:B------:R-:W-:Y:S01]  /*2280*/  SGXT R2, R8, 0x1 ;  /* 0x000000010802781a */ /* 0x000fe20000000200 */
[----:B------:R-:W-:Y:S01]  /*2290*/  IMAD R3, R3, 0x80, R0 ;  /* 0x0000008003037824 */ /* 0x000fe200078e0200 */
[----:B------:R-:W-:Y:S01]  /*22a0*/  ISETP.GT.U32.AND P2, PT, R13, R11, PT ;  /* 0x0000000b0d00720c */ /* 0x000fe20003f44070 */
[----:B-1----:R-:W-:Y:S01]  /*22b0*/  IMAD.MOV R12, RZ, RZ, -R9 ;  /* 0x000000ffff0c7224 */ /* 0x002fe200078e0a09 */
[----:B------:R-:W-:Y:S02]  /*22c0*/  LOP3.LUT R2, R0, 0x90, R2, 0x78, !PT ;  /* 0x0000009000027812 */ /* 0x000fe400078e7802 */
[----:B------:R-:W-:Y:S01]  /*22d0*/  IABS R16, R18 ;  /* 0x0000001200107213 */ /* 0x000fe20000000000 */
[----:B------:R-:W-:Y:S01]  /*22e0*/  IMAD.MOV.U32 R8, RZ, RZ, R12 ;  /* 0x000000ffff087224 */ /* 0x000fe200078e000c */
[----:B------:R-:W-:Y:S01]  /*22f0*/  LOP3.LUT R12, R247, 0x1fe, RZ, 0xfc, !PT ;  /* 0x000001fef70c7812 */ /* 0x000fe200078efcff */
[----:B------:R0:W-:Y:S01]  /*2300*/  STL [R1+0x1b80], R3 ;  /* 0x001b800301007387 */ /* 0x0001e20000100800 */
[----:B------:R-:W-:Y:S01]  /*2310*/  IABS R39, R42 ;  /* 0x0000002a00277213 */ /* 0x000fe20000000000 */
[----:B------:R-:W-:Y:S01]  /*2320*/  IMAD R15, R8, R7, RZ ;  /* 0x00000007080f7224 */ /* 0x000fe200078e02ff */
[----:B------:R-:W-:Y:S01]  /*2330*/  IABS R14, R12 ;  /* 0x0000000c000e7213 */ /* 0x000fe20000000000 */
[----:B------:R-:W-:Y:S01]  /*2340*/  IMAD.MOV.U32 R8, RZ, RZ, RZ ;  /* 0x000000ffff087224 */ /* 0x000fe200078e00ff */
[----:B------:R-:W-:Y:S01]  /*2350*/  ISETP.GE.AND P0, PT, R12, RZ, PT ;  /* 0x000000ff0c00720c */ /* 0x000fe20003f06270 */
[----:B------:R-:W-:Y:S01]  /*2360*/  @!P1 IMAD.IADD R10, R10, 0x1, -R13 ;  /* 0x000000010a0a9824 */ /* 0x000fe200078e0a0d */
[----:B------:R-:W-:Y:S01]  /*2370*/  ISETP.GE.AND P1, PT, R5, RZ, PT ;  /* 0x000000ff0500720c */ /* 0x000fe20003f26270 */
[----:B------:R-:W-:Y:S01]  /*2380*/  IMAD.HI.U32 R0, R9, R15, R8 ;  /* 0x0000000f09007227 */ /* 0x000fe200078e0008 */
[----:B------:R-:W-:Y:S01]  /*2390*/  IABS R15, R17 ;  /* 0x00000011000f7213 */ /* 0x000fe20000000000 */
[----:B------:R1:W-:Y:S01]  /*23a0*/  STL [R1+0x1b84], R2 ;  /* 0x001b840201007387 */ /* 0x0003e20000100800 */
[----:B------:R-:W-:Y:S01]  /*23b0*/  LOP3.LUT R17, R247, 0x1f4, RZ, 0xfc, !PT ;  /* 0x000001f4f7117812 */ /* 0x000fe200078efcff */
[----:B------:R-:W-:Y:S01]  /*23c0*/  @!P2 IMAD.IADD R11, R11, 0x1, -R13 ;  /* 0x000000010b0ba824 */ /* 0x000fe200078e0a0d */
[----:B------:R-:W-:Y:S01]  /*23d0*/  ISETP.GT.U32.AND P2, PT, R13, R10, PT ;  /* 0x0000000a0d00720c */ /* 0x000fe20003f44070 */
[----:B------:R-:W-:Y:S01]  /*23e0*/  IMAD.HI.U32 R8, R0, R14, RZ ;  /* 0x0000000e00087227 */ /* 0x000fe200078e00ff */
[----:B------:R-:W-:Y:S01]  /*23f0*/  STL [R1+0x1b88], R5 ;  /* 0x001b880501007387 */ /* 0x000fe20000100800 */
[----:B------:R-:W-:-:S02]  /*2400*/  LOP3.LUT R44, R247, 0x1ac, RZ, 0xfc, !PT ;  /* 0x000001acf72c7812 */ /* 0x000fc400078efcff */
[----:B------:R-:W-:Y:S01]  /*2410*/  IMAD.MOV R8, RZ, RZ, -R8 ;  /* 0x000000ffff087224 */ /* 0x000fe200078e0a08 */
[----:B------:R-:W-:Y:S01]  /*2420*/  ISETP.GT.U32.AND P4, PT, R13, R11, PT ;  /* 0x0000000b0d00720c */ /* 0x000fe20003f84070 */
[----:B------:R-:W-:Y:S01]  /*2430*/  IMAD.HI.U32 R9, R0, R15, RZ ;  /* 0x0000000f00097227 */ /* 0x000fe200078e00ff */
[----:B------:R-:W-:Y:S01]  /*2440*/  STL [R1+0x1b8c], R6 ;  /* 0x001b8c0601007387 */ /* 0x000fe20000100800 */
[----:B------:R-:W-:Y:S02]  /*2450*/  LOP3.LUT R45, R247, 0x1aa, RZ, 0xfc, !PT ;  /* 0x000001aaf72d7812 */ /* 0x000fe400078efcff */
[----:B------:R-:W-:Y:S01]  /*2460*/  IMAD R8, R7, R8, R14 ;  /* 0x0000000807087224 */ /* 0x000fe200078e020e */
[C---:B------:R-:W-:Y:S01]  /*2470*/  LOP3.LUT R46, R247.reuse, 0x1a8, RZ, 0xfc, !PT ;  /* 0x000001a8f72e7812 */ /* 0x040fe200078efcff */
[----:B------:R-:W-:Y:S01]  /*2480*/  @!P2 IMAD.IADD R10, R10, 0x1, -R13 ;  /* 0x000000010a0aa824 */ /* 0x000fe200078e0a0d */
[----:B------:R-:W-:Y:S01]  /*2490*/  LOP3.LUT R47, R247, 0x1a6, RZ, 0xfc, !PT ;  /* 0x000001a6f72f7812 */ /* 0x000fe200078efcff */
[----:B------:R-:W-:Y:S01]  /*24a0*/  IMAD.HI.U32 R12, R0, R16, RZ ;  /* 0x00000010000c7227 */ /* 0x000fe200078e00ff */
[----:B------:R-:W-:-:S02]  /*24b0*/  ISETP.GT.U32.AND P2, PT, R7, R8, PT ;  /* 0x000000080700720c */ /* 0x000fc40003f44070 */
[----:B------:R-:W-:Y:S01]  /*24c0*/  IABS R43, R47 ;  /* 0x0000002f002b7213 */ /* 0x000fe20000000000 */
[----:B------:R-:W-:Y:S01]  /*24d0*/  IMAD.MOV R14, RZ, RZ, -R9 ;  /* 0x000000ffff0e7224 */ /* 0x000fe200078e0a09 */
[C---:B------:R-:W-:Y:S01]  /*24e0*/  LOP3.LUT R50, R247.reuse, 0x19e, RZ, 0xfc, !PT ;  /* 0x0000019ef7327812 */ /* 0x040fe200078efcff */
[----:B------:R-:W-:Y:S01]  /*24f0*/  IMAD.MOV R9, RZ, RZ, -R12 ;  /* 0x000000ffff097224 */ /* 0x000fe200078e0a0c */
[----:B------:R-:W-:Y:S01]  /*2500*/  LOP3.LUT R53, R247, 0x19c, RZ, 0xfc, !PT ;  /* 0x0000019cf7357812 */ /* 0x000fe200078efcff */
[----:B------:R-:W-:Y:S01]  /*2510*/  @!P4 IMAD.IADD R11, R11, 0x1, -R13 ;  /* 0x000000010b0bc824 */ /* 0x000fe200078e0a0d */
[----:B------:R-:W-:Y:S01]  /*2520*/  ISETP.NE.AND P4, PT, R48, RZ, PT ;  /* 0x000000ff3000720c */ /* 0x000fe20003f85270 */
[----:B------:R-:W-:Y:S01]  /*2530*/  IMAD R12, R7, R14, R15 ;  /* 0x0000000e070c7224 */ /* 0x000fe200078e020f */
[----:B------:R-:W-:Y:S01]  /*2540*/  LOP3.LUT R15, R247, 0x1f8, RZ, 0xfc, !PT ;  /* 0x000001f8f70f7812 */ /* 0x000fe200078efcff */
[C---:B------:R-:W-:Y:S01]  /*2550*/  IMAD R14, R7.reuse, R9, R16 ;  /* 0x00000009070e7224 */ /* 0x040fe200078e0210 */
[----:B------:R-:W-:Y:S01]  /*2560*/  LOP3.LUT R9, RZ, R48, RZ, 0x33, !PT ;  /* 0x00000030ff097212 */ /* 0x000fe200078e33ff */
[----:B------:R-:W-:Y:S01]  /*2570*/  @!P1 IMAD.MOV R10, RZ, RZ, -R10 ;  /* 0x000000ffff0a9224 */ /* 0x000fe200078e0a0a */
[----:B------:R-:W-:Y:S01]  /*2580*/  IABS R13, R15 ;  /* 0x0000000f000d7213 */ /* 0x000fe20000000000 */
[----:B------:R-:W-:Y:S01]  /*2590*/  @!P5 IMAD.MOV R11, RZ, RZ, -R11 ;  /* 0x000000ffff0bd224 */ /* 0x000fe200078e0a0b */
[----:B------:R-:W-:Y:S01]  /*25a0*/  ISETP.GT.U32.AND P5, PT, R7, R14, PT ;  /* 0x0000000e0700720c */ /* 0x000fe20003fa4070 */
[----:B------:R-:W-:Y:S01]  /*25b0*/  @!P2 IMAD.IADD R8, R8, 0x1, -R7 ;  /* 0x000000010808a824 */ /* 0x000fe200078e0a07 */
[C---:B0-----:R-:W-:Y:S01]  /*25c0*/  SEL R3, R9.reuse, R10, !P4 ;  /* 0x0000000a09037207 */ /* 0x041fe20006000000 */
[----:B------:R-:W-:Y:S01]  /*25d0*/  IMAD.MOV.U32 R10, RZ, RZ, R13 ;  /* 0x000000ffff0a7224 */ /* 0x000fe200078e000d */
[----:B-1----:R-:W-:-:S02]  /*25e0*/  SEL R2, R9, R11, !P4 ;  /* 0x0000000b09027207 */ /* 0x002fc40006000000 */
[C---:B------:R-:W-:Y:S01]  /*25f0*/  ISETP.GT.U32.AND P4, PT, R7.reuse, R8, PT ;  /* 0x000000080700720c */ /* 0x040fe20003f84070 */
[----:B------:R-:W-:Y:S01]  /*2600*/  IMAD.HI.U32 R9, R0, R10, RZ ;  /* 0x0000000a00097227 */ /* 0x000fe200078e00ff */
[----:B------:R-:W-:Y:S01]  /*2610*/  ISETP.GT.U32.AND P1, PT, R7, R12, PT ;  /* 0x0000000c0700720c */ /* 0x000fe20003f24070 */
[----:B------:R-:W-:Y:S01]  /*2620*/  STL [R1+0xf0], R3 ;  /* 0x0000f00301007387 */ /* 0x000fe20000100800 */
[----:B------:R-:W-:Y:S01]  /*2630*/  LOP3.LUT R16, R247, 0x1f6, RZ, 0xfc, !PT ;  /* 0x000001f6f7107812 */ /* 0x000fe200078efcff */
[----:B------:R-:W-:Y:S01]  /*2640*/  IMAD.MOV R9, RZ, RZ, -R9 ;  /* 0x000000ffff097224 */ /* 0x000fe200078e0a09 */
[----:B------:R-:W-:Y:S01]  /*2650*/  IABS R13, R17 ;  /* 0x00000011000d7213 */ /* 0x000fe20000000000 */
[----:B------:R-:W-:Y:S01]  /*2660*/  @!P5 IMAD.IADD R14, R14, 0x1, -R7 ;  /* 0x000000010e0ed824 */ /* 0x000fe200078e0a07 */
[----:B------:R-:W-:Y:S01]  /*2670*/  IABS R11, R16 ;  /* 0x00000010000b7213 */ /* 0x000fe20000000000 */
[----:B------:R0:W-:Y:S01]  /*2680*/  STL [R1+0xf4], R2 ;  /* 0x0000f40201007387 */ /* 0x0001e20000100800 */
[----:B------:R-:W-:Y:S01]  /*2690*/  IMAD R10, R7, R9, R10 ;  /* 0x00000009070a7224 */ /* 0x000fe200078e020a */
[----:B------:R-:W-:-:S02]  /*26a0*/  ISETP.GE.AND P2, PT, R15, RZ, PT ;  /* 0x000000ff0f00720c */ /* 0x000fc40003f46270 */
[--C-:B------:R-:W-:Y:S01]  /*26b0*/  @!P4 IMAD.IADD R8, R8, 0x1, -R7.reuse ;  /* 0x000000010808c824 */ /* 0x100fe200078e0a07 */
[C---:B------:R-:W-:Y:S01]  /*26c0*/  ISETP.GT.U32.AND P5, PT, R7.reuse, R14, PT ;  /* 0x0000000e0700720c */ /* 0x040fe20003fa4070 */
[----:B------:R-:W-:Y:S01]  /*26d0*/  @!P1 IMAD.IADD R12, R12, 0x1, -R7 ;  /* 0x000000010c0c9824 */ /* 0x000fe200078e0a07 */
[C---:B------:R-:W-:Y:S01]  /*26e0*/  ISETP.GT.U32.AND P4, PT, R7.reuse, R10, PT ;  /* 0x0000000a0700720c */ /* 0x040fe20003f84070 */
[C---:B------:R-:W-:Y:S01]  /*26f0*/  IMAD.HI.U32 R9, R0.reuse, R11, RZ ;  /* 0x0000000b00097227 */ /* 0x040fe200078e00ff */
[----:B------:R-:W-:Y:S02]  /*2700*/  IABS R15, R19 ;  /* 0x00000013000f7213 */ /* 0x000fe40000000000 */
[----:B------:R-:W-:Y:S01]  /*2710*/  ISETP.GT.U32.AND P1, PT, R7, R12, PT ;  /* 0x0000000c0700720c */ /* 0x000fe20003f24070 */
[----:B0-----:R-:W-:Y:S01]  /*2720*/  IMAD.MOV.U32 R2, RZ, RZ, R8 ;  /* 0x000000ffff027224 */ /* 0x001fe200078e0008 */
[C---:B------:R-:W-:Y:S01]  /*2730*/  LOP3.LUT R48, R247.reuse, 0x1a4, RZ, 0xfc, !PT ;  /* 0x000001a4f7307812 */ /* 0x040fe200078efcff */
[----:B------:R-:W-:Y:S01]  /*2740*/  IMAD.HI.U32 R8, R0, R13, RZ ;  /* 0x0000000d00087227 */ /* 0x000fe200078e00ff */
[----:B------:R-:W-:-:S02]  /*2750*/  LOP3.LUT R54, R247, 0x19a, RZ, 0xfc, !PT ;  /* 0x0000019af7367812 */ /* 0x000fc400078efcff */
[C---:B------:R-:W-:Y:S01]  /*2760*/  LOP3.LUT R55, R247.reuse, 0x198, RZ, 0xfc, !PT ;  /* 0x00000198f7377812 */ /* 0x040fe200078efcff */
[----:B------:R-:W-:Y:S01]  /*2770*/  @!P0 IMAD.MOV R2, RZ, RZ, -R2 ;  /* 0x000000ffff028224 */ /* 0x000fe200078e0a02 */
[----:B------:R-:W-:Y:S01]  /*2780*/  ISETP.GE.AND P0, PT, R16, RZ, PT ;  /* 0x000000ff1000720c */ /* 0x000fe20003f06270 */
[----:B------:R-:W-:Y:S01]  /*2790*/  IMAD.MOV R16, RZ, RZ, -R9 ;  /* 0x000000ffff107224 */ /* 0x000fe200078e0a09 */
[----:B------:R-:W-:Y:S01]  /*27a0*/  LOP3.LUT R57, R247, 0x194, RZ, 0xfc, !PT ;  /* 0x00000194f7397812 */ /* 0x000fe200078efcff */
[----:B------:R-:W-:Y:S01]  /*27b0*/  IMAD.MOV R18, RZ, RZ, -R8 ;  /* 0x000000ffff127224 */ /* 0x000fe200078e0a08 */
[----:B------:R0:W-:Y:S01]  /*27c0*/  STL [R1+0x2c], R2 ;  /* 0x00002c0201007387 */ /* 0x0001e20000100800 */
[----:B------:R-:W-:Y:S01]  /*27d0*/  IMAD R8, R7, R16, R11 ;  /* 0x0000001007087224 */ /* 0x000fe200078e020b */
[----:B------:R-:W-:Y:S01]  /*27e0*/  IABS R52, R57 ;  /* 0x0000003900347213 */ /* 0x000fe20000000000 */
[--C-:B------:R-:W-:Y:S01]  /*27f0*/  @!P5 IMAD.IADD R14, R14, 0x1, -R7.reuse ;  /* 0x000000010e0ed824 */ /* 0x100fe200078e0a07 */
[----:B------:R-:W-:Y:S01]  /*2800*/  LOP3.LUT R56, R247, 0x196, RZ, 0xfc, !PT ;  /* 0x00000196f7387812 */ /* 0x000fe200078efcff */
[--C-:B------:R-:W-:Y:S01]  /*2810*/  @!P1 IMAD.IADD R12, R12, 0x1, -R7.reuse ;  /* 0x000000010c0c9824 */ /* 0x100fe200078e0a07 */
[----:B------:R-:W-:Y:S01]  /*2820*/  ISETP.GT.U32.AND P5, PT, R7, R8, PT ;  /* 0x000000080700720c */ /* 0x000fe20003fa4070 */
[----:B------:R-:W-:Y:S01]  /*2830*/  @!P4 IMAD.IADD R10, R10, 0x1, -R7 ;  /* 0x000000010a0ac824 */ /* 0x000fe200078e0a07 */
[----:B------:R-:W-:Y:S01]  /*2840*/  ISETP.GE.AND P1, PT, R17, RZ, PT ;  /* 0x000000ff1100720c */ /* 0x000fe20003f26270 */
[----:B------:R-:W-:Y:S01]  /*2850*/  IMAD R16, R7, R18, R13 ;  /* 0x0000001207107224 */ /* 0x000fe200078e020d */
[----:B------:R-:W-:Y:S01]  /*2860*/  LOP3.LUT R17, R247, 0x1f2, RZ, 0xfc, !PT ;  /* 0x000001f2f7117812 */ /* 0x000fe200078efcff */
[----:B------:R-:W-:Y:S01]  /*2870*/  IMAD.MOV.U32 R3, RZ, RZ, R12 ;  /* 0x000000ffff037224 */ /* 0x000fe200078e000c */
[----:B------:R-:W-:Y:S01]  /*2880*/  ISETP.GT.U32.AND P4, PT, R7, R10, PT ;  /* 0x0000000a0700720c */ /* 0x000fe20003f84070 */
[----:B0-----:R-:W-:Y:S01]  /*2890*/  IMAD.MOV.U32 R2, RZ, RZ, R14 ;  /* 0x000000ffff027224 */ /* 0x001fe200078e000e */
[----:B------:R-:W-:Y:S01]  /*28a0*/  LOP3.LUT R18, R247, 0x1f0, RZ, 0xfc, !PT ;  /* 0x000001f0f7127812 */ /* 0x000fe200078efcff */
[----:B------:R-:W-:Y:S01]  /*28b0*/  @!P6 IMAD.MOV R3, RZ, RZ, -R3 ;  /* 0x000000ffff03e224 */ /* 0x000fe200078e0a03 */
[----:B------:R-:W-:Y:S01]  /*28c0*/  ISETP.GT.U32.AND P6, PT, R7, R16, PT ;  /* 0x000000100700720c */ /* 0x000fe20003fc4070 */
[----:B------:R-:W-:Y:S01]  /*28d0*/  @!P3 IMAD.MOV R2, RZ, RZ, -R2 ;  /* 0x000000ffff02b224 */ /* 0x000fe200078e0a02 */
[----:B------:R-:W-:Y:S01]  /*28e0*/  IABS R13, R17 ;  /* 0x00000011000d7213 */ /* 0x000fe20000000000 */
[----:B------:R-:W-:Y:S01]  /*28f0*/  @!P5 IMAD.IADD R8, R8, 0x1, -R7 ;  /* 0x000000010808d824 */ /* 0x000fe200078e0a07 */
[----:B------:R-:W-:Y:S01]  /*2900*/  STL [R1+0x28], R3 ;  /* 0x0000280301007387 */ /* 0x000fe20000100800 */
[----:B------:R-:W-:-:S02]  /*2910*/  IABS R11, R18 ;  /* 0x00000012000b7213 */ /* 0x000fc40000000000 */
[----:B------:R-:W-:Y:S01]  /*2920*/  IMAD.HI.U32 R9, R0, R13, RZ ;  /* 0x0000000d00097227 */ /* 0x000fe200078e00ff */
[----:B------:R-:W-:Y:S01]  /*2930*/  ISETP.GT.U32.AND P5, PT, R7, R8, PT ;  /* 0x000000080700720c */ /* 0x000fe20003fa4070 */
[----:B------:R0:W-:Y:S01]  /*2940*/  STL [R1+0x24], R2 ;  /* 0x0000240201007387 */ /* 0x0001e20000100800 */
[----:B------:R-:W-:Y:S01]  /*2950*/  ISETP.GE.AND P3, PT, R17, RZ, PT ;  /* 0x000000ff1100720c */ /* 0x000fe20003f66270 */
[--C-:B------:R-:W-:Y:S01]  /*2960*/  @!P4 IMAD.IADD R10, R10, 0x1, -R7.reuse ;  /* 0x000000010a0ac824 */ /* 0x100fe200078e0a07 */
[----:B------:R-:W-:Y:S01]  /*2970*/  ISETP.GE.AND P4, PT, R18, RZ, PT ;  /* 0x000000ff1200720c */ /* 0x000fe20003f86270 */
[----:B------:R-:W-:Y:S01]  /*2980*/  @!P6 IMAD.IADD R16, R16, 0x1, -R7 ;  /* 0x000000011010e824 */ /* 0x000fe200078e0a07 */
[----:B------:R-:W-:Y:S01]  /*2990*/  IABS R17, R20 ;  /* 0x0000001400117213 */ /* 0x000fe20000000000 */
[----:B------:R-:W-:Y:S01]  /*29a0*/  IMAD.MOV.U32 R14, RZ, RZ, R11 ;  /* 0x000000ffff0e7224 */ /* 0x000fe200078e000b */
[----:B------:R-:W-:Y:S01]  /*29b0*/  IABS R51, R56 ;  /* 0x0000003800337213 */ /* 0x000fe20000000000 */
[----:B------:R-:W-:Y:S01]  /*29c0*/  IMAD.MOV R12, RZ, RZ, -R9 ;  /* 0x000000ffff0c7224 */ /* 0x000fe200078e0a09 */
[----:B------:R-:W-:Y:S01]  /*29d0*/  ISETP.GT.U32.AND P6, PT, R7, R16, PT ;  /* 0x000000100700720c */ /* 0x000fe20003fc4070 */
[----:B0-----:R-:W-:Y:S01]  /*29e0*/  IMAD.MOV.U32 R2, RZ, RZ, R10 ;  /* 0x000000ffff027224 */ /* 0x001fe200078e000a */
[C---:B------:R-:W-:Y:S01]  /*29f0*/  LOP3.LUT R65, R247.reuse, 0x184, RZ, 0xfc, !PT ;  /* 0x00000184f7417812 */ /* 0x040fe200078efcff */
[----:B------:R-:W-:Y:S01]  /*2a00*/  @!P5 IMAD.IADD R8, R8, 0x1, -R7 ;  /* 0x000000010808d824 */ /* 0x000fe200078e0a07 */
[----:B------:R-:W-:Y:S01]  /*2a10*/  LOP3.LUT R64, R247, 0x186, RZ, 0xfc, !PT ;  /* 0x00000186f7407812 */ /* 0x000fe200078efcff */
[----:B------:R-:W-:Y:S01]  /*2a20*/  @!P2 IMAD.MOV R2, RZ, RZ, -R2 ;  /* 0x000000ffff02a224 */ /* 0x000fe200078e0a02 */
[----:B------:R-:W-:Y:S01]  /*2a30*/  ISETP.GE.AND P2, PT, R19, RZ, PT ;  /* 0x000000ff1300720c */ /* 0x000fe20003f46270 */
[----:B------:R-:W-:Y:S01]  /*2a40*/  IMAD.HI.U32 R9, R0, R14, RZ ;  /* 0x0000000e00097227 */ /* 0x000fe200078e00ff */
[----:B------:R-:W-:-:S02]  /*2a50*/  LOP3.LUT R19, R247, 0x1e8, RZ, 0xfc, !PT ;  /* 0x000001e8f7137812 */ /* 0x000fc400078efcff */
[----:B------:R0:W-:Y:S01]  /*2a60*/  STL [R1+0x20], R2 ;  /* 0x0000200201007387 */ /* 0x0001e20000100800 */
[----:B------:R-:W-:Y:S01]  /*2a70*/  IMAD.HI.U32 R11, R0, R15, RZ ;  /* 0x0000000f000b7227 */ /* 0x000fe200078e00ff */
[C---:B------:R-:W-:Y:S02]  /*2a80*/  LOP3.LUT R66, R247.reuse, 0x182, RZ, 0xfc, !PT ;  /* 0x00000182f7427812 */ /* 0x040fe400078efcff */
[----:B------:R-:W-:Y:S01]  /*2a90*/  LOP3.LUT R67, R247, 0x180, RZ, 0xfc, !PT ;  /* 0x00000180f7437812 */ /* 0x000fe200078efcff */
[----:B------:R-:W-:Y:S01]  /*2aa0*/  IMAD R12, R7, R12, R13 ;  /* 0x0000000c070c7224 */ /* 0x000fe200078e020d */
[----:B------:R-:W-:Y:S01]  /*2ab0*/  IABS R62, R66 ;  /* 0x00000042003e7213 */ /* 0x000fe20000000000 */
[----:B------:R-:W-:Y:S01]  /*2ac0*/  IMAD.MOV R9, RZ, RZ, -R9 ;  /* 0x000000ffff097224 */ /* 0x000fe200078e0a09 */
[----:B------:R-:W-:Y:S01]  /*2ad0*/  LOP3.LUT R68, R247, 0x17e, RZ, 0xfc, !PT ;  /* 0x0000017ef7447812 */ /* 0x000fe200078efcff */
[----:B------:R-:W-:Y:S01]  /*2ae0*/  IMAD.MOV R18, RZ, RZ, -R11 ;  /* 0x000000ffff127224 */ /* 0x000fe200078e0a0b */
[----:B------:R-:W-:Y:S01]  /*2af0*/  ISETP.GT.U32.AND P5, PT, R7, R12, PT ;  /* 0x0000000c0700720c */ /* 0x000fe20003fa4070 */
[----:B0-----:R-:W-:Y:S01]  /*2b00*/  IMAD.MOV.U32 R2, RZ, RZ, R8 ;  /* 0x000000ffff027224 */ /* 0x001fe200078e0008 */
[----:B------:R-:W-:Y:S01]  /*2b10*/  LOP3.LUT R8, R247, 0x1ec, RZ, 0xfc, !PT ;  /* 0x000001ecf7087812 */ /* 0x000fe200078efcff */
[----:B------:R-:W-:Y:S01]  /*2b20*/  @!P6 IMAD.IADD R16, R16, 0x1, -R7 ;  /* 0x000000011010e824 */ /* 0x000fe200078e0a07 */
[----:B------:R-:W-:Y:S01]  /*2b30*/  IABS R63, R67 ;  /* 0x00000043003f7213 */ /* 0x000fe20000000000 */
[----:B------:R-:W-:Y:S01]  /*2b40*/  @!P0 IMAD.MOV R2, RZ, RZ, -R2 ;  /* 0x000000ffff028224 */ /* 0x000fe200078e0a02 */
[----:B------:R-:W-:Y:S01]  /*2b50*/  IABS R11, R8 ;  /* 0x00000008000b7213 */ /* 0x000fe20000000000 */
[C---:B------:R-:W-:Y:S01]  /*2b60*/  IMAD R10, R7.reuse, R9, R14 ;  /* 0x00000009070a7224 */ /* 0x040fe200078e020e */
[----:B------:R-:W-:Y:S01]  /*2b70*/  ISETP.GE.AND P6, PT, R8, RZ, PT ;  /* 0x000000ff0800720c */ /* 0x000fe20003fc6270 */
[----:B------:R-:W-:Y:S01]  /*2b80*/  IMAD R14, R7, R18, R15 ;  /* 0x00000012070e7224 */ /* 0x000fe200078e020f */
[----:B------:R0:W-:Y:S01]  /*2b90*/  STL [R1+0x1c], R2 ;  /* 0x00001c0201007387 */ /* 0x0001e20000100800 */
[----:B------:R-:W-:Y:S01]  /*2ba0*/  LOP3.LUT R18, R247, 0x1ea, RZ, 0xfc, !PT ;  /* 0x000001eaf7127812 */ /* 0x000fe200078efcff */
[----:B------:R-:W-:Y:S01]  /*2bb0*/  IMAD.HI.U32 R8, R0, R11, RZ ;  /* 0x0000000b00087227 */ /* 0x000fe200078e00ff */
[----:B------:R-:W-:-:S02]  /*2bc0*/  ISETP.GT.U32.AND P0, PT, R7, R10, PT ;  /* 0x0000000a0700720c */ /* 0x000fc40003f04070 */
[----:B------:R-:W-:Y:S01]  /*2bd0*/  IABS R13, R18 ;  /* 0x00000012000d7213 */ /* 0x000fe20000000000 */
[----:B------:R-:W-:Y:S01]  /*2be0*/  @!P5 IMAD.IADD R12, R12, 0x1, -R7 ;  /* 0x000000010c0cd824 */ /* 0x000fe200078e0a07 */
[----:B------:R-:W-:Y:S01]  /*2bf0*/  IABS R15, R19 ;  /* 0x00000013000f7213 */ /* 0x000fe20000000000 */
[----:B------:R-:W-:Y:S01]  /*2c00*/  IMAD.MOV R8, RZ, RZ, -R8 ;  /* 0x000000ffff087224 */ /* 0x000fe200078e0a08 */
[----:B------:R-:W-:Y:S01]  /*2c10*/  LOP3.LUT R69, R247, 0x17c, RZ, 0xfc, !PT ;  /* 0x0000017cf7457812 */ /* 0x000fe200078efcff */
[----:B0-----:R-:W-:Y:S01]  /*2c20*/  IMAD.MOV.U32 R2, RZ, RZ, R16 ;  /* 0x000000ffff027224 */ /* 0x001fe200078e0010 */
[C---:B------:R-:W-:Y:S01]  /*2c30*/  ISETP.GT.U32.AND P5, PT, R7.reuse, R12, PT ;  /* 0x0000000c0700720c */ /* 0x040fe20003fa4070 */
[----:B------:R-:W-:Y:S01]  /*2c40*/  IMAD R8, R7, R8, R11 ;  /* 0x0000000807087224 */ /* 0x000fe200078e020b */
[----:B------:R-:W-:Y:S01]  /*2c50*/  LOP3.LUT R70, R247, 0x17a, RZ, 0xfc, !PT ;  /* 0x0000017af7467812 */ /* 0x000fe200078efcff */
[----:B------:R-:W-:Y:S01]  /*2c60*/  @!P1 IMAD.MOV R2, RZ, RZ, -R2 ;  /* 0x000000ffff029224 */ /* 0x000fe200078e0a02 */
[----:B------:R-:W-:Y:S01]  /*2c70*/  ISETP.GT.U32.AND P1, PT, R7, R14, PT ;  /* 0x0000000e0700720c */ /* 0x000fe20003f24070 */
[----:B------:R-:W-:Y:S01]  /*2c80*/  @!P0 IMAD.IADD R10, R10, 0x1, -R7 ;  /* 0x000000010a0a8824 */ /* 0x000fe200078e0a07 */
[C---:B------:R-:W-:Y:S01]  /*2c90*/  LOP3.LUT R71, R247.reuse, 0x178, RZ, 0xfc, !PT ;  /* 0x00000178f7477812 */ /* 0x040fe200078efcff */
[----:B------:R-:W-:Y:S01]  /*2ca0*/  IMAD.HI.U32 R9, R0, R13, RZ ;  /* 0x0000000d00097227 */ /* 0x000fe200078e00ff */
[----:B------:R0:W-:Y:S01]  /*2cb0*/  STL [R1+0x18], R2 ;  /* 0x0000180201007387 */ /* 0x0001e20000100800 */
[----:B------:R-:W-:-:S02]  /*2cc0*/  LOP3.LUT R72, R247, 0x176, RZ, 0xfc, !PT ;  /* 0x00000176f7487812 */ /* 0x000fc400078efcff */
[----:B------:R-:W-:Y:S01]  /*2cd0*/  ISETP.GT.U32.AND P0, PT, R7, R10, PT ;  /* 0x0000000a0700720c */ /* 0x000fe20003f04070 */
[----:B------:R-:W-:Y:S01]  /*2ce0*/  IMAD.HI.U32 R11, R0, R17, RZ ;  /* 0x00000011000b7227 */ /* 0x000fe200078e00ff */
[C---:B------:R-:W-:Y:S02]  /*2cf0*/  LOP3.LUT R73, R247.reuse, 0x174, RZ, 0xfc, !PT ;  /* 0x00000174f7497812 */ /* 0x040fe400078efcff */
[C---:B------:R-:W-:Y:S01]  /*2d00*/  LOP3.LUT R74, R247.reuse, 0x172, RZ, 0xfc, !PT ;  /* 0x00000172f74a7812 */ /* 0x040fe200078efcff */
[--C-:B------:R-:W-:Y:S01]  /*2d10*/  @!P5 IMAD.IADD R12, R12, 0x1, -R7.reuse ;  /* 0x000000010c0cd824 */ /* 0x100fe200078e0a07 */
[----:B------:R-:W-:Y:S01]  /*2d20*/  ISETP.GE.AND P5, PT, R18, RZ, PT ;  /* 0x000000ff1200720c */ /* 0x000fe20003fa6270 */
[----:B------:R-:W-:Y:S01]  /*2d30*/  @!P1 IMAD.IADD R14, R14, 0x1, -R7 ;  /* 0x000000010e0e9824 */ /* 0x000fe200078e0a07 */
[C---:B------:R-:W-:Y:S01]  /*2d40*/  LOP3.LUT R75, R247.reuse, 0x16e, RZ, 0xfc, !PT ;  /* 0x0000016ef74b7812 */ /* 0x040fe200078efcff */
[----:B0-----:R-:W-:Y:S01]  /*2d50*/  IMAD.MOV.U32 R2, RZ, RZ, R12 ;  /* 0x000000ffff027224 */ /* 0x001fe200078e000c */
[----:B------:R-:W-:Y:S01]  /*2d60*/  LOP3.LUT R77, R247, 0x16c, RZ, 0xfc, !PT ;  /* 0x0000016cf74d7812 */ /* 0x000fe200078efcff */
[----:B------:R-:W-:Y:S01]  /*2d70*/  IMAD.MOV R16, RZ, RZ, -R9 ;  /* 0x000000ffff107224 */ /* 0x000fe200078e0a09 */
[----:B------:R-:W-:Y:S01]  /*2d80*/  ISETP.GT.U32.AND P1, PT, R7, R14, PT ;  /* 0x0000000e0700720c */ /* 0x000fe20003f24070 */
[----:B------:R-:W-:Y:S01]  /*2d90*/  IMAD.MOV R12, RZ, RZ, -R11 ;  /* 0x000000ffff0c7224 */ /* 0x000fe200078e0a0b */
[C---:B------:R-:W-:Y:S01]  /*2da0*/  LOP3.LUT R78, R247.reuse, 0x16a, RZ, 0xfc, !PT ;  /* 0x0000016af74e7812 */ /* 0x040fe200078efcff */
[----:B------:R-:W-:Y:S01]  /*2db0*/  IMAD.HI.U32 R9, R0, R15, RZ ;  /* 0x0000000f00097227 */ /* 0x000fe200078e00ff */
[----:B------:R-:W-:-:S02]  /*2dc0*/  LOP3.LUT R79, R247, 0x168, RZ, 0xfc, !PT ;  /* 0x00000168f74f7812 */ /* 0x000fc400078efcff */
[----:B------:R-:W-:Y:S01]  /*2dd0*/  LOP3.LUT R82, R247, 0x164, RZ, 0xfc, !PT ;  /* 0x00000164f7527812 */ /* 0x000fe200078efcff */
[----:B------:R-:W-:Y:S01]  /*2de0*/  @!P0 IMAD.IADD R10, R10, 0x1, -R7 ;  /* 0x000000010a0a8824 */ /* 0x000fe200078e0a07 */
[C---:B------:R-:W-:Y:S01]  /*2df0*/  ISETP.GT.U32.AND P0, PT, R7.reuse, R8, PT ;  /* 0x000000080700720c */ /* 0x040fe20003f04070 */
[----:B------:R-:W-:Y:S01]  /*2e00*/  IMAD R12, R7, R12, R17 ;  /* 0x0000000c070c7224 */ /* 0x000fe200078e0211 */
[C---:B------:R-:W-:Y:S01]  /*2e10*/  LOP3.LUT R17, R247.reuse, 0x1e2, RZ, 0xfc, !PT ;  /* 0x000001e2f7117812 */ /* 0x040fe200078efcff */
[----:B------:R-:W-:Y:S01]  /*2e20*/  IMAD.MOV R18, RZ, RZ, -R9 ;  /* 0x000000ffff127224 */ /* 0x000fe200078e0a09 */
[C---:B------:R-:W-:Y:S01]  /*2e30*/  LOP3.LUT R80, R247.reuse, 0x166, RZ, 0xfc, !PT ;  /* 0x00000166f7507812 */ /* 0x040fe200078efcff */
[----:B------:R-:W-:Y:S01]  /*2e40*/  @!P1 IMAD.IADD R14, R14, 0x1, -R7 ;  /* 0x000000010e0e9824 */ /* 0x000fe200078e0a07 */
[C---:B------:R-:W-:Y:S01]  /*2e50*/  LOP3.LUT R83, R247.reuse, 0x162, RZ, 0xfc, !PT ;  /* 0x00000162f7537812 */ /* 0x040fe200078efcff */
[----:B------:R-:W-:Y:S01]  /*2e60*/  IMAD.MOV.U32 R6, RZ, RZ, R10 ;  /* 0x000000ffff067224 */ /* 0x000fe200078e000a */
[----:B------:R-:W-:Y:S01]  /*2e70*/  IABS R76, R80 ;  /* 0x00000050004c7213 */ /* 0x000fe20000000000 */
[----:B------:R-:W-:Y:S01]  /*2e80*/  IMAD.MOV.U32 R5, RZ, RZ, R14 ;  /* 0x000000ffff057224 */ /* 0x000fe200078e000e */
[----:B------:R-:W-:Y:S01]  /*2e90*/  LOP3.LUT R84, R247, 0x160, RZ, 0xfc, !PT ;  /* 0x00000160f7547812 */ /* 0x000fe200078efcff */
[----:B------:R-:W-:Y:S01]  /*2ea0*/  IMAD R10, R7, R18, R15 ;  /* 0x00000012070a7224 */ /* 0x000fe200078e020f */
[----:B------:R-:W-:Y:S01]  /*2eb0*/  LOP3.LUT R18, R247, 0x1e4, RZ, 0xfc, !PT ;  /* 0x000001e4f7127812 */ /* 0x000fe200078efcff */
[----:B------:R-:W-:Y:S01]  /*2ec0*/  @!P2 IMAD.MOV R5, RZ, RZ, -R5 ;  /* 0x000000ffff05a224 */ /* 0x000fe200078e0a05 */
[C---:B------:R-:W-:Y:S01]  /*2ed0*/  ISETP.GT.U32.AND P2, PT, R7.reuse, R12, PT ;  /* 0x0000000c0700720c */ /* 0x040fe20003f44070 */
[C---:B------:R-:W-:Y:S01]  /*2ee0*/  IMAD R16, R7.reuse, R16, R13 ;  /* 0x0000001007107224 */ /* 0x040fe200078e020d */
[----:B------:R-:W-:Y:S01]  /*2ef0*/  IABS R11, R18 ;  /* 0x00000012000b7213 */ /* 0x000fe20000000000 */
[----:B------:R-:W-:Y:S01]  /*2f00*/  @!P3 IMAD.MOV R2, RZ, RZ, -R2 ;  /* 0x000000ffff02b224 */ /* 0x000fe200078e0a02 */
[C---:B------:R-:W-:Y:S01]  /*2f10*/  ISETP.GT.U32.AND P1, PT, R7.reuse, R10, PT ;  /* 0x0000000a0700720c */ /* 0x040fe20003f24070 */
[----:B------:R-:W-:Y:S01]  /*2f20*/  @!P0 IMAD.IADD R8, R8, 0x1, -R7 ;  /* 0x0000000108088824 */ /* 0x000fe200078e0a07 */
[----:B------:R-:W-:Y:S01]  /*2f30*/  ISETP.GT.U32.AND P3, PT, R7, R16, PT ;  /* 0x000000100700720c */ /* 0x000fe20003f64070 */
[----:B------:R-:W-:Y:S01]  /*2f40*/  IMAD.HI.U32 R9, R0, R11, RZ ;  /* 0x0000000b00097227 */ /* 0x000fe200078e00ff */
[----:B------:R-:W-:-:S02]  /*2f50*/  IABS R13, R17 ;  /* 0x00000011000d7213 */ /* 0x000fc40000000000 */
[----:B------:R-:W-:Y:S01]  /*2f60*/  ISETP.GT.U32.AND P0, PT, R7, R8, PT ;  /* 0x000000080700720c */ /* 0x000fe20003f04070 */
[----:B------:R-:W-:Y:S01]  /*2f70*/  IMAD.MOV R14, RZ, RZ, -R9 ;  /* 0x000000ffff0e7224 */ /* 0x000fe200078e0a09 */
[C---:B------:R-:W-:Y:S01]  /*2f80*/  LOP3.LUT R85, R247.reuse, 0x15e, RZ, 0xfc, !PT ;  /* 0x0000015ef7557812 */ /* 0x040fe200078efcff */
[----:B------:R-:W-:Y:S01]  /*2f90*/  @!P2 IMAD.IADD R12, R12, 0x1, -R7 ;  /* 0x000000010c0ca824 */ /* 0x000fe200078e0a07 */
[----:B------:R-:W-:Y:S01]  /*2fa0*/  LOP3.LUT R86, R247, 0x15c, RZ, 0xfc, !PT ;  /* 0x0000015cf7567812 */ /* 0x000fe200078efcff */
[----:B------:R-:W-:Y:S01]  /*2fb0*/  IMAD R9, R7, R14, R11 ;  /* 0x0000000e07097224 */ /* 0x000fe200078e020b */
[----:B------:R-:W-:Y:S01]  /*2fc0*/  LOP3.LUT R87, R247, 0x15a, RZ, 0xfc, !PT ;  /* 0x0000015af7577812 */ /* 0x000fe200078efcff */
[--C-:B------:R-:W-:Y:S01]  /*2fd0*/  @!P1 IMAD.IADD R10, R10, 0x1, -R7.reuse ;  /* 0x000000010a0a9824 */ /* 0x100fe200078e0a07 */
[C---:B------:R-:W-:Y:S01]  /*2fe0*/  ISETP.GT.U32.AND P2, PT, R7.reuse, R12, PT ;  /* 0x0000000c0700720c */ /* 0x040fe20003f44070 */
[----:B------:R-:W-:Y:S01]  /*2ff0*/  @!P3 IMAD.IADD R16, R16, 0x1, -R7 ;  /* 0x000000011010b824 */ /* 0x000fe200078e0a07 */
[----:B------:R-:W-:Y:S01]  /*3000*/  IABS R81, R86 ;  /* 0x0000005600517213 */ /* 0x000fe20000000000 */
[----:B------:R-:W-:Y:S01]  /*3010*/  IMAD.HI.U32 R11, R0, R13, RZ ;  /* 0x0000000d000b7227 */ /* 0x000fe200078e00ff */
[----:B------:R-:W-:-:S02]  /*3020*/  ISETP.GT.U32.AND P1, PT, R7, R10, PT ;  /* 0x0000000a0700720c */ /* 0x000fc40003f24070 */
[----:B------:R-:W-:Y:S01]  /*3030*/  ISETP.GT.U32.AND P3, PT, R7, R16, PT ;  /* 0x000000100700720c */ /* 0x000fe20003f64070 */
[----:B------:R-:W-:Y:S01]  /*3040*/  IMAD.MOV R14, RZ, RZ, -R11 ;  /* 0x000000ffff0e7224 */ /* 0x000fe200078e0a0b */
[----:B------:R-:W-:Y:S01]  /*3050*/  LOP3.LUT R88, R247, 0x158, RZ, 0xfc, !PT ;  /* 0x00000158f7587812 */ /* 0x000fe200078efcff */
[----:B------:R-:W-:Y:S01]  /*3060*/  @!P4 IMAD.MOV R6, RZ, RZ, -R6 ;  /* 0x000000ffff06c224 */ /* 0x000fe200078e0a06 */
[----:B------:R-:W-:Y:S01]  /*3070*/  ISETP.GE.AND P4, PT, R19, RZ, PT ;  /* 0x000000ff1300720c */ /* 0x000fe20003f86270 */
[----:B------:R-:W-:Y:S01]  /*3080*/  IMAD R14, R7, R14, R13 ;  /* 0x0000000e070e7224 */ /* 0x000fe200078e020d */
[----:B------:R-:W-:Y:S01]  /*3090*/  LOP3.LUT R19, R247, 0x1e0, RZ, 0xfc, !PT ;  /* 0x000001e0f7137812 */ /* 0x000fe200078efcff */
[--C-:B------:R-:W-:Y:S01]  /*30a0*/  @!P0 IMAD.IADD R8, R8, 0x1, -R7.reuse ;  /* 0x0000000108088824 */ /* 0x100fe200078e0a07 */
[----:B------:R-:W-:Y:S01]  /*30b0*/  ISETP.GE.AND P0, PT, R20, RZ, PT ;  /* 0x000000ff1400720c */ /* 0x000fe20003f06270 */
[--C-:B------:R-:W-:Y:S01]  /*30c0*/  @!P2 IMAD.IADD R12, R12, 0x1, -R7.reuse ;  /* 0x000000010c0ca824 */ /* 0x100fe200078e0a07 */
[----:B------:R-:W-:Y:S01]  /*30d0*/  IABS R15, R19 ;  /* 0x00000013000f7213 */ /* 0x000fe20000000000 */
[----:B------:R-:W-:Y:S01]  /*30e0*/  IMAD.MOV.U32 R4, RZ, RZ, R8 ;  /* 0x000000ffff047224 */ /* 0x000fe200078e0008 */
[----:B------:R-:W-:Y:S01]  /*30f0*/  ISETP.GT.U32.AND P2, PT, R7, R14, PT ;  /* 0x0000000e0700720c */ /* 0x000fe20003f44070 */
[----:B------:R-:W-:Y:S01]  /*3100*/  @!P1 IMAD.IADD R10, R10, 0x1, -R7 ;  /* 0x000000010a0a9824 */ /* 0x000fe200078e0a07 */
[----:B------:R-:W-:Y:S01]  /*3110*/  STL [R1+0x1bb8], R6 ;  /* 0x001bb80601007387 */ /* 0x000fe20000100800 */
[----:B------:R-:W-:Y:S01]  /*3120*/  IMAD.HI.U32 R8, R0, R15, RZ ;  /* 0x0000000f00087227 */ /* 0x000fe200078e00ff */
[----:B------:R-:W-:-:S02]  /*3130*/  LOP3.LUT R13, R247, 0x1de, RZ, 0xfc, !PT ;  /* 0x000001def70d7812 */ /* 0x000fc400078efcff */
[----:B------:R0:W-:Y:S01]  /*3140*/  STL [R1+0x14], R2 ;  /* 0x0000140201007387 */ /* 0x0001e20000100800 */
[----:B------:R-:W-:Y:S01]  /*3150*/  @!P3 IMAD.IADD R16, R16, 0x1, -R7 ;  /* 0x000000011010b824 */ /* 0x000fe200078e0a07 */
[----:B------:R-:W-:Y:S01]  /*3160*/  ISETP.GT.U32.AND P3, PT, R7, R9, PT ;  /* 0x000000090700720c */ /* 0x000fe20003f64070 */
[----:B------:R-:W-:Y:S01]  /*3170*/  IMAD.MOV R8, RZ, RZ, -R8 ;  /* 0x000000ffff087224 */ /* 0x000fe200078e0a08 */
[----:B------:R-:W-:Y:S01]  /*3180*/  ISETP.GE.AND P1, PT, R19, RZ, PT ;  /* 0x000000ff1300720c */ /* 0x000fe20003f26270 */
[----:B------:R-:W-:Y:S01]  /*3190*/  IMAD.MOV.U32 R3, RZ, RZ, R16 ;  /* 0x000000ffff037224 */ /* 0x000fe200078e0010 */
[----:B------:R-:W-:Y:S01]  /*31a0*/  LOP3.LUT R19, R247, 0x1da, RZ, 0xfc, !PT ;  /* 0x000001daf7137812 */ /* 0x000fe200078efcff */
[----:B------:R-:W-:Y:S01]  /*31b0*/  IMAD R11, R7, R8, R15 ;  /* 0x00000008070b7224 */ /* 0x000fe200078e020f */
[C---:B------:R-:W-:Y:S01]  /*31c0*/  LOP3.LUT R20, R247.reuse, 0x1d8, RZ, 0xfc, !PT ;  /* 0x000001d8f7147812 */ /* 0x040fe200078efcff */
[----:B------:R-:W-:Y:S01]  /*31d0*/  IMAD.MOV.U32 R8, RZ, RZ, R12 ;  /* 0x000000ffff087224 */ /* 0x000fe200078e000c */
[C---:B------:R-:W-:Y:S01]  /*31e0*/  LOP3.LUT R89, R247.reuse, 0x154, RZ, 0xfc, !PT ;  /* 0x00000154f7597812 */ /* 0x040fe200078efcff */
[----:B0-----:R-:W-:Y:S01]  /*31f0*/  IMAD.MOV.U32 R2, RZ, RZ, R10 ;  /* 0x000000ffff027224 */ /* 0x001fe200078e000a */
[C---:B------:R-:W-:Y:S01]  /*3200*/  LOP3.LUT R10, R247.reuse, 0x1dc, RZ, 0xfc, !PT ;  /* 0x000001dcf70a7812 */ /* 0x040fe200078efcff */
[--C-:B------:R-:W-:Y:S01]  /*3210*/  @!P2 IMAD.IADD R14, R14, 0x1, -R7.reuse ;  /* 0x000000010e0ea824 */ /* 0x100fe200078e0a07 */
[----:B------:R-:W-:Y:S01]  /*3220*/  LOP3.LUT R90, R247, 0x14e, RZ, 0xfc, !PT ;  /* 0x0000014ef75a7812 */ /* 0x000fe200078efcff */
[----:B------:R-:W-:Y:S01]  /*3230*/  @!P4 IMAD.MOV R2, RZ, RZ, -R2 ;  /* 0x000000ffff02c224 */ /* 0x000fe200078e0a02 */
[----:B------:R-:W-:Y:S01]  /*3240*/  ISETP.GE.AND P4, PT, R13, RZ, PT ;  /* 0x000000ff0d00720c */ /* 0x000fe20003f86270 */
[----:B------:R-:W-:Y:S01]  /*3250*/  @!P0 IMAD.MOV R8, RZ, RZ, -R8 ;  /* 0x000000ffff088224 */ /* 0x000fe200078e0a08 */
[----:B------:R-:W-:Y:S01]  /*3260*/  IABS R13, R13 ;  /* 0x0000000d000d7213 */ /* 0x000fe20000000000 */
[----:B------:R-:W-:Y:S01]  /*3270*/  @!P3 IMAD.IADD R9, R9, 0x1, -R7 ;  /* 0x000000010909b824 */ /* 0x000fe200078e0a07 */
[----:B------:R-:W-:Y:S01]  /*3280*/  IABS R15, R10 ;  /* 0x0000000a000f7213 */ /* 0x000fe20000000000 */
[----:B------:R-:W-:Y:S01]  /*3290*/  @!P6 IMAD.MOV R4, RZ, RZ, -R4 ;  /* 0x000000ffff04e224 */ /* 0x000fe200078e0a04 */
[----:B------:R-:W-:Y:S01]  /*32a0*/  ISETP.GE.AND P0, PT, R10, RZ, PT ;  /* 0x000000ff0a00720c */ /* 0x000fe20003f06270 */
[C---:B------:R-:W-:Y:S01]  /*32b0*/  IMAD.HI.U32 R10, R0.reuse, R13, RZ ;  /* 0x0000000d000a7227 */ /* 0x040fe200078e00ff */
[C---:B------:R-:W-:Y:S01]  /*32c0*/  ISETP.GT.U32.AND P2, PT, R7.reuse, R14, PT ;  /* 0x0000000e0700720c */ /* 0x040fe20003f44070 */
[----:B------:R-:W-:Y:S01]  /*32d0*/  STL [R1+0x1bbc], R5 ;  /* 0x001bbc0501007387 */ /* 0x000fe20000100800 */
[----:B------:R-:W-:Y:S01]  /*32e0*/  ISETP.GT.U32.AND P3, PT, R7, R9, PT ;  /* 0x000000090700720c */ /* 0x000fe20003f64070 */
[----:B------:R-:W-:Y:S01]  /*32f0*/  IMAD.HI.U32 R12, R0, R15, RZ ;  /* 0x0000000f000c7227 */ /* 0x000fe200078e00ff */
[----:B------:R-:W-:Y:S01]  /*3300*/  ISETP.GE.AND P6, PT, R18, RZ, PT ;  /* 0x000000ff1200720c */ /* 0x000fe20003fc6270 */
[----:B------:R0:W-:Y:S01]  /*3310*/  STL [R1+0x1bc0], R4 ;  /* 0x001bc00401007387 */ /* 0x0001e20000100800 */
[----:B------:R-:W-:Y:S01]  /*3320*/  IABS R18, R20 ;  /* 0x0000001400127213 */ /* 0x000fe20000000000 */
[----:B------:R-:W-:Y:S01]  /*3330*/  IMAD.MOV R10, RZ, RZ, -R10 ;  /* 0x000000ffff0a7224 */ /* 0x000fe200078e0a0a */
[C---:B------:R-:W-:Y:S01]  /*3340*/  LOP3.LUT R91, R247.reuse, 0x14c, RZ, 0xfc, !PT ;  /* 0x0000014cf75b7812 */ /* 0x040fe200078efcff */
[----:B------:R-:W-:Y:S01]  /*3350*/  IMAD.MOV R16, RZ, RZ, -R12 ;  /* 0x000000ffff107224 */ /* 0x000fe200078e0a0c */
[----:B------:R-:W-:Y:S01]  /*3360*/  LOP3.LUT R96, R247, 0x148, RZ, 0xfc, !PT ;  /* 0x00000148f7607812 */ /* 0x000fe200078efcff */
[----:B------:R-:W-:Y:S01]  /*3370*/  IMAD R12, R7, R10, R13 ;  /* 0x0000000a070c7224 */ /* 0x000fe200078e020d */
[----:B------:R-:W-:Y:S01]  /*3380*/  LOP3.LUT R99, R247, 0x144, RZ, 0xfc, !PT ;  /* 0x00000144f7637812 */ /* 0x000fe200078efcff */
[--C-:B------:R-:W-:Y:S01]  /*3390*/  @!P2 IMAD.IADD R14, R14, 0x1, -R7.reuse ;  /* 0x000000010e0ea824 */ /* 0x100fe200078e0a07 */
[----:B------:R-:W-:Y:S01]  /*33a0*/  IABS R93, R96 ;  /* 0x00000060005d7213 */ /* 0x000fe20000000000 */
[----:B------:R-:W-:Y:S01]  /*33b0*/  @!P3 IMAD.IADD R9, R9, 0x1, -R7 ;  /* 0x000000010909b824 */ /* 0x000fe200078e0a07 */
[C---:B------:R-:W-:Y:S01]  /*33c0*/  ISETP.GT.U32.AND P2, PT, R7.reuse, R12, PT ;  /* 0x0000000c0700720c */ /* 0x040fe20003f44070 */
[C---:B------:R-:W-:Y:S01]  /*33d0*/  IMAD R13, R7.reuse, R16, R15 ;  /* 0x00000010070d7224 */ /* 0x040fe200078e020f */
[C---:B------:R-:W-:Y:S01]  /*33e0*/  ISETP.GT.U32.AND P3, PT, R7.reuse, R11, PT ;  /* 0x0000000b0700720c */ /* 0x040fe20003f64070 */
[----:B------:R-:W-:Y:S01]  /*33f0*/  @!P6 IMAD.MOV R9, RZ, RZ, -R9 ;  /* 0x000000ffff09e224 */ /* 0x000fe200078e0a09 */
[----:B------:R-:W-:Y:S01]  /*3400*/  IABS R95, R99 ;  /* 0x00000063005f7213 */ /* 0x000fe20000000000 */
[----:B------:R-:W-:Y:S01]  /*3410*/  @!P5 IMAD.MOV R3, RZ, RZ, -R3 ;  /* 0x000000ffff03d224 */ /* 0x000fe200078e0a03 */
[----:B------:R-:W-:Y:S01]  /*3420*/  ISETP.GT.U32.AND P6, PT, R7, R13, PT ;  /* 0x0000000d0700720c */ /* 0x000fe20003fc4070 */
[----:B------:R-:W-:Y:S01]  /*3430*/  IMAD.HI.U32 R15, R0, R18, RZ ;  /* 0x00000012000f7227 */ /* 0x000fe200078e00ff */
[----:B------:R-:W-:-:S02]  /*3440*/  ISETP.GE.AND P5, PT, R17, RZ, PT ;  /* 0x000000ff1100720c */ /* 0x000fc40003fa6270 */
[----:B------:R-:W-:Y:S01]  /*3450*/  IABS R17, R19 ;  /* 0x0000001300117213 */ /* 0x000fe20000000000 */
[----:B------:R-:W-:Y:S01]  /*3460*/  IMAD.MOV R15, RZ, RZ, -R15 ;  /* 0x000000ffff0f7224 */ /* 0x000fe200078e0a0f */
[C---:B------:R-:W-:Y:S01]  /*3470*/  LOP3.LUT R98, R247.reuse, 0x146, RZ, 0xfc, !PT ;  /* 0x00000146f7627812 */ /* 0x040fe200078efcff */
[--C-:B------:R-:W-:Y:S01]  /*3480*/  @!P2 IMAD.IADD R12, R12, 0x1, -R7.reuse ;  /* 0x000000010c0ca824 */ /* 0x100fe200078e0a07 */
[----:B------:R-:W-:Y:S01]  /*3490*/  LOP3.LUT R100, R247, 0x142, RZ, 0xfc, !PT ;  /* 0x00000142f7647812 */ /* 0x000fe200078efcff */
[----:B------:R-:W-:Y:S01]  /*34a0*/  IMAD.HI.U32 R10, R0, R17, RZ ;  /* 0x00000011000a7227 */ /* 0x000fe200078e00ff */
[----:B------:R-:W-:Y:S01]  /*34b0*/  IABS R94, R98 ;  /* 0x00000062005e7213 */ /* 0x000fe20000000000 */
[----:B------:R-:W-:Y:S01]  /*34c0*/  STL [R1+0x1bc4], R3 ;  /* 0x001bc40301007387 */ /* 0x000fe20000100800 */
[----:B------:R-:W-:Y:S01]  /*34d0*/  ISETP.GT.U32.AND P2, PT, R7, R12, PT ;  /* 0x0000000c0700720c */ /* 0x000fe20003f44070 */
[----:B------:R-:W-:Y:S01]  /*34e0*/  IMAD.MOV R16, RZ, RZ, -R10 ;  /* 0x000000ffff107224 */ /* 0x000fe200078e0a0a */
[C---:B------:R-:W-:Y:S01]  /*34f0*/  LOP3.LUT R101, R247.reuse, 0x140, RZ, 0xfc, !PT ;  /* 0x00000140f7657812 */ /* 0x040fe200078efcff */
[----:B------:R-:W-:Y:S01]  /*3500*/  IMAD.MOV.U32 R10, RZ, RZ, R14 ;  /* 0x000000ffff0a7224 */ /* 0x000fe200078e000e */
[----:B------:R-:W-:Y:S01]  /*3510*/  LOP3.LUT R103, R247, 0x13c, RZ, 0xfc, !PT ;  /* 0x0000013cf7677812 */ /* 0x000fe200078efcff */
[----:B------:R-:W-:Y:S01]  /*3520*/  @!P6 IMAD.IADD R13, R13, 0x1, -R7 ;  /* 0x000000010d0de824 */ /* 0x000fe200078e0a07 */
[----:B------:R-:W-:Y:S01]  /*3530*/  LOP3.LUT R102, R247, 0x13e, RZ, 0xfc, !PT ;  /* 0x0000013ef7667812 */ /* 0x000fe200078efcff */
[----:B------:R-:W-:Y:S01]  /*3540*/  @!P5 IMAD.MOV R10, RZ, RZ, -R10 ;  /* 0x000000ffff0ad224 */ /* 0x000fe200078e0a0a */
[----:B------:R-:W-:Y:S01]  /*3550*/  ISETP.GE.AND P5, PT, R19, RZ, PT ;  /* 0x000000ff1300720c */ /* 0x000fe20003fa6270 */
[C---:B------:R-:W-:Y:S01]  /*3560*/  IMAD R14, R7.reuse, R16, R17 ;  /* 0x00000010070e7224 */ /* 0x040fe200078e0211 */
[----:B------:R-:W-:Y:S01]  /*3570*/  IABS R19, R26 ;  /* 0x0000001a00137213 */ /* 0x000fe20000000000 */
[C---:B------:R-:W-:Y:S01]  /*3580*/  IMAD R15, R7.reuse, R15, R18 ;  /* 0x0000000f070f7224 */ /* 0x040fe200078e0212 */
[C---:B------:R-:W-:Y:S01]  /*3590*/  ISETP.GT.U32.AND P6, PT, R7.reuse, R13, PT ;  /* 0x0000000d0700720c */ /* 0x040fe20003fc4070 */
[--C-:B------:R-:W-:Y:S01]  /*35a0*/  @!P2 IMAD.IADD R12, R12, 0x1, -R7.reuse ;  /* 0x000000010c0ca824 */ /* 0x100fe200078e0a07 */
[----:B------:R-:W-:Y:S01]  /*35b0*/  ISETP.GT.U32.AND P2, PT, R7, R14, PT ;  /* 0x0000000e0700720c */ /* 0x000fe20003f44070 */
[C---:B------:R-:W-:Y:S01]  /*35c0*/  IMAD.HI.U32 R16, R0.reuse, R19, RZ ;  /* 0x0000001300107227 */ /* 0x040fe200078e00ff */
[----:B------:R-:W-:Y:S01]  /*35d0*/  IABS R97, R103 ;  /* 0x0000006700617213 */ /* 0x000fe20000000000 */
[----:B------:R-:W-:Y:S01]  /*35e0*/  STL [R1+0x1bc8], R2 ;  /* 0x001bc80201007387 */ /* 0x000fe20000100800 */
[C---:B------:R-:W-:Y:S01]  /*35f0*/  LOP3.LUT R104, R247.reuse, 0x13a, RZ, 0xfc, !PT ;  /* 0x0000013af7687812 */ /* 0x040fe200078efcff */
[----:B------:R-:W-:Y:S01]  /*3600*/  IMAD.MOV R16, RZ, RZ, -R16 ;  /* 0x000000ffff107224 */ /* 0x000fe200078e0a10 */
[C---:B------:R-:W-:Y:S01]  /*3610*/  LOP3.LUT R105, R247.reuse, 0x138, RZ, 0xfc, !PT ;  /* 0x00000138f7697812 */ /* 0x040fe200078efcff */
[----:B------:R-:W-:Y:S01]  /*3620*/  IMAD.HI.U32 R17, R0, R21, RZ ;  /* 0x0000001500117227 */ /* 0x000fe200078e00ff */
[C---:B------:R-:W-:Y:S01]  /*3630*/  LOP3.LUT R108, R247.reuse, 0x12c, RZ, 0xfc, !PT ;  /* 0x0000012cf76c7812 */ /* 0x040fe200078efcff */
[----:B------:R-:W-:Y:S01]  /*3640*/  STL [R1+0x1bcc], R8 ;  /* 0x001bcc0801007387 */ /* 0x000fe20000100800 */
[----:B------:R-:W-:Y:S01]  /*3650*/  LOP3.LUT R111, R247, 0x128, RZ, 0xfc, !PT ;  /* 0x00000128f76f7812 */ /* 0x000fe200078efcff */
[----:B------:R-:W-:Y:S01]  /*3660*/  @!P6 IMAD.IADD R13, R13, 0x1, -R7 ;  /* 0x000000010d0de824 */ /* 0x000fe200078e0a07 */
[C---:B------:R-:W-:Y:S01]  /*3670*/  ISETP.GT.U32.AND P6, PT, R7.reuse, R15, PT ;  /* 0x0000000f0700720c */ /* 0x040fe20003fc4070 */
[----:B------:R-:W-:Y:S01]  /*3680*/  IMAD R16, R7, R16, R19 ;  /* 0x0000001007107224 */ /* 0x000fe200078e0213 */
[----:B------:R-:W-:Y:S01]  /*3690*/  LOP3.LUT R112, R247, 0x126, RZ, 0xfc, !PT ;  /* 0x00000126f7707812 */ /* 0x000fe200078efcff */
[--C-:B------:R-:W-:Y:S01]  /*36a0*/  @!P3 IMAD.IADD R11, R11, 0x1, -R7.reuse ;  /* 0x000000010b0bb824 */ /* 0x100fe200078e0a07 */
[----:B------:R-:W-:Y:S01]  /*36b0*/  LOP3.LUT R110, R247, 0x12a, RZ, 0xfc, !PT ;  /* 0x0000012af76e7812 */ /* 0x000fe200078efcff */
[----:B------:R-:W-:Y:S01]  /*36c0*/  @!P2 IMAD.IADD R14, R14, 0x1, -R7 ;  /* 0x000000010e0ea824 */ /* 0x000fe200078e0a07 */
[C---:B------:R-:W-:Y:S01]  /*36d0*/  ISETP.GT.U32.AND P2, PT, R7.reuse, R16, PT ;  /* 0x000000100700720c */ /* 0x040fe20003f44070 */
[----:B------:R-:W-:Y:S01]  /*36e0*/  IMAD.HI.U32 R18, R0, R23, RZ ;  /* 0x0000001700127227 */ /* 0x000fe200078e00ff */
[----:B------:R-:W-:Y:S01]  /*36f0*/  ISETP.GT.U32.AND P3, PT, R7, R11, PT ;  /* 0x0000000b0700720c */ /* 0x000fe20003f64070 */
[----:B------:R-:W-:Y:S01]  /*3700*/  STL [R1+0x1bd4], R9 ;  /* 0x001bd40901007387 */ /* 0x000fe20000100800 */
[----:B------:R-:W-:Y:S01]  /*3710*/  IABS R107, R112 ;  /* 0x00000070006b7213 */ /* 0x000fe20000000000 */
[----:B------:R-:W-:Y:S01]  /*3720*/  IMAD.MOV R22, RZ, RZ, -R17 ;  /* 0x000000ffff167224 */ /* 0x000fe200078e0a11 */
[----:B------:R-:W-:Y:S01]  /*3730*/  IABS R106, R110 ;  /* 0x0000006e006a7213 */ /* 0x000fe20000000000 */
[----:B------:R-:W-:Y:S01]  /*3740*/  IMAD.MOV R18, RZ, RZ, -R18 ;  /* 0x000000ffff127224 */ /* 0x000fe200078e0a12 */
[----:B------:R-:W-:Y:S01]  /*3750*/  LOP3.LUT R114, R247, 0x122, RZ, 0xfc, !PT ;  /* 0x00000122f7727812 */ /* 0x000fe200078efcff */
[----:B------:R-:W-:Y:S01]  /*3760*/  IMAD R17, R7, R22, R21 ;  /* 0x0000001607117224 */ /* 0x000fe200078e0215 */
[----:B------:R-:W-:Y:S01]  /*3770*/  LOP3.LUT R113, R247, 0x124, RZ, 0xfc, !PT ;  /* 0x00000124f7717812 */ /* 0x000fe200078efcff */
[----:B------:R-:W-:Y:S01]  /*3780*/  IMAD R18, R7, R18, R23 ;  /* 0x0000001207127224 */ /* 0x000fe200078e0217 */
[----:B------:R-:W-:Y:S01]  /*3790*/  IABS R23, R31 ;  /* 0x0000001f00177213 */ /* 0x000fe20000000000 */
[--C-:B------:R-:W-:Y:S01]  /*37a0*/  @!P6 IMAD.IADD R15, R15, 0x1, -R7.reuse ;  /* 0x000000010f0fe824 */ /* 0x100fe200078e0a07 */
[C---:B------:R-:W-:Y:S01]  /*37b0*/  ISETP.GT.U32.AND P6, PT, R7.reuse, R17, PT ;  /* 0x000000110700720c */ /* 0x040fe20003fc4070 */
[----:B------:R-:W-:Y:S01]  /*37c0*/  @!P2 IMAD.IADD R16, R16, 0x1, -R7 ;  /* 0x000000011010a824 */ /* 0x000fe200078e0a07 */
[C---:B------:R-:W-:Y:S01]  /*37d0*/  ISETP.GT.U32.AND P2, PT, R7.reuse, R14, PT ;  /* 0x0000000e0700720c */ /* 0x040fe20003f44070 */
[----:B------:R-:W-:Y:S01]  /*37e0*/  @!P0 IMAD.MOV R13, RZ, RZ, -R13 ;  /* 0x000000ffff0d8224 */ /* 0x000fe200078e0a0d */
[----:B------:R-:W-:Y:S01]  /*37f0*/  ISETP.GT.U32.AND P0, PT, R7, R18, PT ;  /* 0x000000120700720c */ /* 0x000fe20003f04070 */
[----:B------:R-:W-:Y:S01]  /*3800*/  @!P3 IMAD.IADD R11, R11, 0x1, -R7 ;  /* 0x000000010b0bb824 */ /* 0x000fe200078e0a07 */
[----:B------:R-:W-:Y:S01]  /*3810*/  ISETP.GE.AND P3, PT, R20, RZ, PT ;  /* 0x000000ff1400720c */ /* 0x000fe20003f66270 */
[----:B------:R-:W-:Y:S01]  /*3820*/  IMAD.HI.U32 R20, R0, R25, RZ ;  /* 0x0000001900147227 */ /* 0x000fe200078e00ff */
[----:B------:R-:W-:Y:S01]  /*3830*/  IABS R109, R113 ;  /* 0x00000071006d7213 */ /* 0x000fe20000000000 */
[----:B------:R-:W-:Y:S01]  /*3840*/  STL [R1+0x1bd8], R10 ;  /* 0x001bd80a01007387 */ /* 0x000fe20000100800 */
[----:B------:R-:W-:Y:S01]  /*3850*/  LOP3.LUT R115, R247, 0x120, RZ, 0xfc, !PT ;  /* 0x00000120f7737812 */ /* 0x000fe200078efcff */
[----:B------:R-:W-:Y:S01]  /*3860*/  @!P1 IMAD.MOV R11, RZ, RZ, -R11 ;  /* 0x000000ffff0b9224 */ /* 0x000fe200078e0a0b */
[----:B------:R-:W-:Y:S01]  /*3870*/  ISETP.GT.U32.AND P1, PT, R7, R15, PT ;  /* 0x0000000f0700720c */ /* 0x000fe20003f24070 */
[----:B------:R-:W-:Y:S01]  /*3880*/  IMAD.MOV R20, RZ, RZ, -R20 ;  /* 0x000000ffff147224 */ /* 0x000fe200078e0a14 */
[----:B------:R-:W-:Y:S01]  /*3890*/  LOP3.LUT R116, R247, 0x11e, RZ, 0xfc, !PT ;  /* 0x0000011ef7747812 */ /* 0x000fe200078efcff */
[----:B------:R-:W-:Y:S01]  /*38a0*/  @!P6 IMAD.IADD R17, R17, 0x1, -R7 ;  /* 0x000000011111e824 */ /* 0x000fe200078e0a07 */
[C---:B------:R-:W-:Y:S01]  /*38b0*/  ISETP.GT.U32.AND P6, PT, R7.reuse, R16, PT ;  /* 0x000000100700720c */ /* 0x040fe20003fc4070 */
[----:B------:R-:W-:Y:S01]  /*38c0*/  IMAD R20, R7, R20, R25 ;  /* 0x0000001407147224 */ /* 0x000fe200078e0219 */
[----:B------:R-:W-:Y:S01]  /*38d0*/  IABS R25, R32 ;  /* 0x0000002000197213 */ /* 0x000fe20000000000 */
[--C-:B------:R-:W-:Y:S01]  /*38e0*/  @!P2 IMAD.IADD R14, R14, 0x1, -R7.reuse ;  /* 0x000000010e0ea824 */ /* 0x100fe200078e0a07 */
[----:B------:R-:W-:Y:S01]  /*38f0*/  LOP3.LUT R117, R247, 0x11c, RZ, 0xfc, !PT ;  /* 0x0000011cf7757812 */ /* 0x000fe200078efcff */
[--C-:B------:R-:W-:Y:S01]  /*3900*/  @!P0 IMAD.IADD R18, R18, 0x1, -R7.reuse ;  /* 0x0000000112128824 */ /* 0x100fe200078e0a07 */
[----:B------:R-:W-:Y:S01]  /*3910*/  ISETP.GE.AND P0, PT, R28, RZ, PT ;  /* 0x000000ff1c00720c */ /* 0x000fe20003f06270 */
[----:B------:R-:W-:Y:S01]  /*3920*/  @!P4 IMAD.MOV R12, RZ, RZ, -R12 ;  /* 0x000000ffff0cc224 */ /* 0x000fe200078e0a0c */
[C---:B------:R-:W-:Y:S01]  /*3930*/  ISETP.GT.U32.AND P4, PT, R7.reuse, R17, PT ;  /* 0x000000110700720c */ /* 0x040fe20003f84070 */
[----:B------:R-:W-:Y:S01]  /*3940*/  @!P5 IMAD.MOV R14, RZ, RZ, -R14 ;  /* 0x000000ffff0ed224 */ /* 0x000fe200078e0a0e */
[----:B------:R-:W-:Y:S01]  /*3950*/  ISETP.GT.U32.AND P5, PT, R7, R18, PT ;  /* 0x000000120700720c */ /* 0x000fe20003fa4070 */
[C---:B------:R-:W-:Y:S01]  /*3960*/  IMAD.HI.U32 R19, R0.reuse, R24, RZ ;  /* 0x0000001800137227 */ /* 0x040fe200078e00ff */
[C---:B------:R-:W-:Y:S01]  /*3970*/  LOP3.LUT R28, R247.reuse, 0x1c6, RZ, 0xfc, !PT ;  /* 0x000001c6f71c7812 */ /* 0x040fe200078efcff */
[----:B------:R-:W-:Y:S01]  /*3980*/  STL [R1+0x1bdc], R11 ;  /* 0x001bdc0b01007387 */ /* 0x000fe20000100800 */
[C---:B------:R-:W-:Y:S01]  /*3990*/  LOP3.LUT R118, R247.reuse, 0x11a, RZ, 0xfc, !PT ;  /* 0x0000011af7767812 */ /* 0x040fe200078efcff */
[----:B------:R-:W-:Y:S01]  /*39a0*/  IMAD.HI.U32 R22, R0, R25, RZ ;  /* 0x0000001900167227 */ /* 0x000fe200078e00ff */
[C---:B------:R-:W-:Y:S01]  /*39b0*/  LOP3.LUT R119, R247.reuse, 0x118, RZ, 0xfc, !PT ;  /* 0x00000118f7777812 */ /* 0x040fe200078efcff */
[----:B------:R-:W-:Y:S01]  /*39c0*/  STL [R1+0x1be0], R12 ;  /* 0x001be00c01007387 */ /* 0x000fe20000100800 */
[----:B------:R-:W-:Y:S01]  /*39d0*/  LOP3.LUT R120, R247, 0x116, RZ, 0xfc, !PT ;  /* 0x00000116f7787812 */ /* 0x000fe200078efcff */
[----:B------:R-:W-:Y:S01]  /*39e0*/  @!P1 IMAD.IADD R15, R15, 0x1, -R7 ;  /* 0x000000010f0f9824 */ /* 0x000fe200078e0a07 */
[----:B------:R-:W-:Y:S01]  /*39f0*/  ISETP.GE.AND P1, PT, R26, RZ, PT ;  /* 0x000000ff1a00720c */ /* 0x000fe20003f26270 */
[----:B------:R-:W-:Y:S01]  /*3a00*/  IMAD.MOV R19, RZ, RZ, -R19 ;  /* 0x000000ffff137224 */ /* 0x000fe200078e0a13 */
[C---:B------:R-:W-:Y:S01]  /*3a10*/  LOP3.LUT R121, R247.reuse, 0x112, RZ, 0xfc, !PT ;  /* 0x00000112f7797812 */ /* 0x040fe200078efcff */
[----:B------:R-:W-:Y:S01]  /*3a20*/  IMAD.HI.U32 R21, R0, R23, RZ ;  /* 0x0000001700157227 */ /* 0x000fe200078e00ff */
[C---:B------:R-:W-:Y:S01]  /*3a30*/  LOP3.LUT R122, R247.reuse, 0x10e, RZ, 0xfc, !PT ;  /* 0x0000010ef77a7812 */ /* 0x040fe200078efcff */
[----:B------:R1:W-:Y:S01]  /*3a40*/  STL [R1+0x1be4], R13 ;  /* 0x001be40d01007387 */ /* 0x0003e20000100800 */
[----:B------:R-:W-:Y:S01]  /*3a50*/  LOP3.LUT R125, R247, 0x108, RZ, 0xfc, !PT ;  /* 0x00000108f77d7812 */ /* 0x000fe200078efcff */
[----:B------:R-:W-:Y:S01]  /*3a60*/  @!P6 IMAD.IADD R16, R16, 0x1, -R7 ;  /* 0x000000011010e824 */ /* 0x000fe200078e0a07 */
[----:B------:R-:W-:Y:S01]  /*3a70*/  ISETP.GT.U32.AND P6, PT, R7, R20, PT ;  /* 0x000000140700720c */ /* 0x000fe20003fc4070 */
[----:B------:R-:W-:Y:S01]  /*3a80*/  IMAD.MOV R22, RZ, RZ, -R22 ;  /* 0x000000ffff167224 */ /* 0x000fe200078e0a16 */
[----:B------:R-:W-:Y:S01]  /*3a90*/  LOP3.LUT R124, R247, 0x10c, RZ, 0xfc, !PT ;  /* 0x0000010cf77c7812 */ /* 0x000fe200078efcff */
[----:B------:R-:W-:Y:S01]  /*3aa0*/  IMAD R19, R7, R19, R24 ;  /* 0x0000001307137224 */ /* 0x000fe200078e0218 */
[----:B------:R-:W-:Y:S01]  /*3ab0*/  IABS R123, R125 ;  /* 0x0000007d007b7213 */ /* 0x000fe20000000000 */
[----:B------:R-:W-:Y:S01]  /*3ac0*/  IMAD.MOV R24, RZ, RZ, -R21 ;  /* 0x000000ffff187224 */ /* 0x000fe200078e0a15 */
[----:B------:R-:W-:Y:S01]  /*3ad0*/  LOP3.LUT R130, R247, 0x100, RZ, 0xfc, !PT ;  /* 0x00000100f7827812 */ /* 0x000fe200078efcff */
[C---:B------:R-:W-:Y:S01]  /*3ae0*/  IMAD R22, R7.reuse, R22, R25 ;  /* 0x0000001607167224 */ /* 0x040fe200078e0219 */
[----:B------:R-:W-:Y:S01]  /*3af0*/  ISETP.GT.U32.AND P2, PT, R7, R19, PT ;  /* 0x000000130700720c */ /* 0x000fe20003f44070 */
[----:B------:R-:W-:Y:S01]  /*3b00*/  @!P4 IMAD.IADD R17, R17, 0x1, -R7 ;  /* 0x000000011111c824 */ /* 0x000fe200078e0a07 */
[----:B------:R-:W-:Y:S01]  /*3b10*/  ISETP.GE.AND P4, PT, R27, RZ, PT ;  /* 0x000000ff1b00720c */ /* 0x000fe20003f86270 */
[----:B------:R-:W-:Y:S01]  /*3b20*/  IMAD R21, R7, R24, R23 ;  /* 0x0000001807157224 */ /* 0x000fe200078e0217 */
[----:B------:R-:W-:Y:S01]  /*3b30*/  LOP3.LUT R24, R247, 0x1c8, RZ, 0xfc, !PT ;  /* 0x000001c8f7187812 */ /* 0x000fe200078efcff */
[--C-:B------:R-:W-:Y:S01]  /*3b40*/  @!P5 IMAD.IADD R18, R18, 0x1, -R7.reuse ;  /* 0x000000011212d824 */ /* 0x100fe200078e0a07 */
[C---:B------:R-:W-:Y:S01]  /*3b50*/  ISETP.GT.U32.AND P5, PT, R7.reuse, R22, PT ;  /* 0x000000160700720c */ /* 0x040fe20003fa4070 */
[----:B------:R-:W-:Y:S01]  /*3b60*/  @!P1 IMAD.MOV R16, RZ, RZ, -R16 ;  /* 0x000000ffff109224 */ /* 0x000fe200078e0a10 */
[----:B------:R-:W-:Y:S01]  /*3b70*/  ISETP.GT.U32.AND P1, PT, R7, R21, PT ;  /* 0x000000150700720c */ /* 0x000fe20003f24070 */
[----:B------:R-:W-:Y:S01]  /*3b80*/  @!P6 IMAD.IADD R20, R20, 0x1, -R7 ;  /* 0x000000011414e824 */ /* 0x000fe200078e0a07 */
[----:B------:R-:W-:Y:S01]  /*3b90*/  IABS R25, R24 ;  /* 0x0000001800197213 */ /* 0x000fe20000000000 */
[----:B------:R-:W-:Y:S01]  /*3ba0*/  @!P3 IMAD.MOV R15, RZ, RZ, -R15 ;  /* 0x000000ffff0fb224 */ /* 0x000fe200078e0a0f */
[----:B------:R-:W-:Y:S01]  /*3bb0*/  IABS R27, R28 ;  /* 0x0000001c001b7213 */ /* 0x000fe20000000000 */
[----:B------:R-:W-:Y:S01]  /*3bc0*/  @!P2 IMAD.IADD R19, R19, 0x1, -R7 ;  /* 0x000000011313a824 */ /* 0x000fe200078e0a07 */
[C---:B------:R-:W-:Y:S01]  /*3bd0*/  ISETP.GT.U32.AND P6, PT, R7.reuse, R20, PT ;  /* 0x000000140700720c */ /* 0x040fe20003fc4070 */
[----:B------:R-:W-:Y:S01]  /*3be0*/  @!P4 IMAD.MOV R17, RZ, RZ, -R17 ;  /* 0x000000ffff11c224 */ /* 0x000fe200078e0a11 */
[----:B------:R-:W-:Y:S01]  /*3bf0*/  ISETP.GE.AND P4, PT, R30, RZ, PT ;  /* 0x000000ff1e00720c */ /* 0x000fe20003f86270 */
[----:B------:R-:W-:Y:S01]  /*3c00*/  IMAD.HI.U32 R23, R0, R25, RZ ;  /* 0x0000001900177227 */ /* 0x000fe200078e00ff */
[----:B------:R-:W-:Y:S01]  /*3c10*/  ISETP.GT.U32.AND P3, PT, R7, R19, PT ;  /* 0x000000130700720c */ /* 0x000fe20003f64070 */
[----:B------:R-:W-:Y:S01]  /*3c20*/  STL [R1+0x1be8], R14 ;  /* 0x001be80e01007387 */ /* 0x000fe20000100800 */
[----:B------:R-:W-:Y:S01]  /*3c30*/  ISETP.GE.AND P2, PT, R29, RZ, PT ;  /* 0x000000ff1d00720c */ /* 0x000fe20003f46270 */
[--C-:B------:R-:W-:Y:S01]  /*3c40*/  @!P5 IMAD.IADD R22, R22, 0x1, -R7.reuse ;  /* 0x000000011616d824 */ /* 0x100fe200078e0a07 */
[----:B------:R-:W-:Y:S01]  /*3c50*/  LOP3.LUT R128, R247, 0x104, RZ, 0xfc, !PT ;  /* 0x00000104f7807812 */ /* 0x000fe200078efcff */
[----:B------:R-:W-:Y:S01]  /*3c60*/  @!P1 IMAD.IADD R21, R21, 0x1, -R7 ;  /* 0x0000000115159824 */ /* 0x000fe200078e0a07 */
[----:B------:R-:W-:Y:S01]  /*3c70*/  ISETP.GE.AND P1, PT, R24, RZ, PT ;  /* 0x000000ff1800720c */ /* 0x000fe20003f26270 */
[----:B------:R-:W-:Y:S01]  /*3c80*/  IMAD.HI.U32 R24, R0, R27, RZ ;  /* 0x0000001b00187227 */ /* 0x000fe200078e00ff */
[----:B------:R-:W-:Y:S01]  /*3c90*/  ISETP.GT.U32.AND P5, PT, R7, R22, PT ;  /* 0x000000160700720c */ /* 0x000fe20003fa4070 */
[----:B------:R-:W-:Y:S01]  /*3ca0*/  STL [R1+0x1bec], R15 ;  /* 0x001bec0f01007387 */ /* 0x000fe20000100800 */
[----:B------:R-:W-:Y:S01]  /*3cb0*/  IABS R127, R130 ;  /* 0x00000082007f7213 */ /* 0x000fe20000000000 */
[----:B------:R-:W-:Y:S01]  /*3cc0*/  IMAD.MOV R26, RZ, RZ, -R23 ;  /* 0x000000ffff1a7224 */ /* 0x000fe200078e0a17 */
[----:B------:R-:W-:Y:S01]  /*3cd0*/  LOP3.LUT R129, R247, 0x102, RZ, 0xfc, !PT ;  /* 0x00000102f7817812 */ /* 0x000fe200078efcff */
[----:B------:R-:W-:Y:S01]  /*3ce0*/  @!P6 IMAD.IADD R20, R20, 0x1, -R7 ;  /* 0x000000011414e824 */ /* 0x000fe200078e0a07 */
[----:B------:R-:W-:Y:S01]  /*3cf0*/  ISETP.GE.AND P6, PT, R32, RZ, PT ;  /* 0x000000ff2000720c */ /* 0x000fe20003fc6270 */
[----:B------:R-:W-:Y:S01]  /*3d00*/  IMAD.MOV R24, RZ, RZ, -R24 ;  /* 0x000000ffff187224 */ /* 0x000fe200078e0a18 */
[----:B------:R-:W-:Y:S01]  /*3d10*/  IABS R32, R35 ;  /* 0x0000002300207213 */ /* 0x000fe20000000000 */
[----:B------:R-:W-:Y:S01]  /*3d20*/  IMAD R23, R7, R26, R25 ;  /* 0x0000001a07177224 */ /* 0x000fe200078e0219 */
[----:B------:R-:W-:Y:S01]  /*3d30*/  LOP3.LUT R25, R247, 0x1c4, RZ, 0xfc, !PT ;  /* 0x000001c4f7197812 */ /* 0x000fe200078efcff */
[----:B------:R-:W-:Y:S01]  /*3d40*/  IMAD R24, R7, R24, R27 ;  /* 0x0000001807187224 */ /* 0x000fe200078e021b */
[----:B------:R-:W-:Y:S01]  /*3d50*/  LOP3.LUT R26, R247, 0x1c2, RZ, 0xfc, !PT ;  /* 0x000001c2f71a7812 */ /* 0x000fe200078efcff */
[----:B------:R-:W-:Y:S01]  /*3d60*/  @!P4 IMAD.MOV R20, RZ, RZ, -R20 ;  /* 0x000000ffff14c224 */ /* 0x000fe200078e0a14 */
[C---:B------:R-:W-:Y:S01]  /*3d70*/  ISETP.GT.U32.AND P4, PT, R7.reuse, R23, PT ;  /* 0x000000170700720c */ /* 0x040fe20003f84070 */
[----:B------:R-:W-:Y:S01]  /*3d80*/  @!P0 IMAD.MOV R18, RZ, RZ, -R18 ;  /* 0x000000ffff128224 */ /* 0x000fe200078e0a12 */
[C---:B------:R-:W-:Y:S01]  /*3d90*/  ISETP.GT.U32.AND P0, PT, R7.reuse, R21, PT ;  /* 0x000000150700720c */ /* 0x040fe20003f04070 */
[--C-:B------:R-:W-:Y:S01]  /*3da0*/  @!P5 IMAD.IADD R22, R22, 0x1, -R7.reuse ;  /* 0x000000011616d824 */ /* 0x100fe200078e0a07 */
[----:B------:R-:W-:Y:S01]  /*3db0*/  ISETP.GT.U32.AND P5, PT, R7, R24, PT ;  /* 0x000000180700720c */ /* 0x000fe20003fa4070 */
[----:B------:R-:W-:Y:S01]  /*3dc0*/  @!P3 IMAD.IADD R19, R19, 0x1, -R7 ;  /* 0x000000011313b824 */ /* 0x000fe200078e0a07 */
[----:B------:R-:W-:Y:S01]  /*3dd0*/  ISETP.GE.AND P3, PT, R31, RZ, PT ;  /* 0x000000ff1f00720c */ /* 0x000fe20003f66270 */
[----:B------:R-:W-:Y:S01]  /*3de0*/  @!P6 IMAD.MOV R22, RZ, RZ, -R22 ;  /* 0x000000ffff16e224 */ /* 0x000fe200078e0a16 */
[----:B------:R-:W-:Y:S01]  /*3df0*/  LOP3.LUT R31, R247, 0x1c0, RZ, 0xfc, !PT ;  /* 0x000001c0f71f7812 */ /* 0x000fe200078efcff */
[----:B------:R-:W-:Y:S01]  /*3e00*/  @!P2 IMAD.MOV R19, RZ, RZ, -R19 ;  /* 0x000000ffff13a224 */ /* 0x000fe200078e0a13 */
[----:B------:R-:W-:Y:S01]  /*3e10*/  ISETP.GE.AND P2, PT, R28, RZ, PT ;  /* 0x000000ff1c00720c */ /* 0x000fe20003f46270 */
[----:B------:R-:W-:Y:S01]  /*3e20*/  STL [R1+0x1bf0], R16 ;  /* 0x001bf01001007387 */ /* 0x000fe20000100800 */
[----:B------:R-:W-:Y:S01]  /*3e30*/  IABS R28, R25 ;  /* 0x00000019001c7213 */ /* 0x000fe20000000000 */
[--C-:B------:R-:W-:Y:S01]  /*3e40*/  @!P4 IMAD.IADD R23, R23, 0x1, -R7.reuse ;  /* 0x000000011717c824 */ /* 0x100fe200078e0a07 */
[----:B------:R-:W-:Y:S01]  /*3e50*/  IABS R29, R26 ;  /* 0x0000001a001d7213 */ /* 0x000fe20000000000 */
[--C-:B------:R-:W-:Y:S01]  /*3e60*/  @!P0 IMAD.IADD R21, R21, 0x1, -R7.reuse ;  /* 0x0000000115158824 */ /* 0x100fe200078e0a07 */
[----:B------:R-:W-:Y:S01]  /*3e70*/  IABS R30, R31 ;  /* 0x0000001f001e7213 */ /* 0x000fe20000000000 */
[----:B------:R-:W-:Y:S01]  /*3e80*/  @!P5 IMAD.IADD R24, R24, 0x1, -R7 ;  /* 0x000000011818d824 */ /* 0x000fe200078e0a07 */
[----:B------:R-:W-:Y:S01]  /*3e90*/  ISETP.GT.U32.AND P4, PT, R7, R23, PT ;  /* 0x000000170700720c */ /* 0x000fe20003f84070 */
[----:B------:R-:W-:Y:S01]  /*3ea0*/  @!P3 IMAD.MOV R21, RZ, RZ, -R21 ;  /* 0x000000ffff15b224 */ /* 0x000fe200078e0a15 */
[----:B------:R-:W-:Y:S01]  /*3eb0*/  ISETP.GE.AND P0, PT, R25, RZ, PT ;  /* 0x000000ff1900720c */ /* 0x000fe20003f06270 */
[----:B------:R-:W-:Y:S01]  /*3ec0*/  IMAD.HI.U32 R25, R0, R28, RZ ;  /* 0x0000001c00197227 */ /* 0x000fe200078e00ff */
[----:B------:R-:W-:Y:S01]  /*3ed0*/  ISETP.GE.AND P3, PT, R26, RZ, PT ;  /* 0x000000ff1a00720c */ /* 0x000fe20003f66270 */
[----:B------:R-:W-:Y:S01]  /*3ee0*/  STL [R1+0x1bf4], R17 ;  /* 0x001bf41101007387 */ /* 0x000fe20000100800 */
[----:B------:R-:W-:Y:S01]  /*3ef0*/  ISETP.GT.U32.AND P5, PT, R7, R24, PT ;  /* 0x000000180700720c */ /* 0x000fe20003fa4070 */
[C---:B------:R-:W-:Y:S01]  /*3f00*/  IMAD.HI.U32 R26, R0.reuse, R29, RZ ;  /* 0x0000001d001a7227 */ /* 0x040fe200078e00ff */
[----:B------:R-:W-:Y:S01]  /*3f10*/  ISETP.GE.AND P6, PT, R31, RZ, PT ;  /* 0x000000ff1f00720c */ /* 0x000fe20003fc6270 */
[----:B------:R3:W-:Y:S01]  /*3f20*/  STL [R1+0x1bf8], R18 ;  /* 0x001bf81201007387 */ /* 0x0007e20000100800 */
[----:B------:R-:W-:Y:S01]  /*3f30*/  LOP3.LUT R31, R247, 0x1be, RZ, 0xfc, !PT ;  /* 0x000001bef71f7812 */ /* 0x000fe200078efcff */
[----:B------:R-:W-:Y:S01]  /*3f40*/  IMAD.HI.U32 R27, R0, R30, RZ ;  /* 0x0000001e001b7227 */ /* 0x000fe200078e00ff */
[----:B------:R-:W-:-:S02]  /*3f50*/  IABS R126, R129 ;  /* 0x00000081007e7213 */ /* 0x000fc40000000000 */
[C---:B------:R-:W-:Y:S01]  /*3f60*/  LOP3.LUT R131, R247.reuse, 0xfe, RZ, 0xfc, !PT ;  /* 0x000000fef7837812 */ /* 0x040fe200078efcff */
[----:B------:R-:W-:Y:S01]  /*3f70*/  IMAD.MOV R25, RZ, RZ, -R25 ;  /* 0x000000ffff197224 */ /* 0x000fe200078e0a19 */
[C---:B------:R-:W-:Y:S01]  /*3f80*/  LOP3.LUT R132, R247.reuse, 0xfc, RZ, 0xfc, !PT ;  /* 0x000000fcf7847812 */ /* 0x040fe200078efcff */
[----:B------:R-:W-:Y:S01]  /*3f90*/  IMAD.MOV R26, RZ, RZ, -R26 ;  /* 0x000000ffff1a7224 */ /* 0x000fe200078e0a1a */
[C---:B------:R-:W-:Y:S01]  /*3fa0*/  LOP3.LUT R133, R247.reuse, 0xfa, RZ, 0xfc, !PT ;  /* 0x000000faf7857812 */ /* 0x040fe200078efcff */
        /* <DEDUP_REMOVED lines=8> */
[C---:B------:R-:W-:Y:S01]  /*4030*/  IMAD R27, R7.reuse, R27, R30 ;  /* 0x0000001b071b7224 */ /* 0x040fe200078e021e */
[----:B------:R-:W-:Y:S01]  /*4040*/  IABS R134, R136 ;  /* 0x0000008800867213 */ /* 0x000fe20000000000 */
[----:B------:R-:W-:Y:S01]  /*4050*/  @!P5 IMAD.IADD R24, R24, 0x1, -R7 ;  /* 0x000000011818d824 */ /* 0x000fe200078e0a07 */
[C---:B------:R-:W-:Y:S01]  /*4060*/  ISETP.GT.U32.AND P5, PT, R7.reuse, R26, PT ;  /* 0x0000001a0700720c */ /* 0x040fe20003fa4070 */
[----:B------:R-:W-:Y:S01]  /*4070*/  @!P1 IMAD.MOV R23, RZ, RZ, -R23 ;  /* 0x000000ffff179224 */ /* 0x000fe200078e0a17 */
[----:B------:R-:W-:Y:S01]  /*4080*/  ISETP.GT.U32.AND P1, PT, R7, R27, PT ;  /* 0x0000001b0700720c */ /* 0x000fe20003f24070 */
[----:B------:R-:W-:Y:S01]  /*4090*/  IMAD.HI.U32 R28, R0, R29, RZ ;  /* 0x0000001d001c7227 */ /* 0x000fe200078e00ff */
[----:B------:R-:W-:-:S02]  /*40a0*/  LOP3.LUT R142, R247, 0xf0, RZ, 0xfc, !PT ;  /* 0x000000f0f78e7812 */ /* 0x000fc400078efcff */
[C---:B------:R-:W-:Y:S01]  /*40b0*/  LOP3.LUT R143, R247.reuse, 0xee, RZ, 0xfc, !PT ;  /* 0x000000eef78f7812 */ /* 0x040fe200078efcff */
[----:B------:R-:W-:Y:S01]  /*40c0*/  IMAD.HI.U32 R30, R0, R33, RZ ;  /* 0x00000021001e7227 */ /* 0x000fe200078e00ff */
[----:B------:R-:W-:Y:S02]  /*40d0*/  LOP3.LUT R144, R247, 0xec, RZ, 0xfc, !PT ;  /* 0x000000ecf7907812 */ /* 0x000fe400078efcff */
[----:B------:R-:W-:Y:S01]  /*40e0*/  IABS R137, R143 ;  /* 0x0000008f00897213 */ /* 0x000fe20000000000 */
[--C-:B------:R-:W-:Y:S01]  /*40f0*/  @!P4 IMAD.IADD R25, R25, 0x1, -R7.reuse ;  /* 0x000000011919c824 */ /* 0x100fe200078e0a07 */
[----:B------:R-:W-:Y:S01]  /*4100*/  IABS R139, R144 ;  /* 0x00000090008b7213 */ /* 0x000fe20000000000 */
[--C-:B------:R-:W-:Y:S01]  /*4110*/  @!P5 IMAD.IADD R26, R26, 0x1, -R7.reuse ;  /* 0x000000011a1ad824 */ /* 0x100fe200078e0a07 */
[----:B------:R-:W-:Y:S01]  /*4120*/  LOP3.LUT R146, R247, 0xe8, RZ, 0xfc, !PT ;  /* 0x000000e8f7927812 */ /* 0x000fe200078efcff */
[----:B------:R-:W-:Y:S01]  /*4130*/  @!P1 IMAD.IADD R27, R27, 0x1, -R7 ;  /* 0x000000011b1b9824 */ /* 0x000fe200078e0a07 */
[C---:B------:R-:W-:Y:S01]  /*4140*/  ISETP.GT.U32.AND P4, PT, R7.reuse, R25, PT ;  /* 0x000000190700720c */ /* 0x040fe20003f84070 */
[----:B------:R-:W-:Y:S01]  /*4150*/  @!P2 IMAD.MOV R24, RZ, RZ, -R24 ;  /* 0x000000ffff18a224 */ /* 0x000fe200078e0a18 */
[C---:B------:R-:W-:Y:S01]  /*4160*/  ISETP.GT.U32.AND P5, PT, R7.reuse, R26, PT ;  /* 0x0000001a0700720c */ /* 0x040fe20003fa4070 */
[----:B------:R-:W-:Y:S01]  /*4170*/  IMAD.MOV R28, RZ, RZ, -R28 ;  /* 0x000000ffff1c7224 */ /* 0x000fe200078e0a1c */
[----:B------:R-:W-:Y:S01]  /*4180*/  ISETP.GT.U32.AND P1, PT, R7, R27, PT ;  /* 0x0000001b0700720c */ /* 0x000fe20003f24070 */
[----:B------:R-:W-:Y:S01]  /*4190*/  IMAD.MOV R30, RZ, RZ, -R30 ;  /* 0x000000ffff1e7224 */ /* 0x000fe200078e0a1e */
[----:B------:R-:W-:Y:S01]  /*41a0*/  ISETP.GE.AND P2, PT, R31, RZ, PT ;  /* 0x000000ff1f00720c */ /* 0x000fe20003f46270 */
[----:B------:R-:W-:Y:S01]  /*41b0*/  IMAD.HI.U32 R31, R0, R34, RZ ;  /* 0x00000022001f7227 */ /* 0x000fe200078e00ff */
[----:B------:R-:W-:-:S02]  /*41c0*/  LOP3.LUT R145, R247, 0xea, RZ, 0xfc, !PT ;  /* 0x000000eaf7917812 */ /* 0x000fc400078efcff */
[----:B------:R-:W-:Y:S01]  /*41d0*/  IABS R141, R146 ;  /* 0x00000092008d7213 */ /* 0x000fe20000000000 */
[----:B------:R-:W-:Y:S01]  /*41e0*/  IMAD R28, R7, R28, R29 ;  /* 0x0000001c071c7224 */ /* 0x000fe200078e021d */
[----:B------:R-:W-:Y:S01]  /*41f0*/  IABS R140, R145 ;  /* 0x00000091008c7213 */ /* 0x000fe20000000000 */
[----:B------:R-:W-:Y:S01]  /*4200*/  IMAD.MOV R31, RZ, RZ, -R31 ;  /* 0x000000ffff1f7224 */ /* 0x000fe200078e0a1f */
[----:B------:R-:W-:Y:S01]  /*4210*/  LOP3.LUT R147, R247, 0xe6, RZ, 0xfc, !PT ;  /* 0x000000e6f7937812 */ /* 0x000fe200078efcff */
[----:B------:R-:W-:Y:S01]  /*4220*/  IMAD R30, R7, R30, R33 ;  /* 0x0000001e071e7224 */ /* 0x000fe200078e0221 */
[C---:B------:R-:W-:Y:S01]  /*4230*/  LOP3.LUT R148, R247.reuse, 0xe4, RZ, 0xfc, !PT ;  /* 0x000000e4f7947812 */ /* 0x040fe200078efcff */
[----:B------:R-:W-:Y:S01]  /*4240*/  IMAD.HI.U32 R29, R0, R32, RZ ;  /* 0x00000020001d7227 */ /* 0x000fe200078e00ff */
[C---:B------:R-:W-:Y:S02]  /*4250*/  LOP3.LUT R152, R247.reuse, 0xd4, RZ, 0xfc, !PT ;  /* 0x000000d4f7987812 */ /* 0x040fe400078efcff */
[----:B------:R-:W-:Y:S01]  /*4260*/  LOP3.LUT R151, R247, 0xd6, RZ, 0xfc, !PT ;  /* 0x000000d6f7977812 */ /* 0x000fe200078efcff */
[--C-:B------:R-:W-:Y:S01]  /*4270*/  @!P4 IMAD.IADD R25, R25, 0x1, -R7.reuse ;  /* 0x000000011919c824 */ /* 0x100fe200078e0a07 */
[----:B------:R-:W-:Y:S01]  /*4280*/  ISETP.GT.U32.AND P4, PT, R7, R28, PT ;  /* 0x0000001c0700720c */ /* 0x000fe20003f84070 */
[--C-:B------:R-:W-:Y:S01]  /*4290*/  @!P5 IMAD.IADD R26, R26, 0x1, -R7.reuse ;  /* 0x000000011a1ad824 */ /* 0x100fe200078e0a07 */
[----:B------:R-:W-:Y:S01]  /*42a0*/  ISETP.GE.AND P5, PT, R35, RZ, PT ;  /* 0x000000ff2300720c */ /* 0x000fe20003fa6270 */
[----:B------:R-:W-:Y:S01]  /*42b0*/  IMAD R31, R7, R31, R34 ;  /* 0x0000001f071f7224 */ /* 0x000fe200078e0222 */
[----:B------:R-:W-:Y:S01]  /*42c0*/  LOP3.LUT R35, R247, 0x1b6, RZ, 0xfc, !PT ;  /* 0x000001b6f7237812 */ /* 0x000fe200078efcff */
[----:B------:R-:W-:Y:S01]  /*42d0*/  @!P1 IMAD.IADD R27, R27, 0x1, -R7 ;  /* 0x000000011b1b9824 */ /* 0x000fe200078e0a07 */
[C---:B------:R-:W-:Y:S01]  /*42e0*/  ISETP.GT.U32.AND P1, PT, R7.reuse, R30, PT ;  /* 0x0000001e0700720c */ /* 0x040fe20003f24070 */
[----:B------:R-:W-:Y:S01]  /*42f0*/  IMAD.MOV R29, RZ, RZ, -R29 ;  /* 0x000000ffff1d7224 */ /* 0x000fe200078e0a1d */
[----:B------:R-:W-:Y:S01]  /*4300*/  IABS R33, R35 ;  /* 0x0000002300217213 */ /* 0x000fe20000000000 */
[----:B------:R-:W-:Y:S01]  /*4310*/  @!P6 IMAD.MOV R27, RZ, RZ, -R27 ;  /* 0x000000ffff1be224 */ /* 0x000fe200078e0a1b */
[C---:B------:R-:W-:Y:S01]  /*4320*/  ISETP.GT.U32.AND P6, PT, R7.reuse, R31, PT ;  /* 0x0000001f0700720c */ /* 0x040fe20003fc4070 */
[----:B------:R-:W-:Y:S01]  /*4330*/  IMAD R29, R7, R29, R32 ;  /* 0x0000001d071d7224 */ /* 0x000fe200078e0220 */
[----:B------:R-:W-:Y:S01]  /*4340*/  IABS R149, R152 ;  /* 0x0000009800957213 */ /* 0x000fe20000000000 */
[----:B------:R-:W-:Y:S01]  /*4350*/  @!P0 IMAD.MOV R25, RZ, RZ, -R25 ;  /* 0x000000ffff198224 */ /* 0x000fe200078e0a19 */
[----:B------:R-:W-:Y:S01]  /*4360*/  LOP3.LUT R153, R247, 0xd2, RZ, 0xfc, !PT ;  /* 0x000000d2f7997812 */ /* 0x000fe200078efcff */
[----:B------:R-:W-:Y:S01]  /*4370*/  @!P3 IMAD.MOV R26, RZ, RZ, -R26 ;  /* 0x000000ffff1ab224 */ /* 0x000fe200078e0a1a */
[----:B------:R-:W-:Y:S01]  /*4380*/  ISETP.GT.U32.AND P0, PT, R7, R29, PT ;  /* 0x0000001d0700720c */ /* 0x000fe20003f04070 */
[----:B------:R-:W-:Y:S01]  /*4390*/  IMAD.HI.U32 R32, R0, R33, RZ ;  /* 0x0000002100207227 */ /* 0x000fe200078e00ff */
[----:B------:R-:W-:-:S02]  /*43a0*/  ISETP.GE.AND P3, PT, R36, RZ, PT ;  /* 0x000000ff2400720c */ /* 0x000fc40003f66270 */
[----:B------:R-:W-:Y:S01]  /*43b0*/  LOP3.LUT R36, R247, 0x1b4, RZ, 0xfc, !PT ;  /* 0x000001b4f7247812 */ /* 0x000fe200078efcff */
[--C-:B------:R-:W-:Y:S01]  /*43c0*/  @!P4 IMAD.IADD R28, R28, 0x1, -R7.reuse ;  /* 0x000000011c1cc824 */ /* 0x100fe200078e0a07 */
[----:B------:R-:W-:Y:S01]  /*43d0*/  IABS R150, R153 ;  /* 0x0000009900967213 */ /* 0x000fe20000000000 */
[--C-:B------:R-:W-:Y:S01]  /*43e0*/  @!P1 IMAD.IADD R30, R30, 0x1, -R7.reuse ;  /* 0x000000011e1e9824 */ /* 0x100fe200078e0a07 */
[----:B------:R-:W-:Y:S01]  /*43f0*/  IABS R34, R36 ;  /* 0x0000002400227213 */ /* 0x000fe20000000000 */
[----:B------:R-:W-:Y:S01]  /*4400*/  IMAD.MOV R32, RZ, RZ, -R32 ;  /* 0x000000ffff207224 */ /* 0x000fe200078e0a20 */
[----:B------:R-:W-:Y:S01]  /*4410*/  ISETP.GT.U32.AND P4, PT, R7, R28, PT ;  /* 0x0000001c0700720c */ /* 0x000fe20003f84070 */
[----:B------:R-:W-:Y:S01]  /*4420*/  @!P6 IMAD.IADD R31, R31, 0x1, -R7 ;  /* 0x000000011f1fe824 */ /* 0x000fe200078e0a07 */
[C---:B------:R-:W-:Y:S01]  /*4430*/  ISETP.GT.U32.AND P6, PT, R7.reuse, R30, PT ;  /* 0x0000001e0700720c */ /* 0x040fe20003fc4070 */
[----:B------:R-:W-:Y:S01]  /*4440*/  IMAD R32, R7, R32, R33 ;  /* 0x0000002007207224 */ /* 0x000fe200078e0221 */
[C---:B------:R-:W-:Y:S01]  /*4450*/  LOP3.LUT R157, R247.reuse, 0xca, RZ, 0xfc, !PT ;  /* 0x000000caf79d7812 */ /* 0x040fe200078efcff */
[----:B------:R-:W-:Y:S01]  /*4460*/  IMAD.HI.U32 R33, R0, R34, RZ ;  /* 0x0000002200217227 */ /* 0x000fe200078e00ff */
[----:B------:R-:W-:-:S02]  /*4470*/  LOP3.LUT R156, R247, 0xcc, RZ, 0xfc, !PT ;  /* 0x000000ccf79c7812 */ /* 0x000fc400078efcff */
[----:B------:R-:W-:Y:S01]  /*4480*/  LOP3.LUT R158, R247, 0xc8, RZ, 0xfc, !PT ;  /* 0x000000c8f79e7812 */ /* 0x000fe200078efcff */
[----:B------:R-:W-:Y:S01]  /*4490*/  @!P0 IMAD.IADD R29, R29, 0x1, -R7 ;  /* 0x000000011d1d8824 */ /* 0x000fe200078e0a07 */
[----:B------:R-:W-:Y:S01]  /*44a0*/  ISETP.GE.AND P0, PT, R35, RZ, PT ;  /* 0x000000ff2300720c */ /* 0x000fe20003f06270 */
[----:B------:R-:W-:Y:S01]  /*44b0*/  IMAD.MOV R33, RZ, RZ, -R33 ;  /* 0x000000ffff217224 */ /* 0x000fe200078e0a21 */
[----:B------:R-:W-:Y:S01]  /*44c0*/  IABS R154, R157 ;  /* 0x0000009d009a7213 */ /* 0x000fe20000000000 */
[--C-:B------:R-:W-:Y:S01]  /*44d0*/  @!P4 IMAD.IADD R28, R28, 0x1, -R7.reuse ;  /* 0x000000011c1cc824 */ /* 0x100fe200078e0a07 */
[C---:B------:R-:W-:Y:S01]  /*44e0*/  ISETP.GT.U32.AND P1, PT, R7.reuse, R29, PT ;  /* 0x0000001d0700720c */ /* 0x040fe20003f24070 */
[----:B------:R-:W-:Y:S01]  /*44f0*/  IMAD R33, R7, R33, R34 ;  /* 0x0000002107217224 */ /* 0x000fe200078e0222 */
[----:B------:R-:W-:Y:S01]  /*4500*/  ISETP.GE.AND P4, PT, R37, RZ, PT ;  /* 0x000000ff2500720c */ /* 0x000fe20003f86270 */
[----:B------:R-:W-:Y:S01]  /*4510*/  @!P6 IMAD.IADD R30, R30, 0x1, -R7 ;  /* 0x000000011e1ee824 */ /* 0x000fe200078e0a07 */
[----:B------:R-:W-:Y:S01]  /*4520*/  IABS R37, R40 ;  /* 0x0000002800257213 */ /* 0x000fe20000000000 */
[----:B------:R-:W-:Y:S01]  /*4530*/  @!P2 IMAD.MOV R28, RZ, RZ, -R28 ;  /* 0x000000ffff1ca224 */ /* 0x000fe200078e0a1c */
[C---:B------:R-:W-:Y:S01]  /*4540*/  ISETP.GT.U32.AND P6, PT, R7.reuse, R33, PT ;  /* 0x000000210700720c */ /* 0x040fe20003fc4070 */
[----:B------:R-:W-:Y:S01]  /*4550*/  IMAD.HI.U32 R35, R0, R38, RZ ;  /* 0x0000002600237227 */ /* 0x000fe200078e00ff */
[----:B------:R-:W-:-:S02]  /*4560*/  ISETP.GT.U32.AND P2, PT, R7, R31, PT ;  /* 0x0000001f0700720c */ /* 0x000fc40003f44070 */
[----:B------:R-:W-:Y:S01]  /*4570*/  IABS R155, R158 ;  /* 0x0000009e009b7213 */ /* 0x000fe20000000000 */
[----:B------:R-:W-:Y:S01]  /*4580*/  IMAD.HI.U32 R34, R0, R37, RZ ;  /* 0x0000002500227227 */ /* 0x000fe200078e00ff */
[C---:B------:R-:W-:Y:S02]  /*4590*/  LOP3.LUT R160, R247.reuse, 0xc6, RZ, 0xfc, !PT ;  /* 0x000000c6f7a07812 */ /* 0x040fe400078efcff */
[----:B------:R-:W-:Y:S01]  /*45a0*/  LOP3.LUT R161, R247, 0xc4, RZ, 0xfc, !PT ;  /* 0x000000c4f7a17812 */ /* 0x000fe200078efcff */
[--C-:B------:R-:W-:Y:S01]  /*45b0*/  @!P1 IMAD.IADD R29, R29, 0x1, -R7.reuse ;  /* 0x000000011d1d9824 */ /* 0x100fe200078e0a07 */
[----:B------:R-:W-:Y:S01]  /*45c0*/  ISETP.GT.U32.AND P1, PT, R7, R32, PT ;  /* 0x000000200700720c */ /* 0x000fe20003f24070 */
[----:B------:R-:W-:Y:S01]  /*45d0*/  IMAD.MOV R34, RZ, RZ, -R34 ;  /* 0x000000ffff227224 */ /* 0x000fe200078e0a22 */
[----:B------:R-:W-:Y:S01]  /*45e0*/  LOP3.LUT R162, R247, 0xc2, RZ, 0xfc, !PT ;  /* 0x000000c2f7a27812 */ /* 0x000fe200078efcff */
[--C-:B------:R-:W-:Y:S01]  /*45f0*/  @!P6 IMAD.IADD R33, R33, 0x1, -R7.reuse ;  /* 0x000000012121e824 */ /* 0x100fe200078e0a07 */
[----:B------:R-:W-:Y:S01]  /*4600*/  LOP3.LUT R163, R247, 0xc0, RZ, 0xfc, !PT ;  /* 0x000000c0f7a37812 */ /* 0x000fe200078efcff */
[----:B------:R-:W-:Y:S01]  /*4610*/  @!P2 IMAD.IADD R31, R31, 0x1, -R7 ;  /* 0x000000011f1fa824 */ /* 0x000fe200078e0a07 */
[----:B------:R-:W-:Y:S01]  /*4620*/  ISETP.GE.AND P2, PT, R36, RZ, PT ;  /* 0x000000ff2400720c */ /* 0x000fe20003f46270 */
[----:B------:R-:W-:Y:S01]  /*4630*/  IMAD.HI.U32 R36, R0, R39, RZ ;  /* 0x0000002700247227 */ /* 0x000fe200078e00ff */
[----:B------:R-:W-:-:S02]  /*4640*/  ISETP.GT.U32.AND P6, PT, R7, R33, PT ;  /* 0x000000210700720c */ /* 0x000fc40003fc4070 */
[----:B------:R-:W-:Y:S01]  /*4650*/  LOP3.LUT R164, R247, 0xbe, RZ, 0xfc, !PT ;  /* 0x000000bef7a47812 */ /* 0x000fe200078efcff */
[----:B------:R-:W-:Y:S01]  /*4660*/  IMAD.MOV R35, RZ, RZ, -R35 ;  /* 0x000000ffff237224 */ /* 0x000fe200078e0a23 */
[----:B------:R-:W-:Y:S01]  /*4670*/  IABS R159, R163 ;  /* 0x000000a3009f7213 */ /* 0x000fe20000000000 */
[----:B------:R-:W-:Y:S01]  /*4680*/  IMAD R34, R7, R34, R37 ;  /* 0x0000002207227224 */ /* 0x000fe200078e0225 */
[C---:B------:R-:W-:Y:S01]  /*4690*/  LOP3.LUT R166, R247.reuse, 0xb6, RZ, 0xfc, !PT ;  /* 0x000000b6f7a67812 */ /* 0x040fe200078efcff */
[----:B------:R-:W-:Y:S01]  /*46a0*/  @!P1 IMAD.IADD R32, R32, 0x1, -R7 ;  /* 0x0000000120209824 */ /* 0x000fe200078e0a07 */
[----:B------:R-:W-:Y:S01]  /*46b0*/  ISETP.GE.AND P1, PT, R40, RZ, PT ;  /* 0x000000ff2800720c */ /* 0x000fe20003f26270 */
[----:B------:R-:W-:Y:S01]  /*46c0*/  IMAD.MOV R36, RZ, RZ, -R36 ;  /* 0x000000ffff247224 */ /* 0x000fe200078e0a24 */
[----:B------:R-:W-:Y:S01]  /*46d0*/  LOP3.LUT R165, R247, 0xb8, RZ, 0xfc, !PT ;  /* 0x000000b8f7a57812 */ /* 0x000fe200078efcff */
[----:B------:R-:W-:Y:S01]  /*46e0*/  IMAD R35, R7, R35, R38 ;  /* 0x0000002307237224 */ /* 0x000fe200078e0226 */
[----:B------:R-:W-:Y:S01]  /*46f0*/  LOP3.LUT R169, R247, 0xb2, RZ, 0xfc, !PT ;  /* 0x000000b2f7a97812 */ /* 0x000fe200078efcff */
[----:B------:R-:W-:Y:S01]  /*4700*/  @!P3 IMAD.MOV R30, RZ, RZ, -R30 ;  /* 0x000000ffff1eb224 */ /* 0x000fe200078e0a1e */
[C---:B------:R-:W-:Y:S01]  /*4710*/  ISETP.GT.U32.AND P3, PT, R7.reuse, R34, PT ;  /* 0x000000220700720c */ /* 0x040fe20003f64070 */
[----:B------:R-:W-:Y:S01]  /*4720*/  @!P5 IMAD.MOV R29, RZ, RZ, -R29 ;  /* 0x000000ffff1dd224 */ /* 0x000fe200078e0a1d */
[C---:B------:R-:W-:Y:S01]  /*4730*/  ISETP.GT.U32.AND P5, PT, R7.reuse, R32, PT ;  /* 0x000000200700720c */ /* 0x040fe20003fa4070 */
[C---:B------:R-:W-:Y:S01]  /*4740*/  IMAD R36, R7.reuse, R36, R39 ;  /* 0x0000002407247224 */ /* 0x040fe200078e0227 */
[----:B------:R-:W-:Y:S01]  /*4750*/  IABS R39, R44 ;  /* 0x0000002c00277213 */ /* 0x000fe20000000000 */
[----:B------:R-:W-:Y:S01]  /*4760*/  @!P4 IMAD.MOV R31, RZ, RZ, -R31 ;  /* 0x000000ffff1fc224 */ /* 0x000fe200078e0a1f */
[----:B------:R-:W-:Y:S01]  /*4770*/  ISETP.GT.U32.AND P4, PT, R7, R35, PT ;  /* 0x000000230700720c */ /* 0x000fe20003f84070 */
[----:B------:R-:W-:Y:S01]  /*4780*/  @!P6 IMAD.IADD R33, R33, 0x1, -R7 ;  /* 0x000000012121e824 */ /* 0x000fe200078e0a07 */
[----:B------:R-:W-:Y:S01]  /*4790*/  ISETP.GT.U32.AND P6, PT, R7, R36, PT ;  /* 0x000000240700720c */ /* 0x000fe20003fc4070 */
[----:B------:R-:W-:Y:S01]  /*47a0*/  IMAD.HI.U32 R37, R0, R39, RZ ;  /* 0x0000002700257227 */ /* 0x000fe200078e00ff */
[----:B------:R-:W-:-:S02]  /*47b0*/  LOP3.LUT R170, R247, 0xb0, RZ, 0xfc, !PT ;  /* 0x000000b0f7aa7812 */ /* 0x000fc400078efcff */
[----:B------:R-:W-:Y:S01]  /*47c0*/  LOP3.LUT R168, R247, 0xb4, RZ, 0xfc, !PT ;  /* 0x000000b4f7a87812 */ /* 0x000fe200078efcff */
[--C-:B------:R-:W-:Y:S01]  /*47d0*/  @!P3 IMAD.IADD R34, R34, 0x1, -R7.reuse ;  /* 0x000000012222b824 */ /* 0x100fe200078e0a07 */
[----:B------:R-:W-:Y:S01]  /*47e0*/  ISETP.GE.AND P3, PT, R42, RZ, PT ;  /* 0x000000ff2a00720c */ /* 0x000fe20003f66270 */
[----:B------:R-:W-:Y:S01]  /*47f0*/  @!P5 IMAD.IADD R32, R32, 0x1, -R7 ;  /* 0x000000012020d824 */ /* 0x000fe200078e0a07 */
[----:B------:R-:W-:Y:S01]  /*4800*/  ISETP.GE.AND P5, PT, R41, RZ, PT ;  /* 0x000000ff2900720c */ /* 0x000fe20003fa6270 */
[----:B------:R-:W-:Y:S01]  /*4810*/  IMAD.MOV R40, RZ, RZ, -R37 ;  /* 0x000000ffff287224 */ /* 0x000fe200078e0a25 */
[----:B------:R-:W-:Y:S01]  /*4820*/  IABS R41, R45 ;  /* 0x0000002d00297213 */ /* 0x000fe20000000000 */
[--C-:B------:R-:W-:Y:S01]  /*4830*/  @!P4 IMAD.IADD R35, R35, 0x1, -R7.reuse ;  /* 0x000000012323c824 */ /* 0x100fe200078e0a07 */
[C---:B------:R-:W-:Y:S01]  /*4840*/  ISETP.GT.U32.AND P4, PT, R7.reuse, R34, PT ;  /* 0x000000220700720c */ /* 0x040fe20003f84070 */
[----:B------:R-:W-:Y:S01]  /*4850*/  @!P6 IMAD.IADD R36, R36, 0x1, -R7 ;  /* 0x000000012424e824 */ /* 0x000fe200078e0a07 */
[----:B------:R-:W-:Y:S01]  /*4860*/  IABS R42, R46 ;  /* 0x0000002e002a7213 */ /* 0x000fe20000000000 */
[----:B------:R-:W-:Y:S01]  /*4870*/  IMAD.HI.U32 R38, R0, R41, RZ ;  /* 0x0000002900267227 */ /* 0x000fe200078e00ff */
[----:B------:R-:W-:-:S02]  /*4880*/  ISETP.GT.U32.AND P6, PT, R7, R35, PT ;  /* 0x000000230700720c */ /* 0x000fc40003fc4070 */
[----:B------:R-:W-:Y:S01]  /*4890*/  IABS R167, R170 ;  /* 0x000000aa00a77213 */ /* 0x000fe20000000000 */
[----:B------:R-:W-:Y:S01]  /*48a0*/  IMAD R37, R7, R40, R39 ;  /* 0x0000002807257224 */ /* 0x000fe200078e0227 */
[C---:B------:R-:W-:Y:S01]  /*48b0*/  LOP3.LUT R172, R247.reuse, 0xac, RZ, 0xfc, !PT ;  /* 0x000000acf7ac7812 */ /* 0x040fe200078efcff */
[----:B------:R-:W-:Y:S01]  /*48c0*/  IMAD.MOV R38, RZ, RZ, -R38 ;  /* 0x000000ffff267224 */ /* 0x000fe200078e0a26 */
[C---:B------:R-:W-:Y:S01]  /*48d0*/  LOP3.LUT R173, R247.reuse, 0xaa, RZ, 0xfc, !PT ;  /* 0x000000aaf7ad7812 */ /* 0x040fe200078efcff */
[----:B------:R-:W-:Y:S01]  /*48e0*/  IMAD.HI.U32 R39, R0, R42, RZ ;  /* 0x0000002a00277227 */ /* 0x000fe200078e00ff */
[C---:B------:R-:W-:Y:S02]  /*48f0*/  LOP3.LUT R174, R247.reuse, 0xa8, RZ, 0xfc, !PT ;  /* 0x000000a8f7ae7812 */ /* 0x040fe400078efcff */
[----:B------:R-:W-:Y:S01]  /*4900*/  LOP3.LUT R175, R247, 0xa6, RZ, 0xfc, !PT ;  /* 0x000000a6f7af7812 */ /* 0x000fe200078efcff */
[----:B------:R-:W-:Y:S01]  /*4910*/  @!P4 IMAD.IADD R34, R34, 0x1, -R7 ;  /* 0x000000012222c824 */ /* 0x000fe200078e0a07 */
[C---:B------:R-:W-:Y:S01]  /*4920*/  ISETP.GT.U32.AND P4, PT, R7.reuse, R37, PT ;  /* 0x000000250700720c */ /* 0x040fe20003f84070 */
[----:B------:R-:W-:Y:S01]  /*4930*/  IMAD R38, R7, R38, R41 ;  /* 0x0000002607267224 */ /* 0x000fe200078e0229 */
[----:B------:R-:W-:Y:S01]  /*4940*/  IABS R41, R48 ;  /* 0x0000003000297213 */ /* 0x000fe20000000000 */
[----:B------:R-:W-:Y:S01]  /*4950*/  @!P6 IMAD.IADD R35, R35, 0x1, -R7 ;  /* 0x000000012323e824 */ /* 0x000fe200078e0a07 */
[----:B------:R-:W-:Y:S01]  /*4960*/  IABS R171, R174 ;  /* 0x000000ae00ab7213 */ /* 0x000fe20000000000 */
[----:B------:R-:W-:Y:S01]  /*4970*/  IMAD.MOV R39, RZ, RZ, -R39 ;  /* 0x000000ffff277224 */ /* 0x000fe200078e0a27 */
[----:B------:R-:W-:Y:S01]  /*4980*/  ISETP.GT.U32.AND P6, PT, R7, R38, PT ;  /* 0x000000260700720c */ /* 0x000fe20003fc4070 */
[----:B------:R-:W-:Y:S01]  /*4990*/  IMAD.HI.U32 R40, R0, R43, RZ ;  /* 0x0000002b00287227 */ /* 0x000fe200078e00ff */
[----:B------:R-:W-:-:S02]  /*49a0*/  LOP3.LUT R176, R247, 0xa2, RZ, 0xfc, !PT ;  /* 0x000000a2f7b07812 */ /* 0x000fc400078efcff */
[----:B------:R-:W-:Y:S01]  /*49b0*/  LOP3.LUT R177, R247, 0xa0, RZ, 0xfc, !PT ;  /* 0x000000a0f7b17812 */ /* 0x000fe200078efcff */
[----:B------:R-:W-:Y:S01]  /*49c0*/  @!P0 IMAD.MOV R32, RZ, RZ, -R32 ;  /* 0x000000ffff208224 */ /* 0x000fe200078e0a20 */
[----:B------:R-:W-:Y:S01]  /*49d0*/  ISETP.GT.U32.AND P0, PT, R7, R36, PT ;  /* 0x000000240700720c */ /* 0x000fe20003f04070 */
[--C-:B------:R-:W-:Y:S01]  /*49e0*/  @!P4 IMAD.IADD R37, R37, 0x1, -R7.reuse ;  /* 0x000000012525c824 */ /* 0x100fe200078e0a07 */
[----:B------:R-:W-:Y:S01]  /*49f0*/  ISETP.GE.AND P4, PT, R45, RZ, PT ;  /* 0x000000ff2d00720c */ /* 0x000fe20003f86270 */
[----:B------:R-:W-:Y:S01]  /*4a00*/  IMAD R39, R7, R39, R42 ;  /* 0x0000002707277224 */ /* 0x000fe200078e022a */
[C---:B------:R-:W-:Y:S01]  /*4a10*/  LOP3.LUT R45, R247.reuse, 0x1a0, RZ, 0xfc, !PT ;  /* 0x000001a0f72d7812 */ /* 0x040fe200078efcff */
[----:B------:R-:W-:Y:S01]  /*4a20*/  IMAD.MOV R40, RZ, RZ, -R40 ;  /* 0x000000ffff287224 */ /* 0x000fe200078e0a28 */
[----:B------:R-:W-:Y:S01]  /*4a30*/  LOP3.LUT R182, R247, 0x9c, RZ, 0xfc, !PT ;  /* 0x0000009cf7b67812 */ /* 0x000fe200078efcff */
[----:B------:R-:W-:Y:S01]  /*4a40*/  @!P6 IMAD.IADD R38, R38, 0x1, -R7 ;  /* 0x000000012626e824 */ /* 0x000fe200078e0a07 */
[C---:B------:R-:W-:Y:S01]  /*4a50*/  ISETP.GT.U32.AND P6, PT, R7.reuse, R37, PT ;  /* 0x000000250700720c */ /* 0x040fe20003fc4070 */
[----:B------:R-:W-:Y:S01]  /*4a60*/  @!P1 IMAD.MOV R34, RZ, RZ, -R34 ;  /* 0x000000ffff229224 */ /* 0x000fe200078e0a22 */
[C---:B------:R-:W-:Y:S01]  /*4a70*/  ISETP.GT.U32.AND P1, PT, R7.reuse, R39, PT ;  /* 0x000000270700720c */ /* 0x040fe20003f24070 */
[----:B------:R-:W-:Y:S01]  /*4a80*/  IMAD R40, R7, R40, R43 ;  /* 0x0000002807287224 */ /* 0x000fe200078e022b */
[----:B------:R-:W-:Y:S01]  /*4a90*/  LOP3.LUT R183, R247, 0x9a, RZ, 0xfc, !PT ;  /* 0x0000009af7b77812 */ /* 0x000fe200078efcff */
[----:B------:R-:W-:Y:S01]  /*4aa0*/  @!P2 IMAD.MOV R33, RZ, RZ, -R33 ;  /* 0x000000ffff21a224 */ /* 0x000fe200078e0a21 */
[----:B------:R-:W-:Y:S01]  /*4ab0*/  ISETP.GT.U32.AND P2, PT, R7, R38, PT ;  /* 0x000000260700720c */ /* 0x000fe20003f44070 */
[----:B------:R-:W-:Y:S01]  /*4ac0*/  IMAD.MOV.U32 R42, RZ, RZ, R41 ;  /* 0x000000ffff2a7224 */ /* 0x000fe200078e0029 */
[C---:B------:R-:W-:Y:S01]  /*4ad0*/  LOP3.LUT R186, R247.reuse, 0x94, RZ, 0xfc, !PT ;  /* 0x00000094f7ba7812 */ /* 0x040fe200078efcff */
[----:B------:R-:W-:Y:S01]  /*4ae0*/  @!P0 IMAD.IADD R36, R36, 0x1, -R7 ;  /* 0x0000000124248824 */ /* 0x000fe200078e0a07 */
[----:B------:R-:W-:Y:S01]  /*4af0*/  ISETP.GE.AND P0, PT, R44, RZ, PT ;  /* 0x000000ff2c00720c */ /* 0x000fe20003f06270 */
[----:B------:R-:W-:Y:S01]  /*4b00*/  IMAD.HI.U32 R41, R0, R42, RZ ;  /* 0x0000002a00297227 */ /* 0x000fe200078e00ff */
[----:B------:R-:W-:-:S02]  /*4b10*/  LOP3.LUT R44, R247, 0x1a2, RZ, 0xfc, !PT ;  /* 0x000001a2f72c7812 */ /* 0x000fc400078efcff */
[----:B------:R-:W-:Y:S01]  /*4b20*/  IABS R181, R186 ;  /* 0x000000ba00b57213 */ /* 0x000fe20000000000 */
[--C-:B------:R-:W-:Y:S01]  /*4b30*/  @!P6 IMAD.IADD R37, R37, 0x1, -R7.reuse ;  /* 0x000000012525e824 */ /* 0x100fe200078e0a07 */
[----:B------:R-:W-:Y:S01]  /*4b40*/  ISETP.GT.U32.AND P6, PT, R7, R40, PT ;  /* 0x000000280700720c */ /* 0x000fe20003fc4070 */
[----:B------:R-:W-:Y:S01]  /*4b50*/  @!P1 IMAD.IADD R39, R39, 0x1, -R7 ;  /* 0x0000000127279824 */ /* 0x000fe200078e0a07 */
[----:B------:R-:W-:Y:S01]  /*4b60*/  IABS R43, R44 ;  /* 0x0000002c002b7213 */ /* 0x000fe20000000000 */
[----:B------:R-:W-:Y:S01]  /*4b70*/  IMAD.MOV R41, RZ, RZ, -R41 ;  /* 0x000000ffff297224 */ /* 0x000fe200078e0a29 */
[----:B------:R-:W-:Y:S01]  /*4b80*/  ISETP.GE.AND P1, PT, R44, RZ, PT ;  /* 0x000000ff2c00720c */ /* 0x000fe20003f26270 */
[----:B------:R-:W-:Y:S01]  /*4b90*/  @!P2 IMAD.IADD R38, R38, 0x1, -R7 ;  /* 0x000000012626a824 */ /* 0x000fe200078e0a07 */
[----:B------:R-:W-:Y:S01]  /*4ba0*/  ISETP.GE.AND P2, PT, R48, RZ, PT ;  /* 0x000000ff3000720c */ /* 0x000fe20003f46270 */
[----:B------:R-:W-:Y:S01]  /*4bb0*/  IMAD R41, R7, R41, R42 ;  /* 0x0000002907297224 */ /* 0x000fe200078e022a */
[----:B------:R-:W-:Y:S01]  /*4bc0*/  IABS R48, R53 ;  /* 0x0000003500307213 */ /* 0x000fe20000000000 */
[----:B------:R-:W-:Y:S01]  /*4bd0*/  IMAD.HI.U32 R42, R0, R43, RZ ;  /* 0x0000002b002a7227 */ /* 0x000fe200078e00ff */
[----:B------:R-:W-:-:S02]  /*4be0*/  LOP3.LUT R185, R247, 0x96, RZ, 0xfc, !PT ;  /* 0x00000096f7b97812 */ /* 0x000fc400078efcff */
[----:B------:R-:W-:Y:S01]  /*4bf0*/  LOP3.LUT R184, R247, 0x98, RZ, 0xfc, !PT ;  /* 0x00000098f7b87812 */ /* 0x000fe200078efcff */
[----:B------:R-:W-:Y:S01]  /*4c00*/  @!P6 IMAD.IADD R40, R40, 0x1, -R7 ;  /* 0x000000012828e824 */ /* 0x000fe200078e0a07 */
[C---:B------:R-:W-:Y:S01]  /*4c10*/  ISETP.GT.U32.AND P6, PT, R7.reuse, R39, PT ;  /* 0x000000270700720c */ /* 0x040fe20003fc4070 */
[----:B------:R-:W-:Y:S01]  /*4c20*/  IMAD.MOV R42, RZ, RZ, -R42 ;  /* 0x000000ffff2a7224 */ /* 0x000fe200078e0a2a */
[----:B------:R-:W-:Y:S01]  /*4c30*/  IABS R180, R185 ;  /* 0x000000b900b47213 */ /* 0x000fe20000000000 */
[----:B------:R-:W-:Y:S01]  /*4c40*/  @!P4 IMAD.MOV R38, RZ, RZ, -R38 ;  /* 0x000000ffff26c224 */ /* 0x000fe200078e0a26 */
[C---:B------:R-:W-:Y:S01]  /*4c50*/  ISETP.GT.U32.AND P4, PT, R7.reuse, R41, PT ;  /* 0x000000290700720c */ /* 0x040fe20003f84070 */
[----:B------:R-:W-:Y:S01]  /*4c60*/  @!P5 IMAD.MOV R35, RZ, RZ, -R35 ;  /* 0x000000ffff23d224 */ /* 0x000fe200078e0a23 */
[----:B------:R-:W-:Y:S01]  /*4c70*/  ISETP.GE.AND P5, PT, R46, RZ, PT ;  /* 0x000000ff2e00720c */ /* 0x000fe20003fa6270 */
[C---:B------:R-:W-:Y:S01]  /*4c80*/  IMAD R42, R7.reuse, R42, R43 ;  /* 0x0000002a072a7224 */ /* 0x040fe200078e022b */
[----:B------:R-:W-:Y:S01]  /*4c90*/  IABS R46, R45 ;  /* 0x0000002d002e7213 */ /* 0x000fe20000000000 */
[----:B------:R-:W-:Y:S01]  /*4ca0*/  @!P0 IMAD.MOV R37, RZ, RZ, -R37 ;  /* 0x000000ffff258224 */ /* 0x000fe200078e0a25 */
[----:B------:R-:W-:Y:S01]  /*4cb0*/  ISETP.GT.U32.AND P0, PT, R7, R40, PT ;  /* 0x000000280700720c */ /* 0x000fe20003f04070 */
[----:B------:R-:W-:Y:S01]  /*4cc0*/  @!P3 IMAD.MOV R36, RZ, RZ, -R36 ;  /* 0x000000ffff24b224 */ /* 0x000fe200078e0a24 */
[----:B------:R-:W-:Y:S01]  /*4cd0*/  ISETP.GE.AND P3, PT, R47, RZ, PT ;  /* 0x000000ff2f00720c */ /* 0x000fe20003f66270 */
[----:B------:R-:W-:Y:S01]  /*4ce0*/  @!P6 IMAD.IADD R39, R39, 0x1, -R7 ;  /* 0x000000012727e824 */ /* 0x000fe200078e0a07 */
[----:B------:R-:W-:Y:S01]  /*4cf0*/  ISETP.GT.U32.AND P6, PT, R7, R42, PT ;  /* 0x0000002a0700720c */ /* 0x000fe20003fc4070 */
[----:B------:R-:W-:Y:S01]  /*4d00*/  IMAD.HI.U32 R43, R0, R46, RZ ;  /* 0x0000002e002b7227 */ /* 0x000fe200078e00ff */
[----:B------:R-:W-:-:S02]  /*4d10*/  IABS R47, R50 ;  /* 0x00000032002f7213 */ /* 0x000fc40000000000 */
[----:B------:R-:W-:Y:S01]  /*4d20*/  IABS R179, R184 ;  /* 0x000000b800b37213 */ /* 0x000fe20000000000 */
[----:B------:R-:W-:Y:S01]  /*4d30*/  @!P4 IMAD.IADD R41, R41, 0x1, -R7 ;  /* 0x000000012929c824 */ /* 0x000fe200078e0a07 */
[----:B------:R-:W-:Y:S01]  /*4d40*/  ISETP.GE.AND P4, PT, R50, RZ, PT ;  /* 0x000000ff3200720c */ /* 0x000fe20003f86270 */
[----:B------:R-:W-:Y:S01]  /*4d50*/  @!P5 IMAD.MOV R39, RZ, RZ, -R39 ;  /* 0x000000ffff27d224 */ /* 0x000fe200078e0a27 */
[----:B------:R-:W-:Y:S01]  /*4d60*/  IABS R50, R55 ;  /* 0x0000003700327213 */ /* 0x000fe20000000000 */
[----:B------:R-:W-:Y:S01]  /*4d70*/  IMAD.HI.U32 R44, R0, R47, RZ ;  /* 0x0000002f002c7227 */ /* 0x000fe200078e00ff */
[----:B------:R-:W-:Y:S02]  /*4d80*/  ISETP.GT.U32.AND P5, PT, R7, R41, PT ;  /* 0x000000290700720c */ /* 0x000fe40003fa4070 */
[C---:B------:R-:W-:Y:S01]  /*4d90*/  LOP3.LUT R187, R247.reuse, 0x92, RZ, 0xfc, !PT ;  /* 0x00000092f7bb7812 */ /* 0x040fe200078efcff */
[----:B------:R-:W-:Y:S01]  /*4da0*/  IMAD.MOV R43, RZ, RZ, -R43 ;  /* 0x000000ffff2b7224 */ /* 0x000fe200078e0a2b */
[C---:B------:R-:W-:Y:S01]  /*4db0*/  LOP3.LUT R188, R247.reuse, 0x90, RZ, 0xfc, !PT ;  /* 0x00000090f7bc7812 */ /* 0x040fe200078efcff */
[--C-:B------:R-:W-:Y:S01]  /*4dc0*/  @!P6 IMAD.IADD R42, R42, 0x1, -R7.reuse ;  /* 0x000000012a2ae824 */ /* 0x100fe200078e0a07 */
[----:B------:R-:W-:Y:S01]  /*4dd0*/  LOP3.LUT R189, R247, 0x8c, RZ, 0xfc, !PT ;  /* 0x0000008cf7bd7812 */ /* 0x000fe200078efcff */
[----:B------:R-:W-:Y:S01]  /*4de0*/  @!P0 IMAD.IADD R40, R40, 0x1, -R7 ;  /* 0x0000000128288824 */ /* 0x000fe200078e0a07 */
[----:B------:R-:W-:Y:S01]  /*4df0*/  ISETP.GE.AND P0, PT, R45, RZ, PT ;  /* 0x000000ff2d00720c */ /* 0x000fe20003f06270 */
[----:B------:R-:W-:Y:S01]  /*4e00*/  IMAD.MOV R44, RZ, RZ, -R44 ;  /* 0x000000ffff2c7224 */ /* 0x000fe200078e0a2c */
[C---:B------:R-:W-:Y:S01]  /*4e10*/  ISETP.GT.U32.AND P6, PT, R7.reuse, R42, PT ;  /* 0x0000002a0700720c */ /* 0x040fe20003fc4070 */
[----:B------:R-:W-:Y:S01]  /*4e20*/  IMAD R43, R7, R43, R46 ;  /* 0x0000002b072b7224 */ /* 0x000fe200078e022e */
[C---:B------:R-:W-:Y:S01]  /*4e30*/  LOP3.LUT R192, R247.reuse, 0x86, RZ, 0xfc, !PT ;  /* 0x00000086f7c07812 */ /* 0x040fe200078efcff */
[----:B------:R-:W-:Y:S01]  /*4e40*/  IMAD.HI.U32 R45, R0, R48, RZ ;  /* 0x00000030002d7227 */ /* 0x000fe200078e00ff */
[----:B------:R-:W-:-:S02]  /*4e50*/  LOP3.LUT R190, R247, 0x8a, RZ, 0xfc, !PT ;  /* 0x0000008af7be7812 */ /* 0x000fc400078efcff */
[----:B------:R-:W-:Y:S01]  /*4e60*/  LOP3.LUT R191, R247, 0x88, RZ, 0xfc, !PT ;  /* 0x00000088f7bf7812 */ /* 0x000fe200078efcff */
[----:B------:R-:W-:Y:S01]  /*4e70*/  IMAD R44, R7, R44, R47 ;  /* 0x0000002c072c7224 */ /* 0x000fe200078e022f */
[----:B------:R-:W-:Y:S01]  /*4e80*/  LOP3.LUT R193, R247, 0x84, RZ, 0xfc, !PT ;  /* 0x00000084f7c17812 */ /* 0x000fe200078efcff */
[----:B------:R-:W-:Y:S01]  /*4e90*/  @!P3 IMAD.MOV R40, RZ, RZ, -R40 ;  /* 0x000000ffff28b224 */ /* 0x000fe200078e0a28 */
[----:B------:R-:W-:Y:S01]  /*4ea0*/  ISETP.GT.U32.AND P3, PT, R7, R43, PT ;  /* 0x0000002b0700720c */ /* 0x000fe20003f64070 */
[----:B------:R-:W-:Y:S01]  /*4eb0*/  IMAD.MOV R45, RZ, RZ, -R45 ;  /* 0x000000ffff2d7224 */ /* 0x000fe200078e0a2d */
[----:B------:R-:W-:Y:S01]  /*4ec0*/  LOP3.LUT R194, R247, 0x7e, RZ, 0xfc, !PT ;  /* 0x0000007ef7c27812 */ /* 0x000fe200078efcff */
[--C-:B------:R-:W-:Y:S01]  /*4ed0*/  @!P5 IMAD.IADD R41, R41, 0x1, -R7.reuse ;  /* 0x000000012929d824 */ /* 0x100fe200078e0a07 */
[C---:B------:R-:W-:Y:S01]  /*4ee0*/  ISETP.GT.U32.AND P5, PT, R7.reuse, R44, PT ;  /* 0x0000002c0700720c */ /* 0x040fe20003fa4070 */
[----:B------:R-:W-:Y:S01]  /*4ef0*/  IMAD R45, R7, R45, R48 ;  /* 0x0000002d072d7224 */ /* 0x000fe200078e0230 */
[----:B------:R-:W-:Y:S01]  /*4f00*/  IABS R48, R54 ;  /* 0x0000003600307213 */ /* 0x000fe20000000000 */
[----:B------:R-:W-:Y:S01]  /*4f10*/  @!P6 IMAD.IADD R42, R42, 0x1, -R7 ;  /* 0x000000012a2ae824 */ /* 0x000fe200078e0a07 */
[----:B------:R-:W-:Y:S01]  /*4f20*/  LOP3.LUT R196, R247, 0x7a, RZ, 0xfc, !PT ;  /* 0x0000007af7c47812 */ /* 0x000fe200078efcff */
[----:B------:R-:W-:Y:S01]  /*4f30*/  IMAD.HI.U32 R47, R0, R50, RZ ;  /* 0x00000032002f7227 */ /* 0x000fe200078e00ff */
[----:B------:R-:W-:-:S02]  /*4f40*/  ISETP.GT.U32.AND P6, PT, R7, R45, PT ;  /* 0x0000002d0700720c */ /* 0x000fc40003fc4070 */
[----:B------:R-:W-:Y:S01]  /*4f50*/  LOP3.LUT R195, R247, 0x7c, RZ, 0xfc, !PT ;  /* 0x0000007cf7c37812 */ /* 0x000fe200078efcff */
[--C-:B------:R-:W-:Y:S01]  /*4f60*/  @!P3 IMAD.IADD R43, R43, 0x1, -R7.reuse ;  /* 0x000000012b2bb824 */ /* 0x100fe200078e0a07 */
[----:B------:R-:W-:Y:S01]  /*4f70*/  ISETP.GE.AND P3, PT, R53, RZ, PT ;  /* 0x000000ff3500720c */ /* 0x000fe20003f66270 */
[----:B------:R-:W-:Y:S01]  /*4f80*/  IMAD.HI.U32 R46, R0, R48, RZ ;  /* 0x00000030002e7227 */ /* 0x000fe200078e00ff */
[C---:B------:R-:W-:Y:S02]  /*4f90*/  LOP3.LUT R201, R247.reuse, 0x72, RZ, 0xfc, !PT ;  /* 0x00000072f7c97812 */ /* 0x040fe400078efcff */
[----:B------:R-:W-:Y:S01]  /*4fa0*/  LOP3.LUT R199, R247, 0x76, RZ, 0xfc, !PT ;  /* 0x00000076f7c77812 */ /* 0x000fe200078efcff */
[--C-:B------:R-:W-:Y:S01]  /*4fb0*/  @!P5 IMAD.IADD R44, R44, 0x1, -R7.reuse ;  /* 0x000000012c2cd824 */ /* 0x100fe200078e0a07 */
[----:B------:R-:W-:Y:S01]  /*4fc0*/  ISETP.GT.U32.AND P5, PT, R7, R43, PT ;  /* 0x0000002b0700720c */ /* 0x000fe20003fa4070 */
[----:B------:R-:W-:Y:S01]  /*4fd0*/  IMAD.MOV R46, RZ, RZ, -R46 ;  /* 0x000000ffff2e7224 */ /* 0x000fe200078e0a2e */
[----:B------:R-:W-:Y:S01]  /*4fe0*/  IABS R198, R201 ;  /* 0x000000c900c67213 */ /* 0x000fe20000000000 */
[----:B------:R-:W-:Y:S01]  /*4ff0*/  @!P6 IMAD.IADD R45, R45, 0x1, -R7 ;  /* 0x000000012d2de824 */ /* 0x000fe200078e0a07 */
[C---:B------:R-:W-:Y:S01]  /*5000*/  ISETP.GT.U32.AND P6, PT, R7.reuse, R44, PT ;  /* 0x0000002c0700720c */ /* 0x040fe20003fc4070 */
[----:B------:R-:W-:Y:S01]  /*5010*/  IMAD R46, R7, R46, R48 ;  /* 0x0000002e072e7224 */ /* 0x000fe200078e0230 */
[C---:B------:R-:W-:Y:S01]  /*5020*/  LOP3.LUT R200, R247.reuse, 0x74, RZ, 0xfc, !PT ;  /* 0x00000074f7c87812 */ /* 0x040fe200078efcff */
[----:B------:R-:W-:Y:S01]  /*5030*/  IMAD.MOV R47, RZ, RZ, -R47 ;  /* 0x000000ffff2f7224 */ /* 0x000fe200078e0a2f */
[----:B------:R-:W-:Y:S01]  /*5040*/  LOP3.LUT R202, R247, 0x70, RZ, 0xfc, !PT ;  /* 0x00000070f7ca7812 */ /* 0x000fe200078efcff */
[----:B------:R-:W-:Y:S01]  /*5050*/  @!P2 IMAD.MOV R41, RZ, RZ, -R41 ;  /* 0x000000ffff29a224 */ /* 0x000fe200078e0a29 */
[C---:B------:R-:W-:Y:S01]  /*5060*/  ISETP.GT.U32.AND P2, PT, R7.reuse, R45, PT ;  /* 0x0000002d0700720c */ /* 0x040fe20003f44070 */
[----:B------:R-:W-:Y:S01]  /*5070*/  IMAD R47, R7, R47, R50 ;  /* 0x0000002f072f7224 */ /* 0x000fe200078e0232 */
[----:B------:R-:W-:Y:S01]  /*5080*/  IABS R197, R200 ;  /* 0x000000c800c57213 */ /* 0x000fe20000000000 */
[----:B------:R-:W-:Y:S01]  /*5090*/  @!P5 IMAD.IADD R43, R43, 0x1, -R7 ;  /* 0x000000012b2bd824 */ /* 0x000fe200078e0a07 */
[----:B------:R-:W-:Y:S01]  /*50a0*/  ISETP.GT.U32.AND P5, PT, R7, R46, PT ;  /* 0x0000002e0700720c */ /* 0x000fe20003fa4070 */
[----:B------:R-:W-:Y:S01]  /*50b0*/  IMAD.HI.U32 R50, R0, R52, RZ ;  /* 0x0000003400327227 */ /* 0x000fe200078e00ff */
[----:B------:R-:W-:-:S02]  /*50c0*/  LOP3.LUT R203, R247, 0x6e, RZ, 0xfc, !PT ;  /* 0x0000006ef7cb7812 */ /* 0x000fc400078efcff */
[----:B------:R-:W-:Y:S01]  /*50d0*/  LOP3.LUT R204, R247, 0x6c, RZ, 0xfc, !PT ;  /* 0x0000006cf7cc7812 */ /* 0x000fe200078efcff */
[--C-:B------:R-:W-:Y:S01]  /*50e0*/  @!P6 IMAD.IADD R44, R44, 0x1, -R7.reuse ;  /* 0x000000012c2ce824 */ /* 0x100fe200078e0a07 */
[----:B------:R-:W-:Y:S01]  /*50f0*/  ISETP.GT.U32.AND P6, PT, R7, R47, PT ;  /* 0x0000002f0700720c */ /* 0x000fe20003fc4070 */
[----:B------:R-:W-:Y:S01]  /*5100*/  IMAD.MOV R50, RZ, RZ, -R50 ;  /* 0x000000ffff327224 */ /* 0x000fe200078e0a32 */
[----:B------:R-:W-:Y:S01]  /*5110*/  LOP3.LUT R205, R247, 0x66, RZ, 0xfc, !PT ;  /* 0x00000066f7cd7812 */ /* 0x000fe200078efcff */
[----:B------:R-:W-:Y:S01]  /*5120*/  @!P1 IMAD.MOV R42, RZ, RZ, -R42 ;  /* 0x000000ffff2a9224 */ /* 0x000fe200078e0a2a */
[----:B------:R-:W-:Y:S01]  /*5130*/  ISETP.GE.AND P1, PT, R54, RZ, PT ;  /* 0x000000ff3600720c */ /* 0x000fe20003f26270 */
[----:B------:R-:W-:Y:S01]  /*5140*/  IMAD R50, R7, R50, R52 ;  /* 0x0000003207327224 */ /* 0x000fe200078e0234 */
[C---:B------:R-:W-:Y:S01]  /*5150*/  LOP3.LUT R54, R247.reuse, 0x192, RZ, 0xfc, !PT ;  /* 0x00000192f7367812 */ /* 0x040fe200078efcff */
[----:B------:R-:W-:Y:S01]  /*5160*/  @!P5 IMAD.IADD R46, R46, 0x1, -R7 ;  /* 0x000000012e2ed824 */ /* 0x000fe200078e0a07 */
[----:B------:R-:W-:Y:S01]  /*5170*/  LOP3.LUT R212, R247, 0x60, RZ, 0xfc, !PT ;  /* 0x00000060f7d47812 */ /* 0x000fe200078efcff */
[----:B------:R-:W-:Y:S01]  /*5180*/  @!P0 IMAD.MOV R43, RZ, RZ, -R43 ;  /* 0x000000ffff2b8224 */ /* 0x000fe200078e0a2b */
[----:B------:R-:W-:Y:S01]  /*5190*/  IABS R53, R54 ;  /* 0x0000003600357213 */ /* 0x000fe20000000000 */
[----:B------:R-:W-:Y:S01]  /*51a0*/  @!P4 IMAD.MOV R44, RZ, RZ, -R44 ;  /* 0x000000ffff2cc224 */ /* 0x000fe200078e0a2c */
[C---:B------:R-:W-:Y:S01]  /*51b0*/  ISETP.GT.U32.AND P0, PT, R7.reuse, R46, PT ;  /* 0x0000002e0700720c */ /* 0x040fe20003f04070 */
[----:B------:R-:W-:Y:S01]  /*51c0*/  IMAD.HI.U32 R48, R0, R51, RZ ;  /* 0x0000003300307227 */ /* 0x000fe200078e00ff */
[----:B------:R-:W-:-:S02]  /*51d0*/  ISETP.GT.U32.AND P4, PT, R7, R50, PT ;  /* 0x000000320700720c */ /* 0x000fc40003f84070 */
[----:B------:R-:W-:Y:S01]  /*51e0*/  IABS R207, R212 ;  /* 0x000000d400cf7213 */ /* 0x000fe20000000000 */
[----:B------:R-:W-:Y:S01]  /*51f0*/  @!P6 IMAD.IADD R47, R47, 0x1, -R7 ;  /* 0x000000012f2fe824 */ /* 0x000fe200078e0a07 */
[C---:B------:R-:W-:Y:S01]  /*5200*/  LOP3.LUT R211, R247.reuse, 0x5e, RZ, 0xfc, !PT ;  /* 0x0000005ef7d37812 */ /* 0x040fe200078efcff */
[----:B------:R-:W-:Y:S01]  /*5210*/  IMAD.MOV R48, RZ, RZ, -R48 ;  /* 0x000000ffff307224 */ /* 0x000fe200078e0a30 */
[----:B------:R-:W-:Y:S01]  /*5220*/  LOP3.LUT R210, R247, 0x5a, RZ, 0xfc, !PT ;  /* 0x0000005af7d27812 */ /* 0x000fe200078efcff */
[----:B------:R-:W-:Y:S01]  /*5230*/  IMAD.MOV.U32 R52, RZ, RZ, R53 ;  /* 0x000000ffff347224 */ /* 0x000fe200078e0035 */
[----:B------:R-:W-:Y:S01]  /*5240*/  ISETP.GT.U32.AND P6, PT, R7, R47, PT ;  /* 0x0000002f0700720c */ /* 0x000fe20003fc4070 */
[----:B------:R-:W-:Y:S01]  /*5250*/  @!P2 IMAD.IADD R45, R45, 0x1, -R7 ;  /* 0x000000012d2da824 */ /* 0x000fe200078e0a07 */
[----:B------:R-:W-:Y:S01]  /*5260*/  ISETP.GE.AND P2, PT, R55, RZ, PT ;  /* 0x000000ff3700720c */ /* 0x000fe20003f46270 */
[----:B------:R-:W-:Y:S01]  /*5270*/  IMAD R48, R7, R48, R51 ;  /* 0x0000003007307224 */ /* 0x000fe200078e0233 */
[----:B------:R-:W-:Y:S01]  /*5280*/  LOP3.LUT R55, R247, 0x190, RZ, 0xfc, !PT ;  /* 0x00000190f7377812 */ /* 0x000fe200078efcff */
[----:B------:R-:W-:Y:S01]  /*5290*/  IMAD.HI.U32 R51, R0, R52, RZ ;  /* 0x0000003400337227 */ /* 0x000fe200078e00ff */
[----:B------:R-:W-:-:S02]  /*52a0*/  IABS R208, R211 ;  /* 0x000000d300d07213 */ /* 0x000fc40000000000 */
[----:B------:R-:W-:Y:S01]  /*52b0*/  ISETP.GT.U32.AND P5, PT, R7, R48, PT ;  /* 0x000000300700720c */ /* 0x000fe20003fa4070 */
[----:B------:R-:W-:Y:S01]  /*52c0*/  IMAD.MOV R51, RZ, RZ, -R51 ;  /* 0x000000ffff337224 */ /* 0x000fe200078e0a33 */
[----:B------:R-:W-:Y:S01]  /*52d0*/  IABS R53, R55 ;  /* 0x0000003700357213 */ /* 0x000fe20000000000 */
[--C-:B------:R-:W-:Y:S01]  /*52e0*/  @!P0 IMAD.IADD R46, R46, 0x1, -R7.reuse ;  /* 0x000000012e2e8824 */ /* 0x100fe200078e0a07 */
[----:B------:R-:W-:Y:S01]  /*52f0*/  ISETP.GE.AND P0, PT, R57, RZ, PT ;  /* 0x000000ff3900720c */ /* 0x000fe20003f06270 */
[----:B------:R-:W-:Y:S01]  /*5300*/  @!P4 IMAD.IADD R50, R50, 0x1, -R7 ;  /* 0x000000013232c824 */ /* 0x000fe200078e0a07 */
[----:B------:R-:W-:Y:S01]  /*5310*/  ISETP.GE.AND P4, PT, R54, RZ, PT ;  /* 0x000000ff3600720c */ /* 0x000fe20003f86270 */
[----:B------:R-:W-:Y:S01]  /*5320*/  IMAD R51, R7, R51, R52 ;  /* 0x0000003307337224 */ /* 0x000fe200078e0234 */
[----:B------:R-:W-:Y:S01]  /*5330*/  LOP3.LUT R54, R247, 0x18c, RZ, 0xfc, !PT ;  /* 0x0000018cf7367812 */ /* 0x000fe200078efcff */
[----:B------:R-:W-:Y:S01]  /*5340*/  @!P1 IMAD.MOV R46, RZ, RZ, -R46 ;  /* 0x000000ffff2e9224 */ /* 0x000fe200078e0a2e */
[----:B------:R-:W-:Y:S01]  /*5350*/  ISETP.GT.U32.AND P1, PT, R7, R50, PT ;  /* 0x000000320700720c */ /* 0x000fe20003f24070 */
[----:B------:R-:W-:Y:S01]  /*5360*/  IMAD.HI.U32 R52, R0, R53, RZ ;  /* 0x0000003500347227 */ /* 0x000fe200078e00ff */
[----:B------:R-:W-:-:S02]  /*5370*/  IABS R58, R54 ;  /* 0x00000036003a7213 */ /* 0x000fc40000000000 */
[----:B------:R-:W-:Y:S01]  /*5380*/  LOP3.LUT R213, R247, 0x5c, RZ, 0xfc, !PT ;  /* 0x0000005cf7d57812 */ /* 0x000fe200078efcff */
[--C-:B------:R-:W-:Y:S01]  /*5390*/  @!P6 IMAD.IADD R47, R47, 0x1, -R7.reuse ;  /* 0x000000012f2fe824 */ /* 0x100fe200078e0a07 */
[----:B------:R-:W-:Y:S01]  /*53a0*/  ISETP.GT.U32.AND P6, PT, R7, R51, PT ;  /* 0x000000330700720c */ /* 0x000fe20003fc4070 */
[----:B------:R-:W-:Y:S01]  /*53b0*/  IMAD.MOV R52, RZ, RZ, -R52 ;  /* 0x000000ffff347224 */ /* 0x000fe200078e0a34 */
[----:B------:R-:W-:Y:S01]  /*53c0*/  IABS R209, R213 ;  /* 0x000000d500d17213 */ /* 0x000fe20000000000 */
[----:B------:R-:W-:Y:S01]  /*53d0*/  @!P5 IMAD.IADD R48, R48, 0x1, -R7 ;  /* 0x000000013030d824 */ /* 0x000fe200078e0a07 */
[----:B------:R-:W-:Y:S01]  /*53e0*/  LOP3.LUT R216, R247, 0x54, RZ, 0xfc, !PT ;  /* 0x00000054f7d87812 */ /* 0x000fe200078efcff */
[----:B------:R-:W-:Y:S01]  /*53f0*/  IMAD R52, R7, R52, R53 ;  /* 0x0000003407347224 */ /* 0x000fe200078e0235 */
[----:B------:R-:W-:Y:S01]  /*5400*/  LOP3.LUT R53, R247, 0x18e, RZ, 0xfc, !PT ;  /* 0x0000018ef7357812 */ /* 0x000fe200078efcff */
[----:B------:R-:W-:Y:S01]  /*5410*/  @!P1 IMAD.IADD R50, R50, 0x1, -R7 ;  /* 0x0000000132329824 */ /* 0x000fe200078e0a07 */
[C---:B------:R-:W-:Y:S01]  /*5420*/  ISETP.GT.U32.AND P5, PT, R7.reuse, R48, PT ;  /* 0x000000300700720c */ /* 0x040fe20003fa4070 */
[----:B------:R-:W-:Y:S01]  /*5430*/  @!P3 IMAD.MOV R45, RZ, RZ, -R45 ;  /* 0x000000ffff2db224 */ /* 0x000fe200078e0a2d */
[----:B------:R-:W-:Y:S01]  /*5440*/  ISETP.GT.U32.AND P1, PT, R7, R52, PT ;  /* 0x000000340700720c */ /* 0x000fe20003f24070 */
[----:B------:R-:W-:Y:S01]  /*5450*/  @!P2 IMAD.MOV R47, RZ, RZ, -R47 ;  /* 0x000000ffff2fa224 */ /* 0x000fe200078e0a2f */
[----:B------:R-:W-:Y:S01]  /*5460*/  IABS R57, R53 ;  /* 0x0000003500397213 */ /* 0x000fe20000000000 */
[----:B------:R-:W-:Y:S01]  /*5470*/  @!P6 IMAD.IADD R51, R51, 0x1, -R7 ;  /* 0x000000013333e824 */ /* 0x000fe200078e0a07 */
[----:B------:R-:W-:Y:S01]  /*5480*/  ISETP.GE.AND P3, PT, R56, RZ, PT ;  /* 0x000000ff3800720c */ /* 0x000fe20003f66270 */
[----:B------:R-:W-:Y:S01]  /*5490*/  @!P0 IMAD.MOV R50, RZ, RZ, -R50 ;  /* 0x000000ffff328224 */ /* 0x000fe200078e0a32 */
[----:B------:R-:W-:-:S02]  /*54a0*/  LOP3.LUT R56, R247, 0x188, RZ, 0xfc, !PT ;  /* 0x00000188f7387812 */ /* 0x000fc400078efcff */
[----:B------:R-:W-:Y:S02]  /*54b0*/  ISETP.GT.U32.AND P6, PT, R7, R51, PT ;  /* 0x000000330700720c */ /* 0x000fe40003fc4070 */
[----:B------:R-:W-:Y:S01]  /*54c0*/  ISETP.GE.AND P2, PT, R53, RZ, PT ;  /* 0x000000ff3500720c */ /* 0x000fe20003f46270 */
[--C-:B------:R-:W-:Y:S01]  /*54d0*/  @!P5 IMAD.IADD R48, R48, 0x1, -R7.reuse ;  /* 0x000000013030d824 */ /* 0x100fe200078e0a07 */
[----:B------:R-:W-:Y:S01]  /*54e0*/  ISETP.GE.AND P5, PT, R55, RZ, PT ;  /* 0x000000ff3700720c */ /* 0x000fe20003fa6270 */
[--C-:B------:R-:W-:Y:S01]  /*54f0*/  @!P1 IMAD.IADD R52, R52, 0x1, -R7.reuse ;  /* 0x0000000134349824 */ /* 0x100fe200078e0a07 */
[----:B------:R-:W-:Y:S01]  /*5500*/  LOP3.LUT R55, R247, 0x18a, RZ, 0xfc, !PT ;  /* 0x0000018af7377812 */ /* 0x000fe200078efcff */
[C---:B------:R-:W-:Y:S01]  /*5510*/  IMAD.HI.U32 R53, R0.reuse, R57, RZ ;  /* 0x0000003900357227 */ /* 0x040fe200078e00ff */
[----:B------:R-:W-:Y:S02]  /*5520*/  IABS R61, R56 ;  /* 0x00000038003d7213 */ /* 0x000fe40000000000 */
[----:B------:R-:W-:Y:S01]  /*5530*/  IABS R59, R55 ;  /* 0x00000037003b7213 */ /* 0x000fe20000000000 */
[----:B------:R-:W-:Y:S01]  /*5540*/  @!P3 IMAD.MOV R48, RZ, RZ, -R48 ;  /* 0x000000ffff30b224 */ /* 0x000fe200078e0a30 */
[----:B------:R-:W-:Y:S01]  /*5550*/  ISETP.GT.U32.AND P1, PT, R7, R52, PT ;  /* 0x000000340700720c */ /* 0x000fe20003f24070 */
[----:B------:R-:W-:Y:S01]  /*5560*/  @!P6 IMAD.IADD R51, R51, 0x1, -R7 ;  /* 0x000000013333e824 */ /* 0x000fe200078e0a07 */
[----:B------:R-:W-:Y:S01]  /*5570*/  ISETP.GE.AND P0, PT, R55, RZ, PT ;  /* 0x000000ff3700720c */ /* 0x000fe20003f06270 */
[----:B------:R-:W-:Y:S01]  /*5580*/  IMAD.HI.U32 R55, R0, R59, RZ ;  /* 0x0000003b00377227 */ /* 0x000fe200078e00ff */
[----:B------:R-:W-:-:S02]  /*5590*/  ISETP.GE.AND P6, PT, R56, RZ, PT ;  /* 0x000000ff3800720c */ /* 0x000fc40003fc6270 */
[----:B------:R-:W-:Y:S01]  /*55a0*/  ISETP.GE.AND P3, PT, R54, RZ, PT ;  /* 0x000000ff3600720c */ /* 0x000fe20003f66270 */
[----:B------:R-:W-:Y:S01]  /*55b0*/  IMAD.MOV R56, RZ, RZ, -R53 ;  /* 0x000000ffff387224 */ /* 0x000fe200078e0a35 */
[C---:B------:R-:W-:Y:S01]  /*55c0*/  LOP3.LUT R215, R247.reuse, 0x52, RZ, 0xfc, !PT ;  /* 0x00000052f7d77812 */ /* 0x040fe200078efcff */
[----:B------:R-:W-:Y:S01]  /*55d0*/  IMAD.MOV R60, RZ, RZ, -R55 ;  /* 0x000000ffff3c7224 */ /* 0x000fe200078e0a37 */
[----:B------:R-:W-:Y:S01]  /*55e0*/  LOP3.LUT R218, R247, 0x56, RZ, 0xfc, !PT ;  /* 0x00000056f7da7812 */ /* 0x000fe200078efcff */
[----:B------:R-:W-:Y:S01]  /*55f0*/  IMAD R53, R7, R56, R57 ;  /* 0x0000003807357224 */ /* 0x000fe200078e0239 */
[----:B------:R-:W-:Y:S01]  /*5600*/  IABS R214, R215 ;  /* 0x000000d700d67213 */ /* 0x000fe20000000000 */
[----:B------:R-:W-:Y:S01]  /*5610*/  @!P4 IMAD.MOV R51, RZ, RZ, -R51 ;  /* 0x000000ffff33c224 */ /* 0x000fe200078e0a33 */
[----:B------:R-:W-:Y:S01]  /*5620*/  LOP3.LUT R217, R247, 0x50, RZ, 0xfc, !PT ;  /* 0x00000050f7d97812 */ /* 0x000fe200078efcff */
[----:B------:R-:W-:Y:S01]  /*5630*/  @!P1 IMAD.IADD R52, R52, 0x1, -R7 ;  /* 0x0000000134349824 */ /* 0x000fe200078e0a07 */
[C---:B------:R-:W-:Y:S01]  /*5640*/  ISETP.GT.U32.AND P4, PT, R7.reuse, R53, PT ;  /* 0x000000350700720c */ /* 0x040fe20003f84070 */
[----:B------:R-:W-:Y:S01]  /*5650*/  IMAD R55, R7, R60, R59 ;  /* 0x0000003c07377224 */ /* 0x000fe200078e023b */
[----:B------:R-:W-:Y:S01]  /*5660*/  IABS R59, R64 ;  /* 0x00000040003b7213 */ /* 0x000fe20000000000 */
[----:B------:R-:W-:Y:S01]  /*5670*/  @!P5 IMAD.MOV R52, RZ, RZ, -R52 ;  /* 0x000000ffff34d224 */ /* 0x000fe200078e0a34 */
[----:B------:R-:W-:Y:S01]  /*5680*/  LOP3.LUT R219, R247, 0x4e, RZ, 0xfc, !PT ;  /* 0x0000004ef7db7812 */ /* 0x000fe200078efcff */
[----:B------:R-:W-:Y:S01]  /*5690*/  IMAD.HI.U32 R56, R0, R61, RZ ;  /* 0x0000003d00387227 */ /* 0x000fe200078e00ff */
[----:B------:R-:W-:-:S02]  /*56a0*/  ISETP.GT.U32.AND P5, PT, R7, R55, PT ;  /* 0x000000370700720c */ /* 0x000fc40003fa4070 */
[C---:B------:R-:W-:Y:S01]  /*56b0*/  LOP3.LUT R220, R247.reuse, 0x4c, RZ, 0xfc, !PT ;  /* 0x0000004cf7dc7812 */ /* 0x040fe200078efcff */
[----:B------:R-:W-:Y:S01]  /*56c0*/  IMAD.MOV R56, RZ, RZ, -R56 ;  /* 0x000000ffff387224 */ /* 0x000fe200078e0a38 */
[C---:B------:R-:W-:Y:S01]  /*56d0*/  LOP3.LUT R221, R247.reuse, 0x4a, RZ, 0xfc, !PT ;  /* 0x0000004af7dd7812 */ /* 0x040fe200078efcff */
[C---:B------:R-:W-:Y:S01]  /*56e0*/  IMAD.HI.U32 R54, R0.reuse, R58, RZ ;  /* 0x0000003a00367227 */ /* 0x040fe200078e00ff */
[C---:B------:R-:W-:Y:S02]  /*56f0*/  LOP3.LUT R222, R247.reuse, 0x48, RZ, 0xfc, !PT ;  /* 0x00000048f7de7812 */ /* 0x040fe400078efcff */
[----:B------:R-:W-:Y:S01]  /*5700*/  LOP3.LUT R224, R247, 0x42, RZ, 0xfc, !PT ;  /* 0x00000042f7e07812 */ /* 0x000fe200078efcff */
[----:B------:R-:W-:Y:S01]  /*5710*/  @!P4 IMAD.IADD R53, R53, 0x1, -R7 ;  /* 0x000000013535c824 */ /* 0x000fe200078e0a07 */
[----:B------:R-:W-:Y:S01]  /*5720*/  LOP3.LUT R234, R247, 0x40, RZ, 0xfc, !PT ;  /* 0x00000040f7ea7812 */ /* 0x000fe200078efcff */
[----:B------:R-:W-:Y:S01]  /*5730*/  IMAD R56, R7, R56, R61 ;  /* 0x0000003807387224 */ /* 0x000fe200078e023d */
[----:B------:R-:W-:Y:S01]  /*5740*/  IABS R61, R65 ;  /* 0x00000041003d7213 */ /* 0x000fe20000000000 */
[----:B------:R-:W-:Y:S01]  /*5750*/  @!P5 IMAD.IADD R55, R55, 0x1, -R7 ;  /* 0x000000013737d824 */ /* 0x000fe200078e0a07 */
[----:B------:R-:W-:Y:S01]  /*5760*/  ISETP.GT.U32.AND P4, PT, R7, R53, PT ;  /* 0x000000350700720c */ /* 0x000fe20003f84070 */
[----:B------:R-:W-:Y:S01]  /*5770*/  IMAD.MOV R54, RZ, RZ, -R54 ;  /* 0x000000ffff367224 */ /* 0x000fe200078e0a36 */
[----:B------:R-:W-:Y:S01]  /*5780*/  LOP3.LUT R233, R247, 0x3e, RZ, 0xfc, !PT ;  /* 0x0000003ef7e97812 */ /* 0x000fe200078efcff */
[----:B------:R-:W-:Y:S01]  /*5790*/  IMAD.HI.U32 R57, R0, R59, RZ ;  /* 0x0000003b00397227 */ /* 0x000fe200078e00ff */
[----:B------:R-:W-:-:S02]  /*57a0*/  ISETP.GT.U32.AND P5, PT, R7, R55, PT ;  /* 0x000000370700720c */ /* 0x000fc40003fa4070 */
[----:B------:R-:W-:Y:S01]  /*57b0*/  IABS R223, R234 ;  /* 0x000000ea00df7213 */ /* 0x000fe20000000000 */
[----:B------:R-:W-:Y:S01]  /*57c0*/  IMAD R54, R7, R54, R58 ;  /* 0x0000003607367224 */ /* 0x000fe200078e023a */
[C---:B------:R-:W-:Y:S01]  /*57d0*/  LOP3.LUT R225, R247.reuse, 0x3c, RZ, 0xfc, !PT ;  /* 0x0000003cf7e17812 */ /* 0x040fe200078efcff */
[C---:B------:R-:W-:Y:S01]  /*57e0*/  IMAD.HI.U32 R58, R0.reuse, R61, RZ ;  /* 0x0000003d003a7227 */ /* 0x040fe200078e00ff */
[----:B------:R-:W-:Y:S02]  /*57f0*/  LOP3.LUT R228, R247, 0x3a, RZ, 0xfc, !PT ;  /* 0x0000003af7e47812 */ /* 0x000fe400078efcff */
[----:B------:R-:W-:Y:S01]  /*5800*/  ISETP.GT.U32.AND P1, PT, R7, R54, PT ;  /* 0x000000360700720c */ /* 0x000fe20003f24070 */
[----:B------:R-:W-:Y:S01]  /*5810*/  IMAD.MOV R58, RZ, RZ, -R58 ;  /* 0x000000ffff3a7224 */ /* 0x000fe200078e0a3a */
[----:B------:R-:W-:Y:S01]  /*5820*/  LOP3.LUT R229, R247, 0x38, RZ, 0xfc, !PT ;  /* 0x00000038f7e57812 */ /* 0x000fe200078efcff */
[----:B------:R-:W-:Y:S01]  /*5830*/  @!P4 IMAD.IADD R53, R53, 0x1, -R7 ;  /* 0x000000013535c824 */ /* 0x000fe200078e0a07 */
[C---:B------:R-:W-:Y:S01]  /*5840*/  ISETP.GT.U32.AND P4, PT, R7.reuse, R56, PT ;  /* 0x000000380700720c */ /* 0x040fe20003f84070 */
[----:B------:R-:W-:Y:S01]  /*5850*/  IMAD R58, R7, R58, R61 ;  /* 0x0000003a073a7224 */ /* 0x000fe200078e023d */
[----:B------:R-:W-:Y:S01]  /*5860*/  LOP3.LUT R231, R247, 0x34, RZ, 0xfc, !PT ;  /* 0x00000034f7e77812 */ /* 0x000fe200078efcff */
[----:B------:R-:W-:Y:S01]  /*5870*/  @!P5 IMAD.IADD R55, R55, 0x1, -R7 ;  /* 0x000000013737d824 */ /* 0x000fe200078e0a07 */
[----:B------:R-:W-:Y:S01]  /*5880*/  LOP3.LUT R232, R247, 0x32, RZ, 0xfc, !PT ;  /* 0x00000032f7e87812 */ /* 0x000fe200078efcff */
[----:B------:R-:W-:Y:S01]  /*5890*/  IMAD.MOV R60, RZ, RZ, -R57 ;  /* 0x000000ffff3c7224 */ /* 0x000fe200078e0a39 */
[----:B------:R-:W-:Y:S01]  /*58a0*/  ISETP.GT.U32.AND P5, PT, R7, R58, PT ;  /* 0x0000003a0700720c */ /* 0x000fe20003fa4070 */
[----:B------:R-:W-:Y:S01]  /*58b0*/  IMAD.MOV.U32 R61, RZ, RZ, R62 ;  /* 0x000000ffff3d7224 */ /* 0x000fe200078e003e */
[----:B------:R-:W-:Y:S01]  /*58c0*/  LOP3.LUT R6, R247, 0x26, RZ, 0xfc, !PT ;  /* 0x00000026f7067812 */ /* 0x000fe200078efcff */
[----:B------:R-:W-:Y:S01]  /*58d0*/  IMAD R57, R7, R60, R59 ;  /* 0x0000003c07397224 */ /* 0x000fe200078e023b */
[----:B------:R-:W-:Y:S01]  /*58e0*/  LOP3.LUT R250, R247, 0x1e, RZ, 0xfc, !PT ;  /* 0x0000001ef7fa7812 */ /* 0x000fe200078efcff */
[----:B------:R-:W-:Y:S01]  /*58f0*/  IMAD.HI.U32 R59, R0, R61, RZ ;  /* 0x0000003d003b7227 */ /* 0x000fe200078e00ff */
[----:B------:R-:W-:-:S02]  /*5900*/  IABS R249, R6 ;  /* 0x0000000600f97213 */ /* 0x000fc40000000000 */
[----:B0-----:R-:W-:Y:S01]  /*5910*/  LOP3.LUT R4, R247, 0x1c, RZ, 0xfc, !PT ;  /* 0x0000001cf7047812 */ /* 0x001fe200078efcff */
[--C-:B------:R-:W-:Y:S01]  /*5920*/  @!P4 IMAD.IADD R56, R56, 0x1, -R7.reuse ;  /* 0x000000013838c824 */ /* 0x100fe200078e0a07 */
[----:B------:R-:W-:Y:S01]  /*5930*/  ISETP.GE.AND P4, PT, R64, RZ, PT ;  /* 0x000000ff4000720c */ /* 0x000fe20003f86270 */
[----:B------:R-:W-:Y:S01]  /*5940*/  @!P1 IMAD.IADD R54, R54, 0x1, -R7 ;  /* 0x0000000136369824 */ /* 0x000fe200078e0a07 */
[----:B------:R-:W-:Y:S01]  /*5950*/  IABS R64, R68 ;  /* 0x0000004400407213 */ /* 0x000fe20000000000 */
[----:B------:R-:W-:Y:S01]  /*5960*/  @!P2 IMAD.MOV R53, RZ, RZ, -R53 ;  /* 0x000000ffff35a224 */ /* 0x000fe200078e0a35 */
[C---:B------:R-:W-:Y:S01]  /*5970*/  ISETP.GT.U32.AND P2, PT, R7.reuse, R56, PT ;  /* 0x000000380700720c */ /* 0x040fe20003f44070 */
[----:B------:R-:W-:Y:S01]  /*5980*/  @!P5 IMAD.IADD R58, R58, 0x1, -R7 ;  /* 0x000000013a3ad824 */ /* 0x000fe200078e0a07 */
[C---:B------:R-:W-:Y:S01]  /*5990*/  ISETP.GT.U32.AND P1, PT, R7.reuse, R54, PT ;  /* 0x000000360700720c */ /* 0x040fe20003f24070 */
[----:B------:R-:W-:Y:S01]  /*59a0*/  IMAD.MOV R62, RZ, RZ, -R59 ;  /* 0x000000ffff3e7224 */ /* 0x000fe200078e0a3b */
[----:B------:R-:W-:Y:S01]  /*59b0*/  IABS R241, R4 ;  /* 0x0000000400f17213 */ /* 0x000fe20000000000 */
[----:B------:R-:W-:Y:S01]  /*59c0*/  IMAD.HI.U32 R60, R0, R63, RZ ;  /* 0x0000003f003c7227 */ /* 0x000fe200078e00ff */
[----:B------:R-:W-:-:S02]  /*59d0*/  ISETP.GT.U32.AND P5, PT, R7, R58, PT ;  /* 0x0000003a0700720c */ /* 0x000fc40003fa4070 */
[----:B------:R-:W-:Y:S01]  /*59e0*/  LOP3.LUT R5, R247, 0x1a, RZ, 0xfc, !PT ;  /* 0x0000001af7057812 */ /* 0x000fe200078efcff */
[----:B------:R-:W-:Y:S01]  /*59f0*/  IMAD R59, R7, R62, R61 ;  /* 0x0000003e073b7224 */ /* 0x000fe200078e023d */
[C---:B-1----:R-:W-:Y:S01]  /*5a00*/  LOP3.LUT R13, R247.reuse, 0x16, RZ, 0xfc, !PT ;  /* 0x00000016f70d7812 */ /* 0x042fe200078efcff */
[----:B------:R-:W-:Y:S01]  /*5a10*/  IMAD.HI.U32 R61, R0, R64, RZ ;  /* 0x00000040003d7227 */ /* 0x000fe200078e00ff */
[C---:B------:R-:W-:Y:S02]  /*5a20*/  LOP3.LUT R12, R247.reuse, 0x14, RZ, 0xfc, !PT ;  /* 0x00000014f70c7812 */ /* 0x040fe400078efcff */
[C---:B------:R-:W-:Y:S01]  /*5a30*/  LOP3.LUT R252, R247.reuse, 0x18, RZ, 0xfc, !PT ;  /* 0x00000018f7fc7812 */ /* 0x040fe200078efcff */
[----:B------:R-:W-:Y:S01]  /*5a40*/  IMAD.MOV R60, RZ, RZ, -R60 ;  /* 0x000000ffff3c7224 */ /* 0x000fe200078e0a3c */
[C---:B------:R-:W-:Y:S01]  /*5a50*/  LOP3.LUT R10, R247.reuse, 0x10, RZ, 0xfc, !PT ;  /* 0x00000010f70a7812 */ /* 0x040fe200078efcff */
[----:B------:R-:W-:Y:S01]  /*5a60*/  IMAD.MOV R61, RZ, RZ, -R61 ;  /* 0x000000ffff3d7224 */ /* 0x000fe200078e0a3d */
[----:B------:R-:W-:Y:S01]  /*5a70*/  LOP3.LUT R11, R247, 0x12, RZ, 0xfc, !PT ;  /* 0x00000012f70b7812 */ /* 0x000fe200078efcff */
[----:B------:R-:W-:Y:S01]  /*5a80*/  IMAD R60, R7, R60, R63 ;  /* 0x0000003c073c7224 */ /* 0x000fe200078e023f */
[----:B------:R-:W-:Y:S01]  /*5a90*/  LOP3.LUT R9, R247, 0xe, RZ, 0xfc, !PT ;  /* 0x0000000ef7097812 */ /* 0x000fe200078efcff */
[--C-:B------:R-:W-:Y:S01]  /*5aa0*/  @!P2 IMAD.IADD R56, R56, 0x1, -R7.reuse ;  /* 0x000000013838a824 */ /* 0x100fe200078e0a07 */
[C---:B------:R-:W-:Y:S01]  /*5ab0*/  ISETP.GT.U32.AND P2, PT, R7.reuse, R59, PT ;  /* 0x0000003b0700720c */ /* 0x040fe20003f44070 */
[C---:B------:R-:W-:Y:S01]  /*5ac0*/  IMAD R61, R7.reuse, R61, R64 ;  /* 0x0000003d073d7224 */ /* 0x040fe200078e0240 */
[----:B------:R-:W-:Y:S01]  /*5ad0*/  IABS R64, R69 ;  /* 0x0000004500407213 */ /* 0x000fe20000000000 */
[--C-:B------:R-:W-:Y:S01]  /*5ae0*/  @!P1 IMAD.IADD R54, R54, 0x1, -R7.reuse ;  /* 0x0000000136369824 */ /* 0x100fe200078e0a07 */
[C---:B------:R-:W-:Y:S01]  /*5af0*/  ISETP.GT.U32.AND P1, PT, R7.reuse, R57, PT ;  /* 0x000000390700720c */ /* 0x040fe20003f24070 */
[----:B------:R-:W-:Y:S01]  /*5b00*/  @!P6 IMAD.MOV R56, RZ, RZ, -R56 ;  /* 0x000000ffff38e224 */ /* 0x000fe200078e0a38 */
[C---:B------:R-:W-:Y:S01]  /*5b10*/  ISETP.GT.U32.AND P6, PT, R7.reuse, R60, PT ;  /* 0x0000003c0700720c */ /* 0x040fe20003fc4070 */
[----:B------:R-:W-:Y:S01]  /*5b20*/  @!P5 IMAD.IADD R58, R58, 0x1, -R7 ;  /* 0x000000013a3ad824 */ /* 0x000fe200078e0a07 */
[----:B------:R-:W-:Y:S01]  /*5b30*/  ISETP.GT.U32.AND P5, PT, R7, R61, PT ;  /* 0x0000003d0700720c */ /* 0x000fe20003fa4070 */
[----:B------:R-:W-:Y:S01]  /*5b40*/  IMAD.HI.U32 R62, R0, R64, RZ ;  /* 0x00000040003e7227 */ /* 0x000fe200078e00ff */
[----:B------:R-:W-:-:S02]  /*5b50*/  IABS R246, R9 ;  /* 0x0000000900f67213 */ /* 0x000fc40000000000 */
[----:B------:R-:W-:Y:S01]  /*5b60*/  LOP3.LUT R49, R247, 0xc, RZ, 0xfc, !PT ;  /* 0x0000000cf7317812 */ /* 0x000fe200078efcff */
[--C-:B------:R-:W-:Y:S01]  /*5b70*/  @!P2 IMAD.IADD R59, R59, 0x1, -R7.reuse ;  /* 0x000000013b3ba824 */ /* 0x100fe200078e0a07 */
[----:B------:R-:W-:Y:S01]  /*5b80*/  ISETP.GE.AND P2, PT, R68, RZ, PT ;  /* 0x000000ff4400720c */ /* 0x000fe20003f46270 */
[----:B------:R-:W-:Y:S01]  /*5b90*/  @!P3 IMAD.MOV R54, RZ, RZ, -R54 ;  /* 0x000000ffff36b224 */ /* 0x000fe200078e0a36 */
[----:B------:R-:W-:Y:S01]  /*5ba0*/  IABS R251, R49 ;  /* 0x0000003100fb7213 */ /* 0x000fe20000000000 */
[--C-:B------:R-:W-:Y:S01]  /*5bb0*/  @!P1 IMAD.IADD R57, R57, 0x1, -R7.reuse ;  /* 0x0000000139399824 */ /* 0x100fe200078e0a07 */
[----:B------:R-:W-:Y:S01]  /*5bc0*/  ISETP.GE.AND P1, PT, R65, RZ, PT ;  /* 0x000000ff4100720c */ /* 0x000fe20003f26270 */
[--C-:B------:R-:W-:Y:S01]  /*5bd0*/  @!P6 IMAD.IADD R60, R60, 0x1, -R7.reuse ;  /* 0x000000013c3ce824 */ /* 0x100fe200078e0a07 */
[----:B------:R-:W-:Y:S01]  /*5be0*/  IABS R65, R70 ;  /* 0x0000004600417213 */ /* 0x000fe20000000000 */
[----:B------:R-:W-:Y:S01]  /*5bf0*/  @!P5 IMAD.IADD R61, R61, 0x1, -R7 ;  /* 0x000000013d3dd824 */ /* 0x000fe200078e0a07 */
[C---:B------:R-:W-:Y:S01]  /*5c00*/  ISETP.GT.U32.AND P6, PT, R7.reuse, R59, PT ;  /* 0x0000003b0700720c */ /* 0x040fe20003fc4070 */
[----:B------:R-:W-:Y:S01]  /*5c10*/  IMAD.MOV R62, RZ, RZ, -R62 ;  /* 0x000000ffff3e7224 */ /* 0x000fe200078e0a3e */
[C---:B------:R-:W-:Y:S01]  /*5c20*/  ISETP.GT.U32.AND P3, PT, R7.reuse, R57, PT ;  /* 0x000000390700720c */ /* 0x040fe20003f64070 */
[----:B------:R-:W-:Y:S01]  /*5c30*/  IMAD.HI.U32 R63, R0, R65, RZ ;  /* 0x00000041003f7227 */ /* 0x000fe200078e00ff */
[----:B------:R-:W-:-:S02]  /*5c40*/  ISETP.GT.U32.AND P5, PT, R7, R61, PT ;  /* 0x0000003d0700720c */ /* 0x000fc40003fa4070 */
[----:B------:R-:W-:Y:S01]  /*5c50*/  LOP3.LUT R3, R247, 0x6, RZ, 0xfc, !PT ;  /* 0x00000006f7037812 */ /* 0x000fe200078efcff */
[----:B------:R-:W-:Y:S01]  /*5c60*/  IMAD R62, R7, R62, R64 ;  /* 0x0000003e073e7224 */ /* 0x000fe200078e0240 */
[C---:B------:R-:W-:Y:S01]  /*5c70*/  LOP3.LUT R2, R247.reuse, 0x4, RZ, 0xfc, !PT ;  /* 0x00000004f7027812 */ /* 0x040fe200078efcff */
[----:B------:R-:W-:Y:S01]  /*5c80*/  IMAD.MOV R64, RZ, RZ, -R63 ;  /* 0x000000ffff407224 */ /* 0x000fe200078e0a3f */
[----:B------:R-:W-:Y:S01]  /*5c90*/  LOP3.LUT R8, R247, 0x2, RZ, 0xfc, !PT ;  /* 0x00000002f7087812 */ /* 0x000fe200078efcff */
[----:B------:R-:W-:Y:S01]  /*5ca0*/  @!P0 IMAD.MOV R55, RZ, RZ, -R55 ;  /* 0x000000ffff378224 */ /* 0x000fe200078e0a37 */
[----:B------:R-:W-:Y:S01]  /*5cb0*/  ISETP.GE.AND P0, PT, R66, RZ, PT ;  /* 0x000000ff4200720c */ /* 0x000fe20003f06270 */
[----:B------:R-:W-:Y:S01]  /*5cc0*/  @!P6 IMAD.IADD R59, R59, 0x1, -R7 ;  /* 0x000000013b3be824 */ /* 0x000fe200078e0a07 */
[----:B------:R-:W-:Y:S01]  /*5cd0*/  IABS R66, R71 ;  /* 0x0000004700427213 */ /* 0x000fe20000000000 */
[C---:B------:R-:W-:Y:S01]  /*5ce0*/  IMAD R63, R7.reuse, R64, R65 ;  /* 0x00000040073f7224 */ /* 0x040fe200078e0241 */
[----:B------:R-:W-:Y:S01]  /*5cf0*/  ISETP.GT.U32.AND P6, PT, R7, R62, PT ;  /* 0x0000003e0700720c */ /* 0x000fe20003fc4070 */
[--C-:B------:R-:W-:Y:S01]  /*5d00*/  @!P3 IMAD.IADD R57, R57, 0x1, -R7.reuse ;  /* 0x000000013939b824 */ /* 0x100fe200078e0a07 */
[----:B------:R-:W-:Y:S01]  /*5d10*/  ISETP.GE.AND P3, PT, R67, RZ, PT ;  /* 0x000000ff4300720c */ /* 0x000fe20003f66270 */
[----:B------:R-:W-:Y:S01]  /*5d20*/  @!P5 IMAD.IADD R61, R61, 0x1, -R7 ;  /* 0x000000013d3dd824 */ /* 0x000fe200078e0a07 */
[----:B------:R-:W-:Y:S01]  /*5d30*/  ISETP.GT.U32.AND P5, PT, R7, R63, PT ;  /* 0x0000003f0700720c */ /* 0x000fe20003fa4070 */
[----:B------:R-:W-:Y:S01]  /*5d40*/  IMAD.HI.U32 R64, R0, R66, RZ ;  /* 0x0000004200407227 */ /* 0x000fe200078e00ff */
[----:B------:R-:W-:-:S02]  /*5d50*/  IABS R67, R72 ;  /* 0x0000004800437213 */ /* 0x000fc40000000000 */
[----:B---3--:R-:W-:Y:S01]  /*5d60*/  IABS R18, R8 ;  /* 0x0000000800127213 */ /* 0x008fe20000000000 */
[----:B------:R-:W-:Y:S01]  /*5d70*/  @!P4 IMAD.MOV R57, RZ, RZ, -R57 ;  /* 0x000000ffff39c224 */ /* 0x000fe200078e0a39 */
[----:B------:R-:W-:Y:S01]  /*5d80*/  ISETP.GT.U32.AND P4, PT, R7, R60, PT ;  /* 0x0000003c0700720c */ /* 0x000fe20003f84070 */
[----:B------:R-:W-:Y:S02]  /*5d90*/  IMAD.MOV R64, RZ, RZ, -R64 ;  /* 0x000000ffff407224 */ /* 0x000fe400078e0a40 */
[----:B------:R-:W-:-:S04]  /*5da0*/  IMAD.HI.U32 R65, R0, R67, RZ ;  /* 0x0000004300417227 */ /* 0x000fc800078e00ff */
[----:B------:R-:W-:Y:S01]  /*5db0*/  @!P6 IMAD.IADD R62, R62, 0x1, -R7 ;  /* 0x000000013e3ee824 */ /* 0x000fe200078e0a07 */
[----:B------:R-:W-:Y:S01]  /*5dc0*/  ISETP.GE.AND P6, PT, R70, RZ, PT ;  /* 0x000000ff4600720c */ /* 0x000fe20003fc6270 */
[----:B------:R-:W-:Y:S01]  /*5dd0*/  IMAD R64, R7, R64, R66 ;  /* 0x0000004007407224 */ /* 0x000fe200078e0242 */
[----:B------:R-:W-:Y:S01]  /*5de0*/  IABS R66, R73 ;  /* 0x0000004900427213 */ /* 0x000fe20000000000 */
[----:B------:R-:W-:Y:S02]  /*5df0*/  IMAD.MOV R68, RZ, RZ, -R65 ;  /* 0x000000ffff447224 */ /* 0x000fe400078e0a41 */
[----:B------:R-:W-:Y:S01]  /*5e00*/  @!P5 IMAD.IADD R63, R63, 0x1, -R7 ;  /* 0x000000013f3fd824 */ /* 0x000fe200078e0a07 */
[C---:B------:R-:W-:Y:S01]  /*5e10*/  ISETP.GT.U32.AND P5, PT, R7.reuse, R62, PT ;  /* 0x0000003e0700720c */ /* 0x040fe20003fa4070 */
[----:B------:R-:W-:Y:S02]  /*5e20*/  IMAD R65, R7, R68, R67 ;  /* 0x0000004407417224 */ /* 0x000fe400078e0243 */
[----:B------:R-:W-:-:S02]  /*5e30*/  IMAD.MOV.U32 R68, RZ, RZ, R66 ;  /* 0x000000ffff447224 */ /* 0x000fc400078e0042 */
[----:B------:R-:W-:Y:S01]  /*5e40*/  @!P4 IMAD.IADD R60, R60, 0x1, -R7 ;  /* 0x000000013c3cc824 */ /* 0x000fe200078e0a07 */
[----:B------:R-:W-:Y:S01]  /*5e50*/  ISETP.GE.AND P4, PT, R69, RZ, PT ;  /* 0x000000ff4500720c */ /* 0x000fe20003f86270 */
[----:B------:R-:W-:Y:S01]  /*5e60*/  @!P1 IMAD.MOV R58, RZ, RZ, -R58 ;  /* 0x000000ffff3a9224 */ /* 0x000fe200078e0a3a */
[----:B------:R-:W-:Y:S01]  /*5e70*/  IABS R69, R74 ;  /* 0x0000004a00457213 */ /* 0x000fe20000000000 */
[----:B------:R-:W-:Y:S01]  /*5e80*/  IMAD.HI.U32 R66, R0, R68, RZ ;  /* 0x0000004400427227 */ /* 0x000fe200078e00ff */
[----:B------:R-:W-:-:S03]  /*5e90*/  ISETP.GT.U32.AND P1, PT, R7, R63, PT ;  /* 0x0000003f0700720c */ /* 0x000fc60003f24070 */
[----:B------:R-:W-:Y:S01]  /*5ea0*/  @!P3 IMAD.MOV R60, RZ, RZ, -R60 ;  /* 0x000000ffff3cb224 */ /* 0x000fe200078e0a3c */
[----:B------:R-:W-:Y:S01]  /*5eb0*/  ISETP.GT.U32.AND P3, PT, R7, R65, PT ;  /* 0x000000410700720c */ /* 0x000fe20003f64070 */
[----:B------:R-:W-:-:S04]  /*5ec0*/  IMAD.HI.U32 R67, R0, R69, RZ ;  /* 0x0000004500437227 */ /* 0x000fc800078e00ff */
[----:B------:R-:W-:Y:S02]  /*5ed0*/  IMAD.MOV R66, RZ, RZ, -R66 ;  /* 0x000000ffff427224 */ /* 0x000fe400078e0a42 */
[----:B------:R-:W-:Y:S01]  /*5ee0*/  @!P5 IMAD.IADD R62, R62, 0x1, -R7 ;  /* 0x000000013e3ed824 */ /* 0x000fe200078e0a07 */
[----:B------:R-:W-:Y:S01]  /*5ef0*/  ISETP.GE.AND P5, PT, R72, RZ, PT ;  /* 0x000000ff4800720c */ /* 0x000fe20003fa6270 */
[----:B------:R-:W-:Y:S02]  /*5f00*/  IMAD.MOV R70, RZ, RZ, -R67 ;  /* 0x000000ffff467224 */ /* 0x000fe400078e0a43 */
[----:B------:R-:W-:Y:S02]  /*5f10*/  IMAD R66, R7, R66, R68 ;  /* 0x0000004207427224 */ /* 0x000fe400078e0244 */
[----:B------:R-:W-:Y:S01]  /*5f20*/  @!P1 IMAD.IADD R63, R63, 0x1, -R7 ;  /* 0x000000013f3f9824 */ /* 0x000fe200078e0a07 */
[----:B------:R-:W-:Y:S01]  /*5f30*/  ISETP.GE.AND P1, PT, R73, RZ, PT ;  /* 0x000000ff4900720c */ /* 0x000fe20003f26270 */
[----:B------:R-:W-:Y:S01]  /*5f40*/  IMAD R67, R7, R70, R69 ;  /* 0x0000004607437224 */ /* 0x000fe200078e0245 */
[----:B------:R-:W-:Y:S01]  /*5f50*/  LOP3.LUT R69, R247, 0x170, RZ, 0xfc, !PT ;  /* 0x00000170f7457812 */ /* 0x000fe200078efcff */
[----:B------:R-:W-:Y:S01]  /*5f60*/  @!P4 IMAD.MOV R62, RZ, RZ, -R62 ;  /* 0x000000ffff3ec224 */ /* 0x000fe200078e0a3e */
[----:B------:R-:W-:Y:S01]  /*5f70*/  ISETP.GT.U32.AND P4, PT, R7, R66, PT ;  /* 0x000000420700720c */ /* 0x000fe20003f84070 */
[----:B------:R-:W-:Y:S01]  /*5f80*/  @!P3 IMAD.IADD R65, R65, 0x1, -R7 ;  /* 0x000000014141b824 */ /* 0x000fe200078e0a07 */
[----:B------:R-:W-:Y:S01]  /*5f90*/  IABS R70, R69 ;  /* 0x0000004500467213 */ /* 0x000fe20000000000 */
[----:B------:R-:W-:Y:S01]  /*5fa0*/  @!P6 IMAD.MOV R63, RZ, RZ, -R63 ;  /* 0x000000ffff3fe224 */ /* 0x000fe200078e0a3f */
[C---:B------:R-:W-:Y:S01]  /*5fb0*/  ISETP.GT.U32.AND P6, PT, R7.reuse, R67, PT ;  /* 0x000000430700720c */ /* 0x040fe20003fc4070 */
[----:B------:R-:W-:Y:S01]  /*5fc0*/  @!P0 IMAD.MOV R59, RZ, RZ, -R59 ;  /* 0x000000ffff3b8224 */ /* 0x000fe200078e0a3b */
[C---:B------:R-:W-:Y:S01]  /*5fd0*/  ISETP.GT.U32.AND P3, PT, R7.reuse, R65, PT ;  /* 0x000000410700720c */ /* 0x040fe20003f64070 */
[----:B------:R-:W-:Y:S01]  /*5fe0*/  @!P2 IMAD.MOV R61, RZ, RZ, -R61 ;  /* 0x000000ffff3da224 */ /* 0x000fe200078e0a3d */
[----:B------:R-:W-:Y:S01]  /*5ff0*/  ISETP.GT.U32.AND P0, PT, R7, R64, PT ;  /* 0x000000400700720c */ /* 0x000fe20003f04070 */
[----:B------:R-:W-:Y:S01]  /*6000*/  IMAD.HI.U32 R68, R0, R70, RZ ;  /* 0x0000004600447227 */ /* 0x000fe200078e00ff */
[----:B------:R-:W-:-:S02]  /*6010*/  ISETP.GE.AND P2, PT, R71, RZ, PT ;  /* 0x000000ff4700720c */ /* 0x000fc40003f46270 */
[----:B------:R-:W-:Y:S01]  /*6020*/  IABS R71, R75 ;  /* 0x0000004b00477213 */ /* 0x000fe20000000000 */
[--C-:B------:R-:W-:Y:S01]  /*6030*/  @!P4 IMAD.IADD R66, R66, 0x1, -R7.reuse ;  /* 0x000000014242c824 */ /* 0x100fe200078e0a07 */
[----:B------:R-:W-:Y:S01]  /*6040*/  IABS R73, R77 ;  /* 0x0000004d00497213 */ /* 0x000fe20000000000 */
[----:B------:R-:W-:Y:S02]  /*6050*/  IMAD.MOV R68, RZ, RZ, -R68 ;  /* 0x000000ffff447224 */ /* 0x000fe400078e0a44 */
[--C-:B------:R-:W-:Y:S01]  /*6060*/  @!P6 IMAD.IADD R67, R67, 0x1, -R7.reuse ;  /* 0x000000014343e824 */ /* 0x100fe200078e0a07 */
[----:B------:R-:W-:Y:S01]  /*6070*/  ISETP.GT.U32.AND P4, PT, R7, R66, PT ;  /* 0x000000420700720c */ /* 0x000fe20003f84070 */
[----:B------:R-:W-:Y:S01]  /*6080*/  @!P3 IMAD.IADD R65, R65, 0x1, -R7 ;  /* 0x000000014141b824 */ /* 0x000fe200078e0a07 */
[----:B------:R-:W-:Y:S01]  /*6090*/  ISETP.GE.AND P3, PT, R69, RZ, PT ;  /* 0x000000ff4500720c */ /* 0x000fe20003f66270 */
[----:B------:R-:W-:Y:S01]  /*60a0*/  IMAD.HI.U32 R69, R0, R71, RZ ;  /* 0x0000004700457227 */ /* 0x000fe200078e00ff */
[----:B------:R-:W-:-:S03]  /*60b0*/  ISETP.GT.U32.AND P6, PT, R7, R67, PT ;  /* 0x000000430700720c */ /* 0x000fc60003fc4070 */
[----:B------:R-:W-:Y:S02]  /*60c0*/  @!P0 IMAD.IADD R64, R64, 0x1, -R7 ;  /* 0x0000000140408824 */ /* 0x000fe400078e0a07 */
[----:B------:R-:W-:Y:S02]  /*60d0*/  IMAD.MOV R72, RZ, RZ, -R69 ;  /* 0x000000ffff487224 */ /* 0x000fe400078e0a45 */
[C---:B------:R-:W-:Y:S01]  /*60e0*/  IMAD R68, R7.reuse, R68, R70 ;  /* 0x0000004407447224 */ /* 0x040fe200078e0246 */
[C---:B------:R-:W-:Y:S01]  /*60f0*/  ISETP.GT.U32.AND P0, PT, R7.reuse, R64, PT ;  /* 0x000000400700720c */ /* 0x040fe20003f04070 */
[C---:B------:R-:W-:Y:S02]  /*6100*/  IMAD R69, R7.reuse, R72, R71 ;  /* 0x0000004807457224 */ /* 0x040fe400078e0247 */
[--C-:B------:R-:W-:Y:S01]  /*6110*/  @!P4 IMAD.IADD R66, R66, 0x1, -R7.reuse ;  /* 0x000000014242c824 */ /* 0x100fe200078e0a07 */
[----:B------:R-:W-:Y:S01]  /*6120*/  ISETP.GT.U32.AND P4, PT, R7, R68, PT ;  /* 0x000000440700720c */ /* 0x000fe20003f84070 */
[----:B------:R-:W-:Y:S01]  /*6130*/  @!P6 IMAD.IADD R67, R67, 0x1, -R7 ;  /* 0x000000014343e824 */ /* 0x000fe200078e0a07 */
[----:B------:R-:W-:Y:S01]  /*6140*/  ISETP.GT.U32.AND P6, PT, R7, R69, PT ;  /* 0x000000450700720c */ /* 0x000fe20003fc4070 */
[----:B------:R-:W-:-:S04]  /*6150*/  IMAD.HI.U32 R70, R0, R73, RZ ;  /* 0x0000004900467227 */ /* 0x000fc800078e00ff */
[----:B------:R-:W-:Y:S02]  /*6160*/  IMAD.MOV R70, RZ, RZ, -R70 ;  /* 0x000000ffff467224 */ /* 0x000fe400078e0a46 */
[----:B------:R-:W-:Y:S01]  /*6170*/  @!P0 IMAD.IADD R64, R64, 0x1, -R7 ;  /* 0x0000000140408824 */ /* 0x000fe200078e0a07 */
[----:B------:R-:W-:Y:S01]  /*6180*/  ISETP.GE.AND P0, PT, R74, RZ, PT ;  /* 0x000000ff4a00720c */ /* 0x000fe20003f06270 */
[----:B------:R-:W-:Y:S01]  /*6190*/  IMAD R70, R7, R70, R73 ;  /* 0x0000004607467224 */ /* 0x000fe200078e0249 */
[----:B------:R-:W-:Y:S01]  /*61a0*/  IABS R74, R78 ;  /* 0x0000004e004a7213 */ /* 0x000fe20000000000 */
[--C-:B------:R-:W-:Y:S01]  /*61b0*/  @!P4 IMAD.IADD R68, R68, 0x1, -R7.reuse ;  /* 0x000000014444c824 */ /* 0x100fe200078e0a07 */
[----:B------:R-:W-:Y:S01]  /*61c0*/  IABS R73, R82 ;  /* 0x0000005200497213 */ /* 0x000fe20000000000 */
[----:B------:R-:W-:Y:S01]  /*61d0*/  @!P2 IMAD.MOV R64, RZ, RZ, -R64 ;  /* 0x000000ffff40a224 */ /* 0x000fe200078e0a40 */
[----:B------:R-:W-:Y:S01]  /*61e0*/  ISETP.GE.AND P2, PT, R75, RZ, PT ;  /* 0x000000ff4b00720c */ /* 0x000fe20003f46270 */
[----:B------:R-:W-:Y:S01]  /*61f0*/  @!P6 IMAD.IADD R69, R69, 0x1, -R7 ;  /* 0x000000014545e824 */ /* 0x000fe200078e0a07 */
[----:B------:R-:W-:Y:S01]  /*6200*/  IABS R75, R79 ;  /* 0x0000004f004b7213 */ /* 0x000fe20000000000 */
[----:B------:R-:W-:Y:S01]  /*6210*/  IMAD.HI.U32 R71, R0, R74, RZ ;  /* 0x0000004a00477227 */ /* 0x000fe200078e00ff */
[----:B------:R-:W-:-:S02]  /*6220*/  ISETP.GT.U32.AND P6, PT, R7, R68, PT ;  /* 0x000000440700720c */ /* 0x000fc40003fc4070 */
[----:B------:R-:W-:Y:S01]  /*6230*/  ISETP.GT.U32.AND P4, PT, R7, R70, PT ;  /* 0x000000460700720c */ /* 0x000fe20003f84070 */
[----:B------:R-:W-:-:S04]  /*6240*/  IMAD.HI.U32 R72, R0, R75, RZ ;  /* 0x0000004b00487227 */ /* 0x000fc800078e00ff */
[----:B------:R-:W-:Y:S02]  /*6250*/  IMAD.MOV R71, RZ, RZ, -R71 ;  /* 0x000000ffff477224 */ /* 0x000fe400078e0a47 */
[----:B------:R-:W-:Y:S02]  /*6260*/  IMAD.MOV R72, RZ, RZ, -R72 ;  /* 0x000000ffff487224 */ /* 0x000fe400078e0a48 */
[C---:B------:R-:W-:Y:S02]  /*6270*/  IMAD R71, R7.reuse, R71, R74 ;  /* 0x0000004707477224 */ /* 0x040fe400078e024a */
[C---:B------:R-:W-:Y:S02]  /*6280*/  IMAD R72, R7.reuse, R72, R75 ;  /* 0x0000004807487224 */ /* 0x040fe400078e024b */
[----:B------:R-:W-:Y:S01]  /*6290*/  @!P6 IMAD.IADD R68, R68, 0x1, -R7 ;  /* 0x000000014444e824 */ /* 0x000fe200078e0a07 */
[----:B------:R-:W-:Y:S01]  /*62a0*/  ISETP.GT.U32.AND P6, PT, R7, R71, PT ;  /* 0x000000470700720c */ /* 0x000fe20003fc4070 */
[----:B------:R-:W-:-:S02]  /*62b0*/  IMAD.MOV.U32 R75, RZ, RZ, R73 ;  /* 0x000000ffff4b7224 */ /* 0x000fc400078e0049 */
[----:B------:R-:W-:-:S04]  /*62c0*/  IMAD.HI.U32 R73, R0, R76, RZ ;  /* 0x0000004c00497227 */ /* 0x000fc800078e00ff */
[----:B------:R-:W-:Y:S02]  /*62d0*/  IMAD.MOV R73, RZ, RZ, -R73 ;  /* 0x000000ffff497224 */ /* 0x000fe400078e0a49 */
[----:B------:R-:W-:-:S04]  /*62e0*/  IMAD.HI.U32 R74, R0, R75, RZ ;  /* 0x0000004b004a7227 */ /* 0x000fc800078e00ff */
[----:B------:R-:W-:Y:S01]  /*62f0*/  IMAD R73, R7, R73, R76 ;  /* 0x0000004907497224 */ /* 0x000fe200078e024c */
[----:B------:R-:W-:Y:S01]  /*6300*/  IABS R76, R83 ;  /* 0x00000053004c7213 */ /* 0x000fe20000000000 */
[--C-:B------:R-:W-:Y:S02]  /*6310*/  @!P6 IMAD.IADD R71, R71, 0x1, -R7.reuse ;  /* 0x000000014747e824 */ /* 0x100fe400078e0a07 */
[----:B------:R-:W-:Y:S01]  /*6320*/  @!P3 IMAD.MOV R68, RZ, RZ, -R68 ;  /* 0x000000ffff44b224 */ /* 0x000fe200078e0a44 */
[C---:B------:R-:W-:Y:S01]  /*6330*/  ISETP.GT.U32.AND P6, PT, R7.reuse, R73, PT ;  /* 0x000000490700720c */ /* 0x040fe20003fc4070 */
[----:B------:R-:W-:Y:S01]  /*6340*/  IMAD.MOV R74, RZ, RZ, -R74 ;  /* 0x000000ffff4a7224 */ /* 0x000fe200078e0a4a */
[C---:B------:R-:W-:Y:S01]  /*6350*/  ISETP.GT.U32.AND P3, PT, R7.reuse, R72, PT ;  /* 0x000000480700720c */ /* 0x040fe20003f64070 */
[----:B------:R-:W-:Y:S02]  /*6360*/  @!P4 IMAD.IADD R70, R70, 0x1, -R7 ;  /* 0x000000014646c824 */ /* 0x000fe400078e0a07 */
[----:B------:R-:W-:Y:S01]  /*6370*/  @!P1 IMAD.MOV R66, RZ, RZ, -R66 ;  /* 0x000000ffff429224 */ /* 0x000fe200078e0a42 */
[C---:B------:R-:W-:Y:S01]  /*6380*/  ISETP.GT.U32.AND P1, PT, R7.reuse, R69, PT ;  /* 0x000000450700720c */ /* 0x040fe20003f24070 */
[C---:B------:R-:W-:Y:S01]  /*6390*/  IMAD R74, R7.reuse, R74, R75 ;  /* 0x0000004a074a7224 */ /* 0x040fe200078e024b */
[----:B------:R-:W-:Y:S01]  /*63a0*/  ISETP.GT.U32.AND P4, PT, R7, R70, PT ;  /* 0x000000460700720c */ /* 0x000fe20003f84070 */
[----:B------:R-:W-:-:S04]  /*63b0*/  IMAD.HI.U32 R75, R0, R76, RZ ;  /* 0x0000004c004b7227 */ /* 0x000fc800078e00ff */
[----:B------:R-:W-:Y:S02]  /*63c0*/  @!P6 IMAD.IADD R73, R73, 0x1, -R7 ;  /* 0x000000014949e824 */ /* 0x000fe400078e0a07 */
[----:B------:R-:W-:Y:S02]  /*63d0*/  IMAD.MOV R75, RZ, RZ, -R75 ;  /* 0x000000ffff4b7224 */ /* 0x000fe400078e0a4b */
[--C-:B------:R-:W-:Y:S01]  /*63e0*/  @!P3 IMAD.IADD R72, R72, 0x1, -R7.reuse ;  /* 0x000000014848b824 */ /* 0x100fe200078e0a07 */
[C---:B------:R-:W-:Y:S01]  /*63f0*/  ISETP.GT.U32.AND P6, PT, R7.reuse, R73, PT ;  /* 0x000000490700720c */ /* 0x040fe20003fc4070 */
[C---:B------:R-:W-:Y:S01]  /*6400*/  IMAD R75, R7.reuse, R75, R76 ;  /* 0x0000004b074b7224 */ /* 0x040fe200078e024c */
[----:B------:R-:W-:Y:S01]  /*6410*/  ISETP.GT.U32.AND P3, PT, R7, R71, PT ;  /* 0x000000470700720c */ /* 0x000fe20003f64070 */
[--C-:B------:R-:W-:Y:S01]  /*6420*/  @!P1 IMAD.IADD R69, R69, 0x1, -R7.reuse ;  /* 0x0000000145459824 */ /* 0x100fe200078e0a07 */
[----:B------:R-:W-:Y:S01]  /*6430*/  ISETP.GE.AND P1, PT, R79, RZ, PT ;  /* 0x000000ff4f00720c */ /* 0x000fe20003f26270 */
[----:B------:R-:W-:Y:S01]  /*6440*/  @!P4 IMAD.IADD R70, R70, 0x1, -R7 ;  /* 0x000000014646c824 */ /* 0x000fe200078e0a07 */
[----:B------:R-:W-:Y:S01]  /*6450*/  IABS R79, R84 ;  /* 0x00000054004f7213 */ /* 0x000fe20000000000 */
[----:B------:R-:W-:Y:S01]  /*6460*/  @!P5 IMAD.MOV R65, RZ, RZ, -R65 ;  /* 0x000000ffff41d224 */ /* 0x000fe200078e0a41 */
[----:B------:R-:W-:Y:S01]  /*6470*/  ISETP.GE.AND P4, PT, R80, RZ, PT ;  /* 0x000000ff5000720c */ /* 0x000fe20003f86270 */
[----:B------:R-:W-:Y:S01]  /*6480*/  @!P2 IMAD.MOV R69, RZ, RZ, -R69 ;  /* 0x000000ffff45a224 */ /* 0x000fe200078e0a45 */
[----:B------:R-:W-:Y:S01]  /*6490*/  ISETP.GE.AND P5, PT, R77, RZ, PT ;  /* 0x000000ff4d00720c */ /* 0x000fe20003fa6270 */
[----:B------:R-:W-:Y:S01]  /*64a0*/  @!P0 IMAD.MOV R67, RZ, RZ, -R67 ;  /* 0x000000ffff438224 */ /* 0x000fe200078e0a43 */
[----:B------:R-:W-:Y:S01]  /*64b0*/  ISETP.GT.U32.AND P2, PT, R7, R72, PT ;  /* 0x000000480700720c */ /* 0x000fe20003f44070 */
[----:B------:R-:W-:Y:S01]  /*64c0*/  @!P6 IMAD.IADD R73, R73, 0x1, -R7 ;  /* 0x000000014949e824 */ /* 0x000fe200078e0a07 */
[----:B------:R-:W-:Y:S01]  /*64d0*/  ISETP.GT.U32.AND P6, PT, R7, R75, PT ;  /* 0x0000004b0700720c */ /* 0x000fe20003fc4070 */
[----:B------:R-:W-:Y:S01]  /*64e0*/  IMAD.HI.U32 R76, R0, R79, RZ ;  /* 0x0000004f004c7227 */ /* 0x000fe200078e00ff */
[----:B------:R-:W-:-:S02]  /*64f0*/  IABS R80, R85 ;  /* 0x0000005500507213 */ /* 0x000fc40000000000 */
[----:B------:R-:W-:Y:S01]  /*6500*/  ISETP.GE.AND P0, PT, R78, RZ, PT ;  /* 0x000000ff4e00720c */ /* 0x000fe20003f06270 */
[----:B------:R-:W-:Y:S01]  /*6510*/  @!P3 IMAD.IADD R71, R71, 0x1, -R7 ;  /* 0x000000014747b824 */ /* 0x000fe200078e0a07 */
[----:B------:R-:W-:Y:S01]  /*6520*/  ISETP.GT.U32.AND P3, PT, R7, R74, PT ;  /* 0x0000004a0700720c */ /* 0x000fe20003f64070 */
[----:B------:R-:W-:-:S04]  /*6530*/  IMAD.HI.U32 R77, R0, R80, RZ ;  /* 0x00000050004d7227 */ /* 0x000fc800078e00ff */
[----:B------:R-:W-:Y:S02]  /*6540*/  IMAD.MOV R76, RZ, RZ, -R76 ;  /* 0x000000ffff4c7224 */ /* 0x000fe400078e0a4c */
[----:B------:R-:W-:-:S04]  /*6550*/  IMAD.HI.U32 R78, R0, R81, RZ ;  /* 0x00000051004e7227 */ /* 0x000fc800078e00ff */
[----:B------:R-:W-:Y:S02]  /*6560*/  IMAD.MOV R77, RZ, RZ, -R77 ;  /* 0x000000ffff4d7224 */ /* 0x000fe400078e0a4d */
[----:B------:R-:W-:Y:S02]  /*6570*/  IMAD R76, R7, R76, R79 ;  /* 0x0000004c074c7224 */ /* 0x000fe400078e024f */
[----:B------:R-:W-:Y:S02]  /*6580*/  IMAD.MOV R78, RZ, RZ, -R78 ;  /* 0x000000ffff4e7224 */ /* 0x000fe400078e0a4e */
[--C-:B------:R-:W-:Y:S02]  /*6590*/  @!P6 IMAD.IADD R75, R75, 0x1, -R7.reuse ;  /* 0x000000014b4be824 */ /* 0x100fe400078e0a07 */
[----:B------:R-:W-:Y:S01]  /*65a0*/  @!P2 IMAD.IADD R72, R72, 0x1, -R7 ;  /* 0x000000014848a824 */ /* 0x000fe200078e0a07 */
[----:B------:R-:W-:Y:S01]  /*65b0*/  ISETP.GE.AND P2, PT, R82, RZ, PT ;  /* 0x000000ff5200720c */ /* 0x000fe20003f46270 */
[----:B------:R-:W-:-:S02]  /*65c0*/  IMAD R77, R7, R77, R80 ;  /* 0x0000004d074d7224 */ /* 0x000fc400078e0250 */
[----:B------:R-:W-:Y:S01]  /*65d0*/  @!P5 IMAD.MOV R70, RZ, RZ, -R70 ;  /* 0x000000ffff46d224 */ /* 0x000fe200078e0a46 */
[C---:B------:R-:W-:Y:S01]  /*65e0*/  ISETP.GT.U32.AND P5, PT, R7.reuse, R76, PT ;  /* 0x0000004c0700720c */ /* 0x040fe20003fa4070 */
[C---:B------:R-:W-:Y:S01]  /*65f0*/  IMAD R78, R7.reuse, R78, R81 ;  /* 0x0000004e074e7224 */ /* 0x040fe200078e0251 */
[----:B------:R-:W-:Y:S01]  /*6600*/  IABS R81, R87 ;  /* 0x0000005700517213 */ /* 0x000fe20000000000 */
[----:B------:R-:W-:Y:S01]  /*6610*/  @!P0 IMAD.MOV R71, RZ, RZ, -R71 ;  /* 0x000000ffff478224 */ /* 0x000fe200078e0a47 */
[----:B------:R-:W-:Y:S01]  /*6620*/  ISETP.GT.U32.AND P0, PT, R7, R75, PT ;  /* 0x0000004b0700720c */ /* 0x000fe20003f04070 */
[----:B------:R-:W-:Y:S01]  /*6630*/  @!P3 IMAD.IADD R74, R74, 0x1, -R7 ;  /* 0x000000014a4ab824 */ /* 0x000fe200078e0a07 */
[----:B------:R-:W-:Y:S01]  /*6640*/  ISETP.GE.AND P3, PT, R83, RZ, PT ;  /* 0x000000ff5300720c */ /* 0x000fe20003f66270 */
[----:B------:R-:W-:Y:S01]  /*6650*/  @!P1 IMAD.MOV R72, RZ, RZ, -R72 ;  /* 0x000000ffff489224 */ /* 0x000fe200078e0a48 */
[C---:B------:R-:W-:Y:S01]  /*6660*/  ISETP.GT.U32.AND P1, PT, R7.reuse, R77, PT ;  /* 0x0000004d0700720c */ /* 0x040fe20003f24070 */
[----:B------:R-:W-:Y:S01]  /*6670*/  IMAD.HI.U32 R79, R0, R81, RZ ;  /* 0x00000051004f7227 */ /* 0x000fe200078e00ff */
[----:B------:R-:W-:-:S02]  /*6680*/  ISETP.GT.U32.AND P6, PT, R7, R74, PT ;  /* 0x0000004a0700720c */ /* 0x000fc40003fc4070 */
[----:B------:R-:W-:Y:S01]  /*6690*/  IABS R83, R88 ;  /* 0x0000005800537213 */ /* 0x000fe20000000000 */
[----:B------:R-:W-:Y:S02]  /*66a0*/  IMAD.MOV R82, RZ, RZ, -R79 ;  /* 0x000000ffff527224 */ /* 0x000fe400078e0a4f */
[--C-:B------:R-:W-:Y:S01]  /*66b0*/  @!P5 IMAD.IADD R76, R76, 0x1, -R7.reuse ;  /* 0x000000014c4cd824 */ /* 0x100fe200078e0a07 */
[----:B------:R-:W-:Y:S01]  /*66c0*/  ISETP.GE.AND P5, PT, R86, RZ, PT ;  /* 0x000000ff5600720c */ /* 0x000fe20003fa6270 */
[----:B------:R-:W-:Y:S01]  /*66d0*/  @!P0 IMAD.IADD R75, R75, 0x1, -R7 ;  /* 0x000000014b4b8824 */ /* 0x000fe200078e0a07 */
[----:B------:R-:W-:Y:S01]  /*66e0*/  ISETP.GE.AND P0, PT, R85, RZ, PT ;  /* 0x000000ff5500720c */ /* 0x000fe20003f06270 */
[----:B------:R-:W-:Y:S01]  /*66f0*/  IMAD R79, R7, R82, R81 ;  /* 0x00000052074f7224 */ /* 0x000fe200078e0251 */
[----:B------:R-:W-:Y:S01]  /*6700*/  IABS R85, R89 ;  /* 0x0000005900557213 */ /* 0x000fe20000000000 */
[----:B------:R-:W-:Y:S01]  /*6710*/  @!P1 IMAD.IADD R77, R77, 0x1, -R7 ;  /* 0x000000014d4d9824 */ /* 0x000fe200078e0a07 */
[C---:B------:R-:W-:Y:S01]  /*6720*/  ISETP.GT.U32.AND P1, PT, R7.reuse, R76, PT ;  /* 0x0000004c0700720c */ /* 0x040fe20003f24070 */
[----:B------:R-:W-:Y:S01]  /*6730*/  @!P3 IMAD.MOV R75, RZ, RZ, -R75 ;  /* 0x000000ffff4bb224 */ /* 0x000fe200078e0a4b */
[----:B------:R-:W-:Y:S01]  /*6740*/  ISETP.GT.U32.AND P3, PT, R7, R79, PT ;  /* 0x0000004f0700720c */ /* 0x000fe20003f64070 */
[----:B------:R-:W-:-:S04]  /*6750*/  IMAD.HI.U32 R80, R0, R83, RZ ;  /* 0x0000005300507227 */ /* 0x000fc800078e00ff */
[----:B------:R-:W-:Y:S01]  /*6760*/  @!P6 IMAD.IADD R74, R74, 0x1, -R7 ;  /* 0x000000014a4ae824 */ /* 0x000fe200078e0a07 */
[----:B------:R-:W-:Y:S01]  /*6770*/  ISETP.GT.U32.AND P6, PT, R7, R78, PT ;  /* 0x0000004e0700720c */ /* 0x000fe20003fc4070 */
[----:B------:R-:W-:Y:S01]  /*6780*/  @!P4 IMAD.MOV R73, RZ, RZ, -R73 ;  /* 0x000000ffff49c224 */ /* 0x000fe200078e0a49 */
[----:B------:R-:W-:Y:S01]  /*6790*/  ISETP.GE.AND P4, PT, R84, RZ, PT ;  /* 0x000000ff5400720c */ /* 0x000fe20003f86270 */
[----:B------:R-:W-:Y:S01]  /*67a0*/  IMAD.MOV R80, RZ, RZ, -R80 ;  /* 0x000000ffff507224 */ /* 0x000fe200078e0a50 */
[----:B------:R-:W-:Y:S01]  /*67b0*/  LOP3.LUT R84, R247, 0x156, RZ, 0xfc, !PT ;  /* 0x00000156f7547812 */ /* 0x000fe200078efcff */
[----:B------:R-:W-:Y:S01]  /*67c0*/  @!P1 IMAD.IADD R76, R76, 0x1, -R7 ;  /* 0x000000014c4c9824 */ /* 0x000fe200078e0a07 */
[----:B------:R-:W-:Y:S01]  /*67d0*/  ISETP.GE.AND P1, PT, R87, RZ, PT ;  /* 0x000000ff5700720c */ /* 0x000fe20003f26270 */
[----:B------:R-:W-:Y:S01]  /*67e0*/  IMAD R80, R7, R80, R83 ;  /* 0x0000005007507224 */ /* 0x000fe200078e0253 */
[----:B------:R-:W-:Y:S01]  /*67f0*/  IABS R83, R84 ;  /* 0x0000005400537213 */ /* 0x000fe20000000000 */
[----:B------:R-:W-:Y:S01]  /*6800*/  @!P3 IMAD.IADD R79, R79, 0x1, -R7 ;  /* 0x000000014f4fb824 */ /* 0x000fe200078e0a07 */
[----:B------:R-:W-:Y:S01]  /*6810*/  LOP3.LUT R87, R247, 0x152, RZ, 0xfc, !PT ;  /* 0x00000152f7577812 */ /* 0x000fe200078efcff */
[----:B------:R-:W-:Y:S01]  /*6820*/  @!P2 IMAD.MOV R74, RZ, RZ, -R74 ;  /* 0x000000ffff4aa224 */ /* 0x000fe200078e0a4a */
[----:B------:R-:W-:Y:S01]  /*6830*/  ISETP.GE.AND P3, PT, R84, RZ, PT ;  /* 0x000000ff5400720c */ /* 0x000fe20003f66270 */
[----:B------:R-:W-:Y:S01]  /*6840*/  IMAD.HI.U32 R81, R0, R83, RZ ;  /* 0x0000005300517227 */ /* 0x000fe200078e00ff */
[----:B------:R-:W-:-:S03]  /*6850*/  IABS R86, R87 ;  /* 0x0000005700567213 */ /* 0x000fc60000000000 */
[----:B------:R-:W-:Y:S01]  /*6860*/  @!P6 IMAD.IADD R78, R78, 0x1, -R7 ;  /* 0x000000014e4ee824 */ /* 0x000fe200078e0a07 */
[C---:B------:R-:W-:Y:S01]  /*6870*/  ISETP.GT.U32.AND P6, PT, R7.reuse, R77, PT ;  /* 0x0000004d0700720c */ /* 0x040fe20003fc4070 */
[----:B------:R-:W-:Y:S01]  /*6880*/  @!P4 IMAD.MOV R76, RZ, RZ, -R76 ;  /* 0x000000ffff4cc224 */ /* 0x000fe200078e0a4c */
[C---:B------:R-:W-:Y:S01]  /*6890*/  ISETP.GT.U32.AND P4, PT, R7.reuse, R79, PT ;  /* 0x0000004f0700720c */ /* 0x040fe20003f84070 */
[----:B------:R-:W-:Y:S01]  /*68a0*/  IMAD.MOV R84, RZ, RZ, -R81 ;  /* 0x000000ffff547224 */ /* 0x000fe200078e0a51 */
[----:B------:R-:W-:Y:S01]  /*68b0*/  ISETP.GT.U32.AND P2, PT, R7, R78, PT ;  /* 0x0000004e0700720c */ /* 0x000fe20003f44070 */
[----:B------:R-:W-:-:S04]  /*68c0*/  IMAD.HI.U32 R82, R0, R85, RZ ;  /* 0x0000005500527227 */ /* 0x000fc800078e00ff */
[----:B------:R-:W-:Y:S01]  /*68d0*/  IMAD R81, R7, R84, R83 ;  /* 0x0000005407517224 */ /* 0x000fe200078e0253 */
[----:B------:R-:W-:Y:S01]  /*68e0*/  LOP3.LUT R84, R247, 0x150, RZ, 0xfc, !PT ;  /* 0x00000150f7547812 */ /* 0x000fe200078efcff */
[----:B------:R-:W-:-:S04]  /*68f0*/  IMAD.HI.U32 R83, R0, R86, RZ ;  /* 0x0000005600537227 */ /* 0x000fc800078e00ff */
[----:B------:R-:W-:Y:S02]  /*6900*/  IMAD.MOV R83, RZ, RZ, -R83 ;  /* 0x000000ffff537224 */ /* 0x000fe400078e0a53 */
[--C-:B------:R-:W-:Y:S01]  /*6910*/  @!P6 IMAD.IADD R77, R77, 0x1, -R7.reuse ;  /* 0x000000014d4de824 */ /* 0x100fe200078e0a07 */
[----:B------:R-:W-:Y:S01]  /*6920*/  ISETP.GT.U32.AND P6, PT, R7, R80, PT ;  /* 0x000000500700720c */ /* 0x000fe20003fc4070 */
[----:B------:R-:W-:Y:S02]  /*6930*/  @!P4 IMAD.IADD R79, R79, 0x1, -R7 ;  /* 0x000000014f4fc824 */ /* 0x000fe400078e0a07 */
[C---:B------:R-:W-:Y:S02]  /*6940*/  IMAD R83, R7.reuse, R83, R86 ;  /* 0x0000005307537224 */ /* 0x040fe400078e0256 */
[----:B------:R-:W-:Y:S02]  /*6950*/  @!P1 IMAD.MOV R79, RZ, RZ, -R79 ;  /* 0x000000ffff4f9224 */ /* 0x000fe400078e0a4f */
[----:B------:R-:W-:Y:S01]  /*6960*/  IMAD.MOV R82, RZ, RZ, -R82 ;  /* 0x000000ffff527224 */ /* 0x000fe200078e0a52 */
[C---:B------:R-:W-:Y:S01]  /*6970*/  ISETP.GT.U32.AND P1, PT, R7.reuse, R83, PT ;  /* 0x000000530700720c */ /* 0x040fe20003f24070 */
[----:B------:R-:W-:Y:S01]  /*6980*/  @!P0 IMAD.MOV R77, RZ, RZ, -R77 ;  /* 0x000000ffff4d8224 */ /* 0x000fe200078e0a4d */
[C---:B------:R-:W-:Y:S01]  /*6990*/  ISETP.GT.U32.AND P0, PT, R7.reuse, R81, PT ;  /* 0x000000510700720c */ /* 0x040fe20003f04070 */
[----:B------:R-:W-:-:S02]  /*69a0*/  IMAD R82, R7, R82, R85 ;  /* 0x0000005207527224 */ /* 0x000fc400078e0255 */
[--C-:B------:R-:W-:Y:S02]  /*69b0*/  @!P6 IMAD.IADD R80, R80, 0x1, -R7.reuse ;  /* 0x000000015050e824 */ /* 0x100fe400078e0a07 */
[--C-:B------:R-:W-:Y:S01]  /*69c0*/  @!P2 IMAD.IADD R78, R78, 0x1, -R7.reuse ;  /* 0x000000014e4ea824 */ /* 0x100fe200078e0a07 */
[----:B------:R-:W-:Y:S02]  /*69d0*/  ISETP.GE.AND P2, PT, R88, RZ, PT ;  /* 0x000000ff5800720c */ /* 0x000fe40003f46270 */
[C---:B------:R-:W-:Y:S01]  /*69e0*/  ISETP.GT.U32.AND P6, PT, R7.reuse, R80, PT ;  /* 0x000000500700720c */ /* 0x040fe20003fc4070 */
[----:B------:R-:W-:Y:S01]  /*69f0*/  @!P5 IMAD.MOV R78, RZ, RZ, -R78 ;  /* 0x000000ffff4ed224 */ /* 0x000fe200078e0a4e */
[----:B------:R-:W-:Y:S01]  /*6a00*/  ISETP.GT.U32.AND P4, PT, R7, R82, PT ;  /* 0x000000520700720c */ /* 0x000fe20003f84070 */
[--C-:B------:R-:W-:Y:S01]  /*6a10*/  @!P1 IMAD.IADD R83, R83, 0x1, -R7.reuse ;  /* 0x0000000153539824 */ /* 0x100fe200078e0a07 */
[----:B------:R-:W-:Y:S01]  /*6a20*/  IABS R88, R90 ;  /* 0x0000005a00587213 */ /* 0x000fe20000000000 */
[----:B------:R-:W-:Y:S01]  /*6a30*/  @!P0 IMAD.IADD R81, R81, 0x1, -R7 ;  /* 0x0000000151518824 */ /* 0x000fe200078e0a07 */
[----:B------:R-:W-:-:S02]  /*6a40*/  ISETP.GE.AND P5, PT, R89, RZ, PT ;  /* 0x000000ff5900720c */ /* 0x000fc40003fa6270 */
[C---:B------:R-:W-:Y:S01]  /*6a50*/  ISETP.GT.U32.AND P1, PT, R7.reuse, R83, PT ;  /* 0x000000530700720c */ /* 0x040fe20003f24070 */
[----:B------:R-:W-:Y:S01]  /*6a60*/  IMAD.HI.U32 R85, R0, R88, RZ ;  /* 0x0000005800557227 */ /* 0x000fe200078e00ff */
[----:B------:R-:W-:Y:S02]  /*6a70*/  ISETP.GT.U32.AND P0, PT, R7, R81, PT ;  /* 0x000000510700720c */ /* 0x000fe40003f04070 */
[----:B------:R-:W-:Y:S01]  /*6a80*/  IABS R89, R91 ;  /* 0x0000005b00597213 */ /* 0x000fe20000000000 */
[----:B------:R-:W-:Y:S02]  /*6a90*/  IMAD.MOV R85, RZ, RZ, -R85 ;  /* 0x000000ffff557224 */ /* 0x000fe400078e0a55 */
[--C-:B------:R-:W-:Y:S01]  /*6aa0*/  @!P6 IMAD.IADD R80, R80, 0x1, -R7.reuse ;  /* 0x000000015050e824 */ /* 0x100fe200078e0a07 */
[----:B------:R-:W-:Y:S01]  /*6ab0*/  ISETP.GE.AND P6, PT, R87, RZ, PT ;  /* 0x000000ff5700720c */ /* 0x000fe20003fc6270 */
[----:B------:R-:W-:Y:S01]  /*6ac0*/  @!P4 IMAD.IADD R82, R82, 0x1, -R7 ;  /* 0x000000015252c824 */ /* 0x000fe200078e0a07 */
[----:B------:R-:W-:Y:S01]  /*6ad0*/  IABS R87, R84 ;  /* 0x0000005400577213 */ /* 0x000fe20000000000 */
[----:B------:R-:W-:-:S02]  /*6ae0*/  IMAD R85, R7, R85, R88 ;  /* 0x0000005507557224 */ /* 0x000fc400078e0258 */
[----:B------:R-:W-:Y:S01]  /*6af0*/  @!P2 IMAD.MOV R80, RZ, RZ, -R80 ;  /* 0x000000ffff50a224 */ /* 0x000fe200078e0a50 */
[----:B------:R-:W-:Y:S01]  /*6b00*/  ISETP.GT.U32.AND P4, PT, R7, R82, PT ;  /* 0x000000520700720c */ /* 0x000fe20003f84070 */
[----:B------:R-:W-:Y:S01]  /*6b10*/  @!P1 IMAD.IADD R83, R83, 0x1, -R7 ;  /* 0x0000000153539824 */ /* 0x000fe200078e0a07 */
[----:B------:R-:W-:Y:S01]  /*6b20*/  ISETP.GE.AND P2, PT, R84, RZ, PT ;  /* 0x000000ff5400720c */ /* 0x000fe20003f46270 */
[----:B------:R-:W-:Y:S01]  /*6b30*/  IMAD.HI.U32 R84, R0, R87, RZ ;  /* 0x0000005700547227 */ /* 0x000fe200078e00ff */
[----:B------:R-:W-:-:S03]  /*6b40*/  ISETP.GT.U32.AND P1, PT, R7, R85, PT ;  /* 0x000000550700720c */ /* 0x000fc60003f24070 */
[----:B------:R-:W-:Y:S02]  /*6b50*/  IMAD.MOV R84, RZ, RZ, -R84 ;  /* 0x000000ffff547224 */ /* 0x000fe400078e0a54 */
[----:B------:R-:W-:-:S04]  /*6b60*/  IMAD.HI.U32 R86, R0, R89, RZ ;  /* 0x0000005900567227 */ /* 0x000fc800078e00ff */
[----:B------:R-:W-:Y:S01]  /*6b70*/  @!P0 IMAD.IADD R81, R81, 0x1, -R7 ;  /* 0x0000000151518824 */ /* 0x000fe200078e0a07 */
[----:B------:R-:W-:Y:S01]  /*6b80*/  ISETP.GE.AND P0, PT, R90, RZ, PT ;  /* 0x000000ff5a00720c */ /* 0x000fe20003f06270 */
[----:B------:R-:W-:Y:S01]  /*6b90*/  IMAD R84, R7, R84, R87 ;  /* 0x0000005407547224 */ /* 0x000fe200078e0257 */
[----:B------:R-:W-:Y:S01]  /*6ba0*/  LOP3.LUT R87, R247, 0x14a, RZ, 0xfc, !PT ;  /* 0x0000014af7577812 */ /* 0x000fe200078efcff */
[----:B------:R-:W-:Y:S01]  /*6bb0*/  @!P4 IMAD.IADD R82, R82, 0x1, -R7 ;  /* 0x000000015252c824 */ /* 0x000fe200078e0a07 */
[----:B------:R-:W-:Y:S01]  /*6bc0*/  ISETP.GE.AND P4, PT, R91, RZ, PT ;  /* 0x000000ff5b00720c */ /* 0x000fe20003f86270 */
[----:B------:R-:W-:Y:S01]  /*6bd0*/  IMAD.MOV R86, RZ, RZ, -R86 ;  /* 0x000000ffff567224 */ /* 0x000fe200078e0a56 */
[----:B------:R-:W-:Y:S01]  /*6be0*/  IABS R91, R87 ;  /* 0x00000057005b7213 */ /* 0x000fe20000000000 */
[----:B------:R-:W-:Y:S01]  /*6bf0*/  @!P3 IMAD.MOV R81, RZ, RZ, -R81 ;  /* 0x000000ffff51b224 */ /* 0x000fe200078e0a51 */
[----:B------:R-:W-:Y:S01]  /*6c00*/  ISETP.GT.U32.AND P3, PT, R7, R84, PT ;  /* 0x000000540700720c */ /* 0x000fe20003f64070 */
[----:B------:R-:W-:-:S02]  /*6c10*/  @!P1 IMAD.IADD R85, R85, 0x1, -R7 ;  /* 0x0000000155559824 */ /* 0x000fc400078e0a07 */
[----:B------:R-:W-:Y:S02]  /*6c20*/  IMAD R86, R7, R86, R89 ;  /* 0x0000005607567224 */ /* 0x000fe400078e0259 */
[----:B------:R-:W-:Y:S01]  /*6c30*/  @!P5 IMAD.MOV R82, RZ, RZ, -R82 ;  /* 0x000000ffff52d224 */ /* 0x000fe200078e0a52 */
[----:B------:R-:W-:Y:S01]  /*6c40*/  ISETP.GE.AND P5, PT, R87, RZ, PT ;  /* 0x000000ff5700720c */ /* 0x000fe20003fa6270 */
[----:B------:R-:W-:Y:S01]  /*6c50*/  IMAD.HI.U32 R87, R0, R91, RZ ;  /* 0x0000005b00577227 */ /* 0x000fe200078e00ff */
[----:B------:R-:W-:-:S03]  /*6c60*/  ISETP.GT.U32.AND P1, PT, R7, R85, PT ;  /* 0x000000550700720c */ /* 0x000fc60003f24070 */
[----:B------:R-:W-:Y:S01]  /*6c70*/  @!P6 IMAD.MOV R83, RZ, RZ, -R83 ;  /* 0x000000ffff53e224 */ /* 0x000fe200078e0a53 */
[----:B------:R-:W-:Y:S01]  /*6c80*/  ISETP.GT.U32.AND P6, PT, R7, R86, PT ;  /* 0x000000560700720c */ /* 0x000fe20003fc4070 */
[----:B------:R-:W-:-:S04]  /*6c90*/  IMAD.HI.U32 R88, R0, R93, RZ ;  /* 0x0000005d00587227 */ /* 0x000fc800078e00ff */
[----:B------:R-:W-:Y:S02]  /*6ca0*/  IMAD.MOV R92, RZ, RZ, -R87 ;  /* 0x000000ffff5c7224 */ /* 0x000fe400078e0a57 */
[----:B------:R-:W-:Y:S02]  /*6cb0*/  @!P3 IMAD.IADD R84, R84, 0x1, -R7 ;  /* 0x000000015454b824 */ /* 0x000fe400078e0a07 */
[----:B------:R-:W-:Y:S02]  /*6cc0*/  IMAD.MOV R88, RZ, RZ, -R88 ;  /* 0x000000ffff587224 */ /* 0x000fe400078e0a58 */
[C---:B------:R-:W-:Y:S01]  /*6cd0*/  IMAD R87, R7.reuse, R92, R91 ;  /* 0x0000005c07577224 */ /* 0x040fe200078e025b */
[C---:B------:R-:W-:Y:S01]  /*6ce0*/  ISETP.GT.U32.AND P3, PT, R7.reuse, R84, PT ;  /* 0x000000540700720c */ /* 0x040fe20003f64070 */
[----:B------:R-:W-:Y:S01]  /*6cf0*/  IMAD R88, R7, R88, R93 ;  /* 0x0000005807587224 */ /* 0x000fe200078e025d */
[----:B------:R-:W-:Y:S01]  /*6d00*/  IABS R93, R100 ;  /* 0x00000064005d7213 */ /* 0x000fe20000000000 */
[--C-:B------:R-:W-:Y:S01]  /*6d10*/  @!P1 IMAD.IADD R85, R85, 0x1, -R7.reuse ;  /* 0x0000000155559824 */ /* 0x100fe200078e0a07 */
[C---:B------:R-:W-:Y:S01]  /*6d20*/  ISETP.GT.U32.AND P1, PT, R7.reuse, R87, PT ;  /* 0x000000570700720c */ /* 0x040fe20003f24070 */
[----:B------:R-:W-:Y:S01]  /*6d30*/  @!P6 IMAD.IADD R86, R86, 0x1, -R7 ;  /* 0x000000015656e824 */ /* 0x000fe200078e0a07 */
[----:B------:R-:W-:Y:S01]  /*6d40*/  ISETP.GT.U32.AND P6, PT, R7, R88, PT ;  /* 0x000000580700720c */ /* 0x000fe20003fc4070 */
[----:B------:R-:W-:-:S04]  /*6d50*/  IMAD.HI.U32 R90, R0, R95, RZ ;  /* 0x0000005f005a7227 */ /* 0x000fc800078e00ff */
[----:B------:R-:W-:Y:S02]  /*6d60*/  IMAD.MOV R90, RZ, RZ, -R90 ;  /* 0x000000ffff5a7224 */ /* 0x000fe400078e0a5a */
[----:B------:R-:W-:Y:S01]  /*6d70*/  @!P3 IMAD.IADD R84, R84, 0x1, -R7 ;  /* 0x000000015454b824 */ /* 0x000fe200078e0a07 */
[----:B------:R-:W-:Y:S01]  /*6d80*/  ISETP.GE.AND P3, PT, R96, RZ, PT ;  /* 0x000000ff6000720c */ /* 0x000fe20003f66270 */
[----:B------:R-:W-:Y:S01]  /*6d90*/  IMAD.HI.U32 R89, R0, R94, RZ ;  /* 0x0000005e00597227 */ /* 0x000fe200078e00ff */
[----:B------:R-:W-:-:S03]  /*6da0*/  IABS R96, R102 ;  /* 0x0000006600607213 */ /* 0x000fc60000000000 */
[----:B------:R-:W-:Y:S01]  /*6db0*/  @!P1 IMAD.IADD R87, R87, 0x1, -R7 ;  /* 0x0000000157579824 */ /* 0x000fe200078e0a07 */
[C---:B------:R-:W-:Y:S01]  /*6dc0*/  ISETP.GT.U32.AND P1, PT, R7.reuse, R86, PT ;  /* 0x000000560700720c */ /* 0x040fe20003f24070 */
[C---:B------:R-:W-:Y:S01]  /*6dd0*/  IMAD R90, R7.reuse, R90, R95 ;  /* 0x0000005a075a7224 */ /* 0x040fe200078e025f */
[----:B------:R-:W-:Y:S01]  /*6de0*/  IABS R95, R101 ;  /* 0x00000065005f7213 */ /* 0x000fe20000000000 */
[----:B------:R-:W-:Y:S02]  /*6df0*/  @!P6 IMAD.IADD R88, R88, 0x1, -R7 ;  /* 0x000000015858e824 */ /* 0x000fe400078e0a07 */
[----:B------:R-:W-:Y:S01]  /*6e00*/  @!P2 IMAD.MOV R84, RZ, RZ, -R84 ;  /* 0x000000ffff54a224 */ /* 0x000fe200078e0a54 */
[C---:B------:R-:W-:Y:S01]  /*6e10*/  ISETP.GT.U32.AND P2, PT, R7.reuse, R87, PT ;  /* 0x000000570700720c */ /* 0x040fe20003f44070 */
[----:B------:R-:W-:Y:S01]  /*6e20*/  IMAD.MOV R89, RZ, RZ, -R89 ;  /* 0x000000ffff597224 */ /* 0x000fe200078e0a59 */
[----:B------:R-:W-:Y:S01]  /*6e30*/  ISETP.GT.U32.AND P6, PT, R7, R88, PT ;  /* 0x000000580700720c */ /* 0x000fe20003fc4070 */
[----:B------:R-:W-:-:S04]  /*6e40*/  IMAD.HI.U32 R91, R0, R93, RZ ;  /* 0x0000005d005b7227 */ /* 0x000fc800078e00ff */
[----:B------:R-:W-:Y:S02]  /*6e50*/  IMAD R89, R7, R89, R94 ;  /* 0x0000005907597224 */ /* 0x000fe400078e025e */
[----:B------:R-:W-:-:S04]  /*6e60*/  IMAD.HI.U32 R92, R0, R95, RZ ;  /* 0x0000005f005c7227 */ /* 0x000fc800078e00ff */
[----:B------:R-:W-:Y:S02]  /*6e70*/  IMAD.MOV R94, RZ, RZ, -R91 ;  /* 0x000000ffff5e7224 */ /* 0x000fe400078e0a5b */
[----:B------:R-:W-:Y:S02]  /*6e80*/  IMAD.MOV R92, RZ, RZ, -R92 ;  /* 0x000000ffff5c7224 */ /* 0x000fe400078e0a5c */
[----:B------:R-:W-:Y:S01]  /*6e90*/  @!P0 IMAD.MOV R85, RZ, RZ, -R85 ;  /* 0x000000ffff558224 */ /* 0x000fe200078e0a55 */
[C---:B------:R-:W-:Y:S01]  /*6ea0*/  ISETP.GT.U32.AND P0, PT, R7.reuse, R89, PT ;  /* 0x000000590700720c */ /* 0x040fe20003f04070 */
[----:B------:R-:W-:Y:S01]  /*6eb0*/  @!P1 IMAD.IADD R86, R86, 0x1, -R7 ;  /* 0x0000000156569824 */ /* 0x000fe200078e0a07 */
[C---:B------:R-:W-:Y:S01]  /*6ec0*/  ISETP.GT.U32.AND P1, PT, R7.reuse, R90, PT ;  /* 0x0000005a0700720c */ /* 0x040fe20003f24070 */
[C---:B------:R-:W-:Y:S02]  /*6ed0*/  IMAD R91, R7.reuse, R94, R93 ;  /* 0x0000005e075b7224 */ /* 0x040fe400078e025d */
[----:B------:R-:W-:-:S02]  /*6ee0*/  IMAD R92, R7, R92, R95 ;  /* 0x0000005c075c7224 */ /* 0x000fc400078e025f */
[--C-:B------:R-:W-:Y:S01]  /*6ef0*/  @!P2 IMAD.IADD R87, R87, 0x1, -R7.reuse ;  /* 0x000000015757a824 */ /* 0x100fe200078e0a07 */
[C---:B------:R-:W-:Y:S01]  /*6f00*/  ISETP.GT.U32.AND P2, PT, R7.reuse, R91, PT ;  /* 0x0000005b0700720c */ /* 0x040fe20003f44070 */
[--C-:B------:R-:W-:Y:S01]  /*6f10*/  @!P6 IMAD.IADD R88, R88, 0x1, -R7.reuse ;  /* 0x000000015858e824 */ /* 0x100fe200078e0a07 */
[----:B------:R-:W-:Y:S01]  /*6f20*/  ISETP.GT.U32.AND P6, PT, R7, R92, PT ;  /* 0x0000005c0700720c */ /* 0x000fe20003fc4070 */
[----:B------:R-:W-:Y:S02]  /*6f30*/  @!P4 IMAD.MOV R86, RZ, RZ, -R86 ;  /* 0x000000ffff56c224 */ /* 0x000fe400078e0a56 */
[--C-:B------:R-:W-:Y:S01]  /*6f40*/  @!P0 IMAD.IADD R89, R89, 0x1, -R7.reuse ;  /* 0x0000000159598824 */ /* 0x100fe200078e0a07 */
[----:B------:R-:W-:Y:S01]  /*6f50*/  ISETP.GE.AND P0, PT, R98, RZ, PT ;  /* 0x000000ff6200720c */ /* 0x000fe20003f06270 */
[----:B------:R-:W-:Y:S01]  /*6f60*/  @!P1 IMAD.IADD R90, R90, 0x1, -R7 ;  /* 0x000000015a5a9824 */ /* 0x000fe200078e0a07 */
[----:B------:R-:W-:Y:S01]  /*6f70*/  ISETP.GE.AND P1, PT, R99, RZ, PT ;  /* 0x000000ff6300720c */ /* 0x000fe20003f26270 */
[----:B------:R-:W-:Y:S01]  /*6f80*/  IMAD.HI.U32 R94, R0, R97, RZ ;  /* 0x00000061005e7227 */ /* 0x000fe200078e00ff */
[----:B------:R-:W-:-:S02]  /*6f90*/  IABS R99, R105 ;  /* 0x0000006900637213 */ /* 0x000fc40000000000 */
[----:B------:R-:W-:Y:S01]  /*6fa0*/  ISETP.GT.U32.AND P4, PT, R7, R90, PT ;  /* 0x0000005a0700720c */ /* 0x000fe20003f84070 */
[--C-:B------:R-:W-:Y:S01]  /*6fb0*/  @!P2 IMAD.IADD R91, R91, 0x1, -R7.reuse ;  /* 0x000000015b5ba824 */ /* 0x100fe200078e0a07 */
[C---:B------:R-:W-:Y:S01]  /*6fc0*/  ISETP.GT.U32.AND P2, PT, R7.reuse, R89, PT ;  /* 0x000000590700720c */ /* 0x040fe20003f44070 */
[----:B------:R-:W-:Y:S02]  /*6fd0*/  @!P6 IMAD.IADD R92, R92, 0x1, -R7 ;  /* 0x000000015c5ce824 */ /* 0x000fe400078e0a07 */
[----:B------:R-:W-:Y:S01]  /*6fe0*/  IMAD.MOV R94, RZ, RZ, -R94 ;  /* 0x000000ffff5e7224 */ /* 0x000fe200078e0a5e */
[----:B------:R-:W-:Y:S01]  /*6ff0*/  ISETP.GT.U32.AND P6, PT, R7, R91, PT ;  /* 0x0000005b0700720c */ /* 0x000fe20003fc4070 */
[----:B------:R-:W-:-:S04]  /*7000*/  IMAD.HI.U32 R93, R0, R96, RZ ;  /* 0x00000060005d7227 */ /* 0x000fc800078e00ff */
[C---:B------:R-:W-:Y:S01]  /*7010*/  IMAD R94, R7.reuse, R94, R97 ;  /* 0x0000005e075e7224 */ /* 0x040fe200078e0261 */
[----:B------:R-:W-:Y:S01]  /*7020*/  IABS R97, R104 ;  /* 0x0000006800617213 */ /* 0x000fe20000000000 */
[----:B------:R-:W-:Y:S01]  /*7030*/  @!P5 IMAD.MOV R87, RZ, RZ, -R87 ;  /* 0x000000ffff57d224 */ /* 0x000fe200078e0a57 */
[----:B------:R-:W-:Y:S01]  /*7040*/  ISETP.GT.U32.AND P5, PT, R7, R92, PT ;  /* 0x0000005c0700720c */ /* 0x000fe20003fa4070 */
[--C-:B------:R-:W-:Y:S01]  /*7050*/  @!P2 IMAD.IADD R89, R89, 0x1, -R7.reuse ;  /* 0x000000015959a824 */ /* 0x100fe200078e0a07 */
[----:B------:R-:W-:Y:S01]  /*7060*/  ISETP.GE.AND P2, PT, R100, RZ, PT ;  /* 0x000000ff6400720c */ /* 0x000fe20003f46270 */
[----:B------:R-:W-:Y:S01]  /*7070*/  @!P4 IMAD.IADD R90, R90, 0x1, -R7 ;  /* 0x000000015a5ac824 */ /* 0x000fe200078e0a07 */
[----:B------:R-:W-:Y:S01]  /*7080*/  ISETP.GT.U32.AND P4, PT, R7, R94, PT ;  /* 0x0000005e0700720c */ /* 0x000fe20003f84070 */
[----:B------:R-:W-:Y:S02]  /*7090*/  IMAD.MOV R93, RZ, RZ, -R93 ;  /* 0x000000ffff5d7224 */ /* 0x000fe400078e0a5d */
[----:B------:R-:W-:-:S04]  /*70a0*/  IMAD.HI.U32 R95, R0, R97, RZ ;  /* 0x00000061005f7227 */ /* 0x000fc800078e00ff */
[----:B------:R-:W-:Y:S01]  /*70b0*/  @!P6 IMAD.IADD R91, R91, 0x1, -R7 ;  /* 0x000000015b5be824 */ /* 0x000fe200078e0a07 */
[----:B------:R-:W-:Y:S01]  /*70c0*/  ISETP.GE.AND P6, PT, R101, RZ, PT ;  /* 0x000000ff6500720c */ /* 0x000fe20003fc6270 */
[----:B------:R-:W-:Y:S02]  /*70d0*/  IMAD R93, R7, R93, R96 ;  /* 0x0000005d075d7224 */ /* 0x000fe400078e0260 */
[----:B------:R-:W-:-:S04]  /*70e0*/  IMAD.HI.U32 R96, R0, R99, RZ ;  /* 0x0000006300607227 */ /* 0x000fc800078e00ff */
[----:B------:R-:W-:Y:S02]  /*70f0*/  IMAD.MOV R98, RZ, RZ, -R95 ;  /* 0x000000ffff627224 */ /* 0x000fe400078e0a5f */
[----:B------:R-:W-:Y:S02]  /*7100*/  IMAD.MOV R96, RZ, RZ, -R96 ;  /* 0x000000ffff607224 */ /* 0x000fe400078e0a60 */
[----:B------:R-:W-:Y:S01]  /*7110*/  IMAD R95, R7, R98, R97 ;  /* 0x00000062075f7224 */ /* 0x000fe200078e0261 */
[----:B------:R-:W-:Y:S01]  /*7120*/  LOP3.LUT R97, R247, 0x136, RZ, 0xfc, !PT ;  /* 0x00000136f7617812 */ /* 0x000fe200078efcff */
[----:B------:R-:W-:Y:S01]  /*7130*/  @!P3 IMAD.MOV R88, RZ, RZ, -R88 ;  /* 0x000000ffff58b224 */ /* 0x000fe200078e0a58 */
[----:B------:R-:W-:Y:S01]  /*7140*/  ISETP.GT.U32.AND P3, PT, R7, R93, PT ;  /* 0x0000005d0700720c */ /* 0x000fe20003f64070 */
[--C-:B------:R-:W-:Y:S01]  /*7150*/  @!P5 IMAD.IADD R92, R92, 0x1, -R7.reuse ;  /* 0x000000015c5cd824 */ /* 0x100fe200078e0a07 */
[----:B------:R-:W-:Y:S01]  /*7160*/  IABS R100, R97 ;  /* 0x0000006100647213 */ /* 0x000fe20000000000 */
[----:B------:R-:W-:Y:S01]  /*7170*/  @!P4 IMAD.IADD R94, R94, 0x1, -R7 ;  /* 0x000000015e5ec824 */ /* 0x000fe200078e0a07 */
[----:B------:R-:W-:Y:S01]  /*7180*/  LOP3.LUT R98, R247, 0x134, RZ, 0xfc, !PT ;  /* 0x00000134f7627812 */ /* 0x000fe200078efcff */
[C---:B------:R-:W-:Y:S01]  /*7190*/  IMAD R96, R7.reuse, R96, R99 ;  /* 0x0000006007607224 */ /* 0x040fe200078e0263 */
[----:B------:R-:W-:Y:S01]  /*71a0*/  ISETP.GE.AND P5, PT, R102, RZ, PT ;  /* 0x000000ff6600720c */ /* 0x000fe20003fa6270 */
[----:B------:R-:W-:Y:S01]  /*71b0*/  @!P2 IMAD.MOV R91, RZ, RZ, -R91 ;  /* 0x000000ffff5ba224 */ /* 0x000fe200078e0a5b */
[C---:B------:R-:W-:Y:S01]  /*71c0*/  ISETP.GT.U32.AND P2, PT, R7.reuse, R95, PT ;  /* 0x0000005f0700720c */ /* 0x040fe20003f44070 */
[----:B------:R-:W-:Y:S01]  /*71d0*/  @!P1 IMAD.MOV R90, RZ, RZ, -R90 ;  /* 0x000000ffff5a9224 */ /* 0x000fe200078e0a5a */
[C---:B------:R-:W-:Y:S01]  /*71e0*/  ISETP.GT.U32.AND P1, PT, R7.reuse, R94, PT ;  /* 0x0000005e0700720c */ /* 0x040fe20003f24070 */
[----:B------:R-:W-:Y:S01]  /*71f0*/  @!P6 IMAD.MOV R92, RZ, RZ, -R92 ;  /* 0x000000ffff5ce224 */ /* 0x000fe200078e0a5c */
[----:B------:R-:W-:Y:S01]  /*7200*/  ISETP.GT.U32.AND P6, PT, R7, R96, PT ;  /* 0x000000600700720c */ /* 0x000fe20003fc4070 */
[----:B------:R-:W-:Y:S01]  /*7210*/  @!P3 IMAD.IADD R93, R93, 0x1, -R7 ;  /* 0x000000015d5db824 */ /* 0x000fe200078e0a07 */
[----:B------:R-:W-:Y:S01]  /*7220*/  IABS R101, R98 ;  /* 0x0000006200657213 */ /* 0x000fe20000000000 */
[----:B------:R-:W-:Y:S01]  /*7230*/  @!P0 IMAD.MOV R89, RZ, RZ, -R89 ;  /* 0x000000ffff598224 */ /* 0x000fe200078e0a59 */
[----:B------:R-:W-:-:S02]  /*7240*/  ISETP.GE.AND P4, PT, R104, RZ, PT ;  /* 0x000000ff6800720c */ /* 0x000fc40003f86270 */
[----:B------:R-:W-:Y:S02]  /*7250*/  ISETP.GT.U32.AND P0, PT, R7, R93, PT ;  /* 0x0000005d0700720c */ /* 0x000fe40003f04070 */
[----:B------:R-:W-:Y:S01]  /*7260*/  ISETP.GE.AND P3, PT, R103, RZ, PT ;  /* 0x000000ff6700720c */ /* 0x000fe20003f66270 */
[--C-:B------:R-:W-:Y:S01]  /*7270*/  @!P2 IMAD.IADD R95, R95, 0x1, -R7.reuse ;  /* 0x000000015f5fa824 */ /* 0x100fe200078e0a07 */
[----:B------:R-:W-:Y:S01]  /*7280*/  ISETP.GE.AND P2, PT, R98, RZ, PT ;  /* 0x000000ff6200720c */ /* 0x000fe20003f46270 */
[--C-:B------:R-:W-:Y:S01]  /*7290*/  @!P1 IMAD.IADD R94, R94, 0x1, -R7.reuse ;  /* 0x000000015e5e9824 */ /* 0x100fe200078e0a07 */
[----:B------:R-:W-:Y:S01]  /*72a0*/  ISETP.GE.AND P1, PT, R97, RZ, PT ;  /* 0x000000ff6100720c */ /* 0x000fe20003f26270 */
[----:B------:R-:W-:Y:S01]  /*72b0*/  @!P6 IMAD.IADD R96, R96, 0x1, -R7 ;  /* 0x000000016060e824 */ /* 0x000fe200078e0a07 */
[----:B------:R-:W-:Y:S01]  /*72c0*/  ISETP.GT.U32.AND P6, PT, R7, R95, PT ;  /* 0x0000005f0700720c */ /* 0x000fe20003fc4070 */
[----:B------:R-:W-:Y:S01]  /*72d0*/  IMAD.HI.U32 R97, R0, R100, RZ ;  /* 0x0000006400617227 */ /* 0x000fe200078e00ff */
[----:B------:R-:W-:-:S03]  /*72e0*/  LOP3.LUT R99, R247, 0x132, RZ, 0xfc, !PT ;  /* 0x00000132f7637812 */ /* 0x000fc600078efcff */
[----:B------:R-:W-:Y:S01]  /*72f0*/  IMAD.MOV R97, RZ, RZ, -R97 ;  /* 0x000000ffff617224 */ /* 0x000fe200078e0a61 */
[----:B------:R-:W-:Y:S01]  /*7300*/  IABS R102, R99 ;  /* 0x0000006300667213 */ /* 0x000fe20000000000 */
[----:B------:R-:W-:-:S04]  /*7310*/  IMAD.HI.U32 R98, R0, R101, RZ ;  /* 0x0000006500627227 */ /* 0x000fc800078e00ff */
[----:B------:R-:W-:Y:S02]  /*7320*/  IMAD R97, R7, R97, R100 ;  /* 0x0000006107617224 */ /* 0x000fe400078e0264 */
[--C-:B------:R-:W-:Y:S01]  /*7330*/  @!P0 IMAD.IADD R93, R93, 0x1, -R7.reuse ;  /* 0x000000015d5d8824 */ /* 0x100fe200078e0a07 */
[----:B------:R-:W-:Y:S01]  /*7340*/  ISETP.GE.AND P0, PT, R105, RZ, PT ;  /* 0x000000ff6900720c */ /* 0x000fe20003f06270 */
[----:B------:R-:W-:Y:S01]  /*7350*/  @!P6 IMAD.IADD R95, R95, 0x1, -R7 ;  /* 0x000000015f5fe824 */ /* 0x000fe200078e0a07 */
[C---:B------:R-:W-:Y:S01]  /*7360*/  ISETP.GT.U32.AND P6, PT, R7.reuse, R97, PT ;  /* 0x000000610700720c */ /* 0x040fe20003fc4070 */
[----:B------:R-:W-:Y:S01]  /*7370*/  IMAD.MOV R98, RZ, RZ, -R98 ;  /* 0x000000ffff627224 */ /* 0x000fe200078e0a62 */
[----:B------:R-:W-:Y:S01]  /*7380*/  IABS R105, R108 ;  /* 0x0000006c00697213 */ /* 0x000fe20000000000 */
[----:B------:R-:W-:Y:S01]  /*7390*/  @!P5 IMAD.MOV R93, RZ, RZ, -R93 ;  /* 0x000000ffff5dd224 */ /* 0x000fe200078e0a5d */
[C---:B------:R-:W-:Y:S01]  /*73a0*/  ISETP.GT.U32.AND P5, PT, R7.reuse, R96, PT ;  /* 0x000000600700720c */ /* 0x040fe20003fa4070 */
[----:B------:R-:W-:Y:S01]  /*73b0*/  IMAD R98, R7, R98, R101 ;  /* 0x0000006207627224 */ /* 0x000fe200078e0265 */
[----:B------:R-:W-:Y:S01]  /*73c0*/  LOP3.LUT R101, R247, 0x12e, RZ, 0xfc, !PT ;  /* 0x0000012ef7657812 */ /* 0x000fe200078efcff */
[----:B------:R-:W-:-:S02]  /*73d0*/  @!P4 IMAD.MOV R95, RZ, RZ, -R95 ;  /* 0x000000ffff5fc224 */ /* 0x000fc400078e0a5f */
[----:B------:R-:W-:Y:S01]  /*73e0*/  @!P3 IMAD.MOV R94, RZ, RZ, -R94 ;  /* 0x000000ffff5eb224 */ /* 0x000fe200078e0a5e */
[----:B------:R-:W-:Y:S02]  /*73f0*/  ISETP.GT.U32.AND P4, PT, R7, R98, PT ;  /* 0x000000620700720c */ /* 0x000fe40003f84070 */
[----:B------:R-:W-:Y:S01]  /*7400*/  ISETP.GE.AND P3, PT, R99, RZ, PT ;  /* 0x000000ff6300720c */ /* 0x000fe20003f66270 */
[--C-:B------:R-:W-:Y:S01]  /*7410*/  @!P6 IMAD.IADD R97, R97, 0x1, -R7.reuse ;  /* 0x000000016161e824 */ /* 0x100fe200078e0a07 */
[----:B------:R-:W-:Y:S02]  /*7420*/  LOP3.LUT R99, R247, 0x130, RZ, 0xfc, !PT ;  /* 0x00000130f7637812 */ /* 0x000fe400078efcff */
[----:B------:R-:W-:Y:S01]  /*7430*/  IABS R104, R101 ;  /* 0x0000006500687213 */ /* 0x000fe20000000000 */
[----:B------:R-:W-:Y:S01]  /*7440*/  @!P5 IMAD.IADD R96, R96, 0x1, -R7 ;  /* 0x000000016060d824 */ /* 0x000fe200078e0a07 */
[----:B------:R-:W-:Y:S02]  /*7450*/  ISETP.GE.AND P5, PT, R99, RZ, PT ;  /* 0x000000ff6300720c */ /* 0x000fe40003fa6270 */
[----:B------:R-:W-:Y:S01]  /*7460*/  IABS R103, R99 ;  /* 0x0000006300677213 */ /* 0x000fe20000000000 */
[----:B------:R-:W-:Y:S01]  /*7470*/  IMAD.HI.U32 R99, R0, R102, RZ ;  /* 0x0000006600637227 */ /* 0x000fe200078e00ff */
[----:B------:R-:W-:-:S03]  /*7480*/  ISETP.GT.U32.AND P6, PT, R7, R97, PT ;  /* 0x000000610700720c */ /* 0x000fc60003fc4070 */
[----:B------:R-:W-:Y:S02]  /*7490*/  IMAD.MOV R99, RZ, RZ, -R99 ;  /* 0x000000ffff637224 */ /* 0x000fe400078e0a63 */
[----:B------:R-:W-:Y:S02]  /*74a0*/  @!P4 IMAD.IADD R98, R98, 0x1, -R7 ;  /* 0x000000016262c824 */ /* 0x000fe400078e0a07 */
[----:B------:R-:W-:Y:S01]  /*74b0*/  @!P0 IMAD.MOV R96, RZ, RZ, -R96 ;  /* 0x000000ffff608224 */ /* 0x000fe200078e0a60 */
[----:B------:R-:W-:Y:S01]  /*74c0*/  ISETP.GE.AND P0, PT, R101, RZ, PT ;  /* 0x000000ff6500720c */ /* 0x000fe20003f06270 */
[C---:B------:R-:W-:Y:S01]  /*74d0*/  IMAD R99, R7.reuse, R99, R102 ;  /* 0x0000006307637224 */ /* 0x040fe200078e0266 */
[----:B------:R-:W-:Y:S01]  /*74e0*/  ISETP.GT.U32.AND P4, PT, R7, R98, PT ;  /* 0x000000620700720c */ /* 0x000fe20003f84070 */
[----:B------:R-:W-:-:S04]  /*74f0*/  IMAD.HI.U32 R101, R0, R104, RZ ;  /* 0x0000006800657227 */ /* 0x000fc800078e00ff */
[----:B------:R-:W-:Y:S01]  /*7500*/  @!P6 IMAD.IADD R97, R97, 0x1, -R7 ;  /* 0x000000016161e824 */ /* 0x000fe200078e0a07 */
[----:B------:R-:W-:Y:S01]  /*7510*/  ISETP.GT.U32.AND P6, PT, R7, R99, PT ;  /* 0x000000630700720c */ /* 0x000fe20003fc4070 */
[----:B------:R-:W-:-:S04]  /*7520*/  IMAD.HI.U32 R102, R0, R105, RZ ;  /* 0x0000006900667227 */ /* 0x000fc800078e00ff */
[----:B------:R-:W-:Y:S02]  /*7530*/  IMAD.MOV R101, RZ, RZ, -R101 ;  /* 0x000000ffff657224 */ /* 0x000fe400078e0a65 */
[----:B------:R-:W-:Y:S02]  /*7540*/  IMAD.MOV R102, RZ, RZ, -R102 ;  /* 0x000000ffff667224 */ /* 0x000fe400078e0a66 */
[C---:B------:R-:W-:Y:S02]  /*7550*/  IMAD R101, R7.reuse, R101, R104 ;  /* 0x0000006507657224 */ /* 0x040fe400078e0268 */
[C---:B------:R-:W-:Y:S01]  /*7560*/  IMAD R102, R7.reuse, R102, R105 ;  /* 0x0000006607667224 */ /* 0x040fe200078e0269 */
[----:B------:R-:W-:Y:S01]  /*7570*/  IABS R105, R111 ;  /* 0x0000006f00697213 */ /* 0x000fe20000000000 */
[----:B------:R-:W-:Y:S01]  /*7580*/  @!P4 IMAD.IADD R98, R98, 0x1, -R7 ;  /* 0x000000016262c824 */ /* 0x000fe200078e0a07 */
[----:B------:R-:W-:Y:S01]  /*7590*/  ISETP.GT.U32.AND P4, PT, R7, R101, PT ;  /* 0x000000650700720c */ /* 0x000fe20003f84070 */
[----:B------:R-:W-:-:S04]  /*75a0*/  IMAD.HI.U32 R100, R0, R103, RZ ;  /* 0x0000006700647227 */ /* 0x000fc800078e00ff */
[----:B------:R-:W-:Y:S01]  /*75b0*/  @!P6 IMAD.IADD R99, R99, 0x1, -R7 ;  /* 0x000000016363e824 */ /* 0x000fe200078e0a07 */
[C---:B------:R-:W-:Y:S01]  /*75c0*/  ISETP.GT.U32.AND P6, PT, R7.reuse, R102, PT ;  /* 0x000000660700720c */ /* 0x040fe20003fc4070 */
[----:B------:R-:W-:Y:S02]  /*75d0*/  IMAD.MOV R100, RZ, RZ, -R100 ;  /* 0x000000ffff647224 */ /* 0x000fe400078e0a64 */
[----:B------:R-:W-:Y:S02]  /*75e0*/  @!P1 IMAD.MOV R97, RZ, RZ, -R97 ;  /* 0x000000ffff619224 */ /* 0x000fe400078e0a61 */
[----:B------:R-:W-:Y:S02]  /*75f0*/  IMAD R100, R7, R100, R103 ;  /* 0x0000006407647224 */ /* 0x000fe400078e0267 */
[----:B------:R-:W-:Y:S02]  /*7600*/  @!P4 IMAD.IADD R101, R101, 0x1, -R7 ;  /* 0x000000016565c824 */ /* 0x000fe400078e0a07 */
[----:B------:R-:W-:Y:S01]  /*7610*/  IMAD.HI.U32 R104, R0, R105, RZ ;  /* 0x0000006900687227 */ /* 0x000fe200078e00ff */
[----:B------:R-:W-:-:S03]  /*7620*/  ISETP.GT.U32.AND P1, PT, R7, R100, PT ;  /* 0x000000640700720c */ /* 0x000fc60003f24070 */
[----:B------:R-:W-:Y:S01]  /*7630*/  @!P6 IMAD.IADD R102, R102, 0x1, -R7 ;  /* 0x000000016666e824 */ /* 0x000fe200078e0a07 */
[C---:B------:R-:W-:Y:S01]  /*7640*/  ISETP.GT.U32.AND P6, PT, R7.reuse, R101, PT ;  /* 0x000000650700720c */ /* 0x040fe20003fc4070 */
[----:B------:R-:W-:Y:S02]  /*7650*/  IMAD.MOV R104, RZ, RZ, -R104 ;  /* 0x000000ffff687224 */ /* 0x000fe400078e0a68 */
[----:B------:R-:W-:Y:S01]  /*7660*/  @!P2 IMAD.MOV R98, RZ, RZ, -R98 ;  /* 0x000000ffff62a224 */ /* 0x000fe200078e0a62 */
[C---:B------:R-:W-:Y:S01]  /*7670*/  ISETP.GT.U32.AND P2, PT, R7.reuse, R102, PT ;  /* 0x000000660700720c */ /* 0x040fe20003f44070 */
[----:B------:R-:W-:Y:S02]  /*7680*/  IMAD R104, R7, R104, R105 ;  /* 0x0000006807687224 */ /* 0x000fe400078e0269 */
[----:B------:R-:W-:-:S04]  /*7690*/  IMAD.HI.U32 R105, R0, R107, RZ ;  /* 0x0000006b00697227 */ /* 0x000fc800078e00ff */
[--C-:B------:R-:W-:Y:S01]  /*76a0*/  @!P1 IMAD.IADD R100, R100, 0x1, -R7.reuse ;  /* 0x0000000164649824 */ /* 0x100fe200078e0a07 */
[----:B------:R-:W-:Y:S01]  /*76b0*/  ISETP.GT.U32.AND P1, PT, R7, R99, PT ;  /* 0x000000630700720c */ /* 0x000fe20003f24070 */
[----:B------:R-:W-:Y:S01]  /*76c0*/  @!P6 IMAD.IADD R101, R101, 0x1, -R7 ;  /* 0x000000016565e824 */ /* 0x000fe200078e0a07 */
[C---:B------:R-:W-:Y:S01]  /*76d0*/  ISETP.GT.U32.AND P6, PT, R7.reuse, R104, PT ;  /* 0x000000680700720c */ /* 0x040fe20003fc4070 */
[----:B------:R-:W-:Y:S01]  /*76e0*/  IMAD.HI.U32 R103, R0, R106, RZ ;  /* 0x0000006a00677227 */ /* 0x000fe200078e00ff */
[----:B------:R-:W-:-:S03]  /*76f0*/  ISETP.GT.U32.AND P4, PT, R7, R100, PT ;  /* 0x000000640700720c */ /* 0x000fc60003f84070 */
[----:B------:R-:W-:Y:S01]  /*7700*/  @!P2 IMAD.IADD R102, R102, 0x1, -R7 ;  /* 0x000000016666a824 */ /* 0x000fe200078e0a07 */
[----:B------:R-:W-:Y:S01]  /*7710*/  ISETP.GE.AND P2, PT, R110, RZ, PT ;  /* 0x000000ff6e00720c */ /* 0x000fe20003f46270 */
[----:B------:R-:W-:Y:S01]  /*7720*/  IMAD.MOV R103, RZ, RZ, -R103 ;  /* 0x000000ffff677224 */ /* 0x000fe200078e0a67 */
[----:B------:R-:W-:Y:S01]  /*7730*/  IABS R110, R114 ;  /* 0x00000072006e7213 */ /* 0x000fe20000000000 */
[----:B------:R-:W-:Y:S01]  /*7740*/  @!P0 IMAD.MOV R101, RZ, RZ, -R101 ;  /* 0x000000ffff658224 */ /* 0x000fe200078e0a65 */
[----:B------:R-:W-:Y:S01]  /*7750*/  ISETP.GE.AND P0, PT, R112, RZ, PT ;  /* 0x000000ff7000720c */ /* 0x000fe20003f06270 */
[C---:B------:R-:W-:Y:S01]  /*7760*/  IMAD R103, R7.reuse, R103, R106 ;  /* 0x0000006707677224 */ /* 0x040fe200078e026a */
[----:B------:R-:W-:Y:S01]  /*7770*/  IABS R112, R117 ;  /* 0x0000007500707213 */ /* 0x000fe20000000000 */
[--C-:B------:R-:W-:Y:S02]  /*7780*/  @!P6 IMAD.IADD R104, R104, 0x1, -R7.reuse ;  /* 0x000000016868e824 */ /* 0x100fe400078e0a07 */
[----:B------:R-:W-:Y:S01]  /*7790*/  @!P4 IMAD.IADD R100, R100, 0x1, -R7 ;  /* 0x000000016464c824 */ /* 0x000fe200078e0a07 */
[----:B------:R-:W-:Y:S01]  /*77a0*/  ISETP.GE.AND P4, PT, R108, RZ, PT ;  /* 0x000000ff6c00720c */ /* 0x000fe20003f86270 */
[----:B------:R-:W-:Y:S01]  /*77b0*/  IMAD.MOV R108, RZ, RZ, -R105 ;  /* 0x000000ffff6c7224 */ /* 0x000fe200078e0a69 */
[----:B------:R-:W-:Y:S01]  /*77c0*/  ISETP.GT.U32.AND P6, PT, R7, R104, PT ;  /* 0x000000680700720c */ /* 0x000fe20003fc4070 */
[----:B------:R-:W-:Y:S01]  /*77d0*/  @!P1 IMAD.IADD R99, R99, 0x1, -R7 ;  /* 0x0000000163639824 */ /* 0x000fe200078e0a07 */
[C---:B------:R-:W-:Y:S01]  /*77e0*/  ISETP.GT.U32.AND P1, PT, R7.reuse, R103, PT ;  /* 0x000000670700720c */ /* 0x040fe20003f24070 */
[----:B------:R-:W-:-:S02]  /*77f0*/  IMAD R105, R7, R108, R107 ;  /* 0x0000006c07697224 */ /* 0x000fc400078e026b */
[----:B------:R-:W-:-:S04]  /*7800*/  IMAD.HI.U32 R107, R0, R110, RZ ;  /* 0x0000006e006b7227 */ /* 0x000fc800078e00ff */
[----:B------:R-:W-:Y:S02]  /*7810*/  IMAD.MOV R107, RZ, RZ, -R107 ;  /* 0x000000ffff6b7224 */ /* 0x000fe400078e0a6b */
[----:B------:R-:W-:-:S04]  /*7820*/  IMAD.HI.U32 R106, R0, R109, RZ ;  /* 0x0000006d006a7227 */ /* 0x000fc800078e00ff */
[C---:B------:R-:W-:Y:S01]  /*7830*/  IMAD R107, R7.reuse, R107, R110 ;  /* 0x0000006b076b7224 */ /* 0x040fe200078e026e */
[----:B------:R-:W-:Y:S01]  /*7840*/  IABS R110, R115 ;  /* 0x00000073006e7213 */ /* 0x000fe20000000000 */
[--C-:B------:R-:W-:Y:S02]  /*7850*/  @!P6 IMAD.IADD R104, R104, 0x1, -R7.reuse ;  /* 0x000000016868e824 */ /* 0x100fe400078e0a07 */
[----:B------:R-:W-:Y:S01]  /*7860*/  IMAD.MOV R106, RZ, RZ, -R106 ;  /* 0x000000ffff6a7224 */ /* 0x000fe200078e0a6a */
[----:B------:R-:W-:Y:S01]  /*7870*/  ISETP.GT.U32.AND P6, PT, R7, R107, PT ;  /* 0x0000006b0700720c */ /* 0x000fe20003fc4070 */
[----:B------:R-:W-:Y:S01]  /*7880*/  @!P1 IMAD.IADD R103, R103, 0x1, -R7 ;  /* 0x0000000167679824 */ /* 0x000fe200078e0a07 */
[----:B------:R-:W-:Y:S01]  /*7890*/  ISETP.GE.AND P1, PT, R111, RZ, PT ;  /* 0x000000ff6f00720c */ /* 0x000fe20003f26270 */
[----:B------:R-:W-:Y:S01]  /*78a0*/  IMAD R106, R7, R106, R109 ;  /* 0x0000006a076a7224 */ /* 0x000fe200078e026d */
[----:B------:R-:W-:Y:S01]  /*78b0*/  IABS R111, R116 ;  /* 0x00000074006f7213 */ /* 0x000fe20000000000 */
[----:B------:R-:W-:-:S02]  /*78c0*/  @!P4 IMAD.MOV R102, RZ, RZ, -R102 ;  /* 0x000000ffff66c224 */ /* 0x000fc400078e0a66 */
[----:B------:R-:W-:Y:S01]  /*78d0*/  @!P3 IMAD.MOV R99, RZ, RZ, -R99 ;  /* 0x000000ffff63b224 */ /* 0x000fe200078e0a63 */
[C---:B------:R-:W-:Y:S01]  /*78e0*/  ISETP.GT.U32.AND P4, PT, R7.reuse, R106, PT ;  /* 0x0000006a0700720c */ /* 0x040fe20003f84070 */
[----:B------:R-:W-:Y:S01]  /*78f0*/  @!P5 IMAD.MOV R100, RZ, RZ, -R100 ;  /* 0x000000ffff64d224 */ /* 0x000fe200078e0a64 */
[C---:B------:R-:W-:Y:S01]  /*7900*/  ISETP.GT.U32.AND P3, PT, R7.reuse, R103, PT ;  /* 0x000000670700720c */ /* 0x040fe20003f64070 */
[----:B------:R-:W-:Y:S01]  /*7910*/  IMAD.HI.U32 R108, R0, R110, RZ ;  /* 0x0000006e006c7227 */ /* 0x000fe200078e00ff */
[----:B------:R-:W-:-:S03]  /*7920*/  ISETP.GT.U32.AND P5, PT, R7, R105, PT ;  /* 0x000000690700720c */ /* 0x000fc60003fa4070 */
[----:B------:R-:W-:Y:S02]  /*7930*/  @!P6 IMAD.IADD R107, R107, 0x1, -R7 ;  /* 0x000000016b6be824 */ /* 0x000fe400078e0a07 */
[----:B------:R-:W-:Y:S02]  /*7940*/  IMAD.MOV R108, RZ, RZ, -R108 ;  /* 0x000000ffff6c7224 */ /* 0x000fe400078e0a6c */
[----:B------:R-:W-:Y:S01]  /*7950*/  IMAD.HI.U32 R109, R0, R111, RZ ;  /* 0x0000006f006d7227 */ /* 0x000fe200078e00ff */
[----:B------:R-:W-:-:S03]  /*7960*/  ISETP.GT.U32.AND P6, PT, R7, R107, PT ;  /* 0x0000006b0700720c */ /* 0x000fc60003fc4070 */
[----:B------:R-:W-:Y:S02]  /*7970*/  IMAD R108, R7, R108, R110 ;  /* 0x0000006c076c7224 */ /* 0x000fe400078e026e */
[----:B------:R-:W-:Y:S02]  /*7980*/  IMAD.MOV R110, RZ, RZ, -R109 ;  /* 0x000000ffff6e7224 */ /* 0x000fe400078e0a6d */
[--C-:B------:R-:W-:Y:S02]  /*7990*/  @!P4 IMAD.IADD R106, R106, 0x1, -R7.reuse ;  /* 0x000000016a6ac824 */ /* 0x100fe400078e0a07 */
[--C-:B------:R-:W-:Y:S01]  /*79a0*/  @!P3 IMAD.IADD R103, R103, 0x1, -R7.reuse ;  /* 0x000000016767b824 */ /* 0x100fe200078e0a07 */
[----:B------:R-:W-:Y:S01]  /*79b0*/  ISETP.GE.AND P3, PT, R113, RZ, PT ;  /* 0x000000ff7100720c */ /* 0x000fe20003f66270 */
[----:B------:R-:W-:Y:S01]  /*79c0*/  @!P5 IMAD.IADD R105, R105, 0x1, -R7 ;  /* 0x000000016969d824 */ /* 0x000fe200078e0a07 */
        /* <DEDUP_REMOVED lines=8> */
[----:B------:R-:W-:-:S03]  /*7a50*/  ISETP.GE.AND P5, PT, R114, RZ, PT ;  /* 0x000000ff7200720c */ /* 0x000fc60003fa6270 */
[----:B------:R-:W-:-:S04]  /*7a60*/  IMAD.HI.U32 R111, R0, R113, RZ ;  /* 0x00000071006f7227 */ /* 0x000fc800078e00ff */
[----:B------:R-:W-:Y:S02]  /*7a70*/  IMAD.MOV R110, RZ, RZ, -R110 ;  /* 0x000000ffff6e7224 */ /* 0x000fe400078e0a6e */
[--C-:B------:R-:W-:Y:S01]  /*7a80*/  @!P4 IMAD.IADD R106, R106, 0x1, -R7.reuse ;  /* 0x000000016a6ac824 */ /* 0x100fe200078e0a07 */
[----:B------:R-:W-:Y:S01]  /*7a90*/  ISETP.GE.AND P4, PT, R115, RZ, PT ;  /* 0x000000ff7300720c */ /* 0x000fe20003f86270 */
[--C-:B------:R-:W-:Y:S01]  /*7aa0*/  @!P2 IMAD.IADD R105, R105, 0x1, -R7.reuse ;  /* 0x000000016969a824 */ /* 0x100fe200078e0a07 */
[----:B------:R-:W-:Y:S01]  /*7ab0*/  IABS R115, R119 ;  /* 0x0000007700737213 */ /* 0x000fe20000000000 */
[----:B------:R-:W-:Y:S01]  /*7ac0*/  @!P6 IMAD.IADD R109, R109, 0x1, -R7 ;  /* 0x000000016d6de824 */ /* 0x000fe200078e0a07 */
[C---:B------:R-:W-:Y:S01]  /*7ad0*/  ISETP.GT.U32.AND P2, PT, R7.reuse, R108, PT ;  /* 0x0000006c0700720c */ /* 0x040fe20003f44070 */
[----:B------:R-:W-:Y:S02]  /*7ae0*/  IMAD.MOV R114, RZ, RZ, -R111 ;  /* 0x000000ffff727224 */ /* 0x000fe400078e0a6f */
[----:B------:R-:W-:-:S02]  /*7af0*/  IMAD R110, R7, R110, R112 ;  /* 0x0000006e076e7224 */ /* 0x000fc400078e0270 */
[----:B------:R-:W-:Y:S01]  /*7b00*/  @!P0 IMAD.MOV R105, RZ, RZ, -R105 ;  /* 0x000000ffff698224 */ /* 0x000fe200078e0a69 */
[C---:B------:R-:W-:Y:S01]  /*7b10*/  ISETP.GT.U32.AND P0, PT, R7.reuse, R109, PT ;  /* 0x0000006d0700720c */ /* 0x040fe20003f04070 */
[C---:B------:R-:W-:Y:S01]  /*7b20*/  IMAD R111, R7.reuse, R114, R113 ;  /* 0x00000072076f7224 */ /* 0x040fe200078e0271 */
[----:B------:R-:W-:Y:S01]  /*7b30*/  ISETP.GT.U32.AND P6, PT, R7, R110, PT ;  /* 0x0000006e0700720c */ /* 0x000fe20003fc4070 */
[----:B------:R-:W-:Y:S01]  /*7b40*/  IMAD.HI.U32 R112, R0, R115, RZ ;  /* 0x0000007300707227 */ /* 0x000fe200078e00ff */
[----:B------:R-:W-:-:S03]  /*7b50*/  IABS R114, R120 ;  /* 0x0000007800727213 */ /* 0x000fc60000000000 */
[----:B------:R-:W-:Y:S02]  /*7b60*/  IMAD.MOV R112, RZ, RZ, -R112 ;  /* 0x000000ffff707224 */ /* 0x000fe400078e0a70 */
[----:B------:R-:W-:Y:S01]  /*7b70*/  @!P5 IMAD.MOV R107, RZ, RZ, -R107 ;  /* 0x000000ffff6bd224 */ /* 0x000fe200078e0a6b */
[C---:B------:R-:W-:Y:S01]  /*7b80*/  ISETP.GT.U32.AND P5, PT, R7.reuse, R111, PT ;  /* 0x0000006f0700720c */ /* 0x040fe20003fa4070 */
[----:B------:R-:W-:Y:S02]  /*7b90*/  IMAD R112, R7, R112, R115 ;  /* 0x0000007007707224 */ /* 0x000fe400078e0273 */
[--C-:B------:R-:W-:Y:S02]  /*7ba0*/  @!P0 IMAD.IADD R109, R109, 0x1, -R7.reuse ;  /* 0x000000016d6d8824 */ /* 0x100fe400078e0a07 */
[--C-:B------:R-:W-:Y:S01]  /*7bb0*/  @!P6 IMAD.IADD R110, R110, 0x1, -R7.reuse ;  /* 0x000000016e6ee824 */ /* 0x100fe200078e0a07 */
[----:B------:R-:W-:Y:S01]  /*7bc0*/  ISETP.GT.U32.AND P0, PT, R7, R112, PT ;  /* 0x000000700700720c */ /* 0x000fe20003f04070 */
[----:B------:R-:W-:Y:S01]  /*7bd0*/  @!P2 IMAD.IADD R108, R108, 0x1, -R7 ;  /* 0x000000016c6ca824 */ /* 0x000fe200078e0a07 */
[----:B------:R-:W-:Y:S01]  /*7be0*/  ISETP.GE.AND P2, PT, R116, RZ, PT ;  /* 0x000000ff7400720c */ /* 0x000fe20003f46270 */
[----:B------:R-:W-:Y:S01]  /*7bf0*/  IMAD.HI.U32 R113, R0, R114, RZ ;  /* 0x0000007200717227 */ /* 0x000fe200078e00ff */
[----:B------:R-:W-:-:S02]  /*7c00*/  ISETP.GE.AND P6, PT, R119, RZ, PT ;  /* 0x000000ff7700720c */ /* 0x000fc40003fc6270 */
[----:B------:R-:W-:Y:S01]  /*7c10*/  IABS R116, R121 ;  /* 0x0000007900747213 */ /* 0x000fe20000000000 */
[----:B------:R-:W-:Y:S01]  /*7c20*/  @!P5 IMAD.IADD R111, R111, 0x1, -R7 ;  /* 0x000000016f6fd824 */ /* 0x000fe200078e0a07 */
[----:B------:R-:W-:Y:S01]  /*7c30*/  ISETP.GT.U32.AND P5, PT, R7, R110, PT ;  /* 0x0000006e0700720c */ /* 0x000fe20003fa4070 */
[----:B------:R-:W-:Y:S01]  /*7c40*/  @!P3 IMAD.MOV R106, RZ, RZ, -R106 ;  /* 0x000000ffff6ab224 */ /* 0x000fe200078e0a6a */
[----:B------:R-:W-:Y:S01]  /*7c50*/  ISETP.GE.AND P3, PT, R117, RZ, PT ;  /* 0x000000ff7500720c */ /* 0x000fe20003f66270 */
[----:B------:R-:W-:Y:S01]  /*7c60*/  @!P1 IMAD.MOV R104, RZ, RZ, -R104 ;  /* 0x000000ffff689224 */ /* 0x000fe200078e0a68 */
[----:B------:R-:W-:Y:S01]  /*7c70*/  ISETP.GT.U32.AND P1, PT, R7, R108, PT ;  /* 0x0000006c0700720c */ /* 0x000fe20003f24070 */
[----:B------:R-:W-:Y:S01]  /*7c80*/  IMAD.MOV R113, RZ, RZ, -R113 ;  /* 0x000000ffff717224 */ /* 0x000fe200078e0a71 */
[----:B------:R-:W-:Y:S01]  /*7c90*/  LOP3.LUT R117, R247, 0x114, RZ, 0xfc, !PT ;  /* 0x00000114f7757812 */ /* 0x000fe200078efcff */
[----:B------:R-:W-:Y:S01]  /*7ca0*/  @!P0 IMAD.IADD R112, R112, 0x1, -R7 ;  /* 0x0000000170708824 */ /* 0x000fe200078e0a07 */
[----:B------:R-:W-:Y:S01]  /*7cb0*/  IABS R119, R122 ;  /* 0x0000007a00777213 */ /* 0x000fe20000000000 */
[C---:B------:R-:W-:Y:S01]  /*7cc0*/  IMAD R113, R7.reuse, R113, R114 ;  /* 0x0000007107717224 */ /* 0x040fe200078e0272 */
[----:B------:R-:W-:Y:S01]  /*7cd0*/  IABS R115, R117 ;  /* 0x0000007500737213 */ /* 0x000fe20000000000 */
[----:B------:R-:W-:Y:S01]  /*7ce0*/  @!P2 IMAD.MOV R109, RZ, RZ, -R109 ;  /* 0x000000ffff6da224 */ /* 0x000fe200078e0a6d */
[C---:B------:R-:W-:Y:S01]  /*7cf0*/  ISETP.GT.U32.AND P0, PT, R7.reuse, R112, PT ;  /* 0x000000700700720c */ /* 0x040fe20003f04070 */
[----:B------:R-:W-:Y:S01]  /*7d00*/  @!P5 IMAD.IADD R110, R110, 0x1, -R7 ;  /* 0x000000016e6ed824 */ /* 0x000fe200078e0a07 */
[----:B------:R-:W-:Y:S01]  /*7d10*/  ISETP.GT.U32.AND P5, PT, R7, R113, PT ;  /* 0x000000710700720c */ /* 0x000fe20003fa4070 */
[----:B------:R-:W-:Y:S01]  /*7d20*/  IMAD.HI.U32 R114, R0, R115, RZ ;  /* 0x0000007300727227 */ /* 0x000fe200078e00ff */
[----:B------:R-:W-:-:S02]  /*7d30*/  ISETP.GE.AND P2, PT, R120, RZ, PT ;  /* 0x000000ff7800720c */ /* 0x000fc40003f46270 */
[----:B------:R-:W-:Y:S01]  /*7d40*/  LOP3.LUT R120, R247, 0x110, RZ, 0xfc, !PT ;  /* 0x00000110f7787812 */ /* 0x000fe200078efcff */
[----:B------:R-:W-:Y:S01]  /*7d50*/  @!P1 IMAD.IADD R108, R108, 0x1, -R7 ;  /* 0x000000016c6c9824 */ /* 0x000fe200078e0a07 */
[----:B------:R-:W-:Y:S01]  /*7d60*/  ISETP.GE.AND P1, PT, R118, RZ, PT ;  /* 0x000000ff7600720c */ /* 0x000fe20003f26270 */
[----:B------:R-:W-:Y:S01]  /*7d70*/  IMAD.MOV R114, RZ, RZ, -R114 ;  /* 0x000000ffff727224 */ /* 0x000fe200078e0a72 */
[----:B------:R-:W-:Y:S01]  /*7d80*/  IABS R118, R120 ;  /* 0x0000007800767213 */ /* 0x000fe20000000000 */
[----:B------:R-:W-:Y:S01]  /*7d90*/  @!P4 IMAD.MOV R108, RZ, RZ, -R108 ;  /* 0x000000ffff6cc224 */ /* 0x000fe200078e0a6c */
[C---:B------:R-:W-:Y:S01]  /*7da0*/  ISETP.GT.U32.AND P4, PT, R7.reuse, R111, PT ;  /* 0x0000006f0700720c */ /* 0x040fe20003f84070 */
[----:B------:R-:W-:Y:S02]  /*7db0*/  IMAD R114, R7, R114, R115 ;  /* 0x0000007207727224 */ /* 0x000fe400078e0273 */
[--C-:B------:R-:W-:Y:S02]  /*7dc0*/  @!P0 IMAD.IADD R112, R112, 0x1, -R7.reuse ;  /* 0x0000000170708824 */ /* 0x100fe400078e0a07 */
[----:B------:R-:W-:Y:S01]  /*7dd0*/  @!P5 IMAD.IADD R113, R113, 0x1, -R7 ;  /* 0x000000017171d824 */ /* 0x000fe200078e0a07 */
[----:B------:R-:W-:Y:S01]  /*7de0*/  ISETP.GT.U32.AND P0, PT, R7, R114, PT ;  /* 0x000000720700720c */ /* 0x000fe20003f04070 */
[----:B------:R-:W-:Y:S01]  /*7df0*/  @!P3 IMAD.MOV R110, RZ, RZ, -R110 ;  /* 0x000000ffff6eb224 */ /* 0x000fe200078e0a6e */
[----:B------:R-:W-:Y:S01]  /*7e00*/  ISETP.GE.AND P5, PT, R121, RZ, PT ;  /* 0x000000ff7900720c */ /* 0x000fe20003fa6270 */
[----:B------:R-:W-:Y:S01]  /*7e10*/  IMAD.HI.U32 R115, R0, R116, RZ ;  /* 0x0000007400737227 */ /* 0x000fe200078e00ff */
[----:B------:R-:W-:-:S02]  /*7e20*/  ISETP.GT.U32.AND P3, PT, R7, R113, PT ;  /* 0x000000710700720c */ /* 0x000fc40003f64070 */
[----:B------:R-:W-:Y:S01]  /*7e30*/  IABS R121, R124 ;  /* 0x0000007c00797213 */ /* 0x000fe20000000000 */
[----:B------:R-:W-:Y:S01]  /*7e40*/  @!P4 IMAD.IADD R111, R111, 0x1, -R7 ;  /* 0x000000016f6fc824 */ /* 0x000fe200078e0a07 */
[----:B------:R-:W-:Y:S01]  /*7e50*/  ISETP.GE.AND P4, PT, R117, RZ, PT ;  /* 0x000000ff7500720c */ /* 0x000fe20003f86270 */
[----:B------:R-:W-:-:S04]  /*7e60*/  IMAD.HI.U32 R117, R0, R119, RZ ;  /* 0x0000007700757227 */ /* 0x000fc800078e00ff */
[----:B------:R-:W-:Y:S02]  /*7e70*/  @!P0 IMAD.IADD R114, R114, 0x1, -R7 ;  /* 0x0000000172728824 */ /* 0x000fe400078e0a07 */
[----:B------:R-:W-:Y:S01]  /*7e80*/  @!P6 IMAD.MOV R112, RZ, RZ, -R112 ;  /* 0x000000ffff70e224 */ /* 0x000fe200078e0a70 */
[----:B------:R-:W-:Y:S01]  /*7e90*/  ISETP.GE.AND P6, PT, R120, RZ, PT ;  /* 0x000000ff7800720c */ /* 0x000fe20003fc6270 */
[----:B------:R-:W-:Y:S01]  /*7ea0*/  IMAD.MOV R115, RZ, RZ, -R115 ;  /* 0x000000ffff737224 */ /* 0x000fe200078e0a73 */
[C---:B------:R-:W-:Y:S01]  /*7eb0*/  ISETP.GT.U32.AND P0, PT, R7.reuse, R114, PT ;  /* 0x000000720700720c */ /* 0x040fe20003f04070 */
[----:B------:R-:W-:Y:S02]  /*7ec0*/  IMAD.MOV R120, RZ, RZ, -R117 ;  /* 0x000000ffff787224 */ /* 0x000fe400078e0a75 */
[----:B------:R-:W-:Y:S02]  /*7ed0*/  IMAD R115, R7, R115, R116 ;  /* 0x0000007307737224 */ /* 0x000fe400078e0274 */
[----:B------:R-:W-:-:S04]  /*7ee0*/  IMAD.HI.U32 R116, R0, R118, RZ ;  /* 0x0000007600747227 */ /* 0x000fc800078e00ff */
[----:B------:R-:W-:Y:S01]  /*7ef0*/  @!P3 IMAD.IADD R113, R113, 0x1, -R7 ;  /* 0x000000017171b824 */ /* 0x000fe200078e0a07 */
[----:B------:R-:W-:Y:S01]  /*7f00*/  ISETP.GE.AND P3, PT, R122, RZ, PT ;  /* 0x000000ff7a00720c */ /* 0x000fe20003f66270 */
[----:B------:R-:W-:Y:S01]  /*7f10*/  IMAD R117, R7, R120, R119 ;  /* 0x0000007807757224 */ /* 0x000fe200078e0277 */
[----:B------:R-:W-:Y:S01]  /*7f20*/  LOP3.LUT R119, R247, 0x10a, RZ, 0xfc, !PT ;  /* 0x0000010af7777812 */ /* 0x000fe200078efcff */
[----:B------:R-:W-:Y:S02]  /*7f30*/  IMAD.MOV R116, RZ, RZ, -R116 ;  /* 0x000000ffff747224 */ /* 0x000fe400078e0a74 */
[----:B------:R-:W-:Y:S01]  /*7f40*/  @!P2 IMAD.MOV R113, RZ, RZ, -R113 ;  /* 0x000000ffff71a224 */ /* 0x000fe200078e0a71 */
[C---:B------:R-:W-:Y:S01]  /*7f50*/  ISETP.GT.U32.AND P2, PT, R7.reuse, R117, PT ;  /* 0x000000750700720c */ /* 0x040fe20003f44070 */
[----:B------:R-:W-:Y:S01]  /*7f60*/  @!P1 IMAD.MOV R111, RZ, RZ, -R111 ;  /* 0x000000ffff6f9224 */ /* 0x000fe200078e0a6f */
[C---:B------:R-:W-:Y:S01]  /*7f70*/  ISETP.GT.U32.AND P1, PT, R7.reuse, R115, PT ;  /* 0x000000730700720c */ /* 0x040fe20003f24070 */
[----:B------:R-:W-:Y:S01]  /*7f80*/  IMAD R116, R7, R116, R118 ;  /* 0x0000007407747224 */ /* 0x000fe200078e0276 */
[----:B------:R-:W-:Y:S01]  /*7f90*/  IABS R122, R119 ;  /* 0x00000077007a7213 */ /* 0x000fe20000000000 */
[----:B------:R-:W-:-:S02]  /*7fa0*/  @!P0 IMAD.IADD R114, R114, 0x1, -R7 ;  /* 0x0000000172728824 */ /* 0x000fc400078e0a07 */
[----:B------:R-:W-:Y:S01]  /*7fb0*/  IMAD.HI.U32 R120, R0, R123, RZ ;  /* 0x0000007b00787227 */ /* 0x000fe200078e00ff */
[----:B------:R-:W-:-:S03]  /*7fc0*/  ISETP.GT.U32.AND P0, PT, R7, R116, PT ;  /* 0x000000740700720c */ /* 0x000fc60003f04070 */
[----:B------:R-:W-:-:S04]  /*7fd0*/  IMAD.HI.U32 R118, R0, R121, RZ ;  /* 0x0000007900767227 */ /* 0x000fc800078e00ff */
[--C-:B------:R-:W-:Y:S02]  /*7fe0*/  @!P2 IMAD.IADD R117, R117, 0x1, -R7.reuse ;  /* 0x000000017575a824 */ /* 0x100fe400078e0a07 */
[--C-:B------:R-:W-:Y:S02]  /*7ff0*/  @!P1 IMAD.IADD R115, R115, 0x1, -R7.reuse ;  /* 0x0000000173739824 */ /* 0x100fe400078e0a07 */
[----:B------:R-:W-:Y:S01]  /*8000*/  IMAD.MOV R120, RZ, RZ, -R120 ;  /* 0x000000ffff787224 */ /* 0x000fe200078e0a78 */
[C---:B------:R-:W-:Y:S01]  /*8010*/  ISETP.GT.U32.AND P2, PT, R7.reuse, R117, PT ;  /* 0x000000750700720c */ /* 0x040fe20003f44070 */
[----:B------:R-:W-:Y:S01]  /*8020*/  @!P0 IMAD.IADD R116, R116, 0x1, -R7 ;  /* 0x0000000174748824 */ /* 0x000fe200078e0a07 */
[C---:B------:R-:W-:Y:S01]  /*8030*/  ISETP.GT.U32.AND P1, PT, R7.reuse, R115, PT ;  /* 0x000000730700720c */ /* 0x040fe20003f24070 */
[----:B------:R-:W-:Y:S02]  /*8040*/  IMAD.MOV R118, RZ, RZ, -R118 ;  /* 0x000000ffff767224 */ /* 0x000fe400078e0a76 */
[C---:B------:R-:W-:Y:S01]  /*8050*/  IMAD R120, R7.reuse, R120, R123 ;  /* 0x0000007807787224 */ /* 0x040fe200078e027b */
[C---:B------:R-:W-:Y:S01]  /*8060*/  ISETP.GT.U32.AND P0, PT, R7.reuse, R116, PT ;  /* 0x000000740700720c */ /* 0x040fe20003f04070 */
[----:B------:R-:W-:Y:S01]  /*8070*/  IMAD R118, R7, R118, R121 ;  /* 0x0000007607767224 */ /* 0x000fe200078e0279 */
[----:B------:R-:W-:Y:S01]  /*8080*/  LOP3.LUT R121, R247, 0x106, RZ, 0xfc, !PT ;  /* 0x00000106f7797812 */ /* 0x000fe200078efcff */
[----:B------:R-:W-:Y:S01]  /*8090*/  @!P4 IMAD.MOV R114, RZ, RZ, -R114 ;  /* 0x000000ffff72c224 */ /* 0x000fe200078e0a72 */
[----:B------:R-:W-:Y:S01]  /*80a0*/  ISETP.GE.AND P4, PT, R124, RZ, PT ;  /* 0x000000ff7c00720c */ /* 0x000fe20003f86270 */
[----:B------:R-:W-:Y:S01]  /*80b0*/  IMAD.HI.U32 R123, R0, R126, RZ ;  /* 0x0000007e007b7227 */ /* 0x000fe200078e00ff */
[----:B------:R-:W-:-:S03]  /*80c0*/  IABS R124, R121 ;  /* 0x00000079007c7213 */ /* 0x000fc60000000000 */
[--C-:B------:R-:W-:Y:S01]  /*80d0*/  @!P2 IMAD.IADD R117, R117, 0x1, -R7.reuse ;  /* 0x000000017575a824 */ /* 0x100fe200078e0a07 */
[----:B------:R-:W-:Y:S01]  /*80e0*/  ISETP.GE.AND P2, PT, R121, RZ, PT ;  /* 0x000000ff7900720c */ /* 0x000fe20003f46270 */
[----:B------:R-:W-:Y:S01]  /*80f0*/  @!P1 IMAD.IADD R115, R115, 0x1, -R7 ;  /* 0x0000000173739824 */ /* 0x000fe200078e0a07 */
[----:B------:R-:W-:Y:S01]  /*8100*/  ISETP.GE.AND P1, PT, R119, RZ, PT ;  /* 0x000000ff7700720c */ /* 0x000fe20003f26270 */
[----:B------:R-:W-:-:S04]  /*8110*/  IMAD.HI.U32 R119, R0, R122, RZ ;  /* 0x0000007a00777227 */ /* 0x000fc800078e00ff */
[----:B------:R-:W-:Y:S01]  /*8120*/  @!P3 IMAD.MOV R117, RZ, RZ, -R117 ;  /* 0x000000ffff75b224 */ /* 0x000fe200078e0a75 */
[C---:B------:R-:W-:Y:S01]  /*8130*/  ISETP.GT.U32.AND P3, PT, R7.reuse, R120, PT ;  /* 0x000000780700720c */ /* 0x040fe20003f64070 */
[----:B------:R-:W-:Y:S02]  /*8140*/  IMAD.MOV R119, RZ, RZ, -R119 ;  /* 0x000000ffff777224 */ /* 0x000fe400078e0a77 */
[----:B------:R-:W-:Y:S01]  /*8150*/  @!P0 IMAD.IADD R116, R116, 0x1, -R7 ;  /* 0x0000000174748824 */ /* 0x000fe200078e0a07 */
[C---:B------:R-:W-:Y:S01]  /*8160*/  ISETP.GT.U32.AND P0, PT, R7.reuse, R118, PT ;  /* 0x000000760700720c */ /* 0x040fe20003f04070 */
[C---:B------:R-:W-:Y:S02]  /*8170*/  IMAD R119, R7.reuse, R119, R122 ;  /* 0x0000007707777224 */ /* 0x040fe400078e027a */
[----:B------:R-:W-:Y:S02]  /*8180*/  @!P6 IMAD.MOV R116, RZ, RZ, -R116 ;  /* 0x000000ffff74e224 */ /* 0x000fe400078e0a74 */
[----:B------:R-:W-:Y:S01]  /*8190*/  IMAD.HI.U32 R121, R0, R124, RZ ;  /* 0x0000007c00797227 */ /* 0x000fe200078e00ff */
[----:B------:R-:W-:-:S03]  /*81a0*/  ISETP.GT.U32.AND P6, PT, R7, R119, PT ;  /* 0x000000770700720c */ /* 0x000fc60003fc4070 */
[----:B------:R-:W-:Y:S02]  /*81b0*/  @!P3 IMAD.IADD R120, R120, 0x1, -R7 ;  /* 0x000000017878b824 */ /* 0x000fe400078e0a07 */
[----:B------:R-:W-:Y:S02]  /*81c0*/  IMAD.MOV R121, RZ, RZ, -R121 ;  /* 0x000000ffff797224 */ /* 0x000fe400078e0a79 */
[----:B------:R-:W-:Y:S01]  /*81d0*/  @!P0 IMAD.IADD R118, R118, 0x1, -R7 ;  /* 0x0000000176768824 */ /* 0x000fe200078e0a07 */
[----:B------:R-:W-:Y:S01]  /*81e0*/  ISETP.GT.U32.AND P3, PT, R7, R120, PT ;  /* 0x000000780700720c */ /* 0x000fe20003f64070 */
[----:B------:R-:W-:Y:S01]  /*81f0*/  @!P5 IMAD.MOV R115, RZ, RZ, -R115 ;  /* 0x000000ffff73d224 */ /* 0x000fe200078e0a73 */
[----:B------:R-:W-:Y:S01]  /*8200*/  ISETP.GE.AND P5, PT, R125, RZ, PT ;  /* 0x000000ff7d00720c */ /* 0x000fe20003fa6270 */
[C---:B------:R-:W-:Y:S01]  /*8210*/  IMAD R121, R7.reuse, R121, R124 ;  /* 0x0000007907797224 */ /* 0x040fe200078e027c */
[----:B------:R-:W-:Y:S01]  /*8220*/  IABS R125, R128 ;  /* 0x00000080007d7213 */ /* 0x000fe20000000000 */
[----:B------:R-:W-:Y:S01]  /*8230*/  IMAD.HI.U32 R124, R0, R127, RZ ;  /* 0x0000007f007c7227 */ /* 0x000fe200078e00ff */
[----:B------:R-:W-:-:S03]  /*8240*/  ISETP.GT.U32.AND P0, PT, R7, R118, PT ;  /* 0x000000760700720c */ /* 0x000fc60003f04070 */
[----:B------:R-:W-:Y:S02]  /*8250*/  @!P6 IMAD.IADD R119, R119, 0x1, -R7 ;  /* 0x000000017777e824 */ /* 0x000fe400078e0a07 */
[----:B------:R-:W-:-:S03]  /*8260*/  IMAD.HI.U32 R122, R0, R125, RZ ;  /* 0x0000007d007a7227 */ /* 0x000fc600078e00ff */
[C---:B------:R-:W-:Y:S01]  /*8270*/  ISETP.GT.U32.AND P6, PT, R7.reuse, R119, PT ;  /* 0x000000770700720c */ /* 0x040fe20003fc4070 */
[----:B------:R-:W-:Y:S02]  /*8280*/  IMAD.MOV R124, RZ, RZ, -R124 ;  /* 0x000000ffff7c7224 */ /* 0x000fe400078e0a7c */
[----:B------:R-:W-:Y:S02]  /*8290*/  IMAD.MOV R122, RZ, RZ, -R122 ;  /* 0x000000ffff7a7224 */ /* 0x000fe400078e0a7a */
[C---:B------:R-:W-:Y:S02]  /*82a0*/  IMAD R124, R7.reuse, R124, R127 ;  /* 0x0000007c077c7224 */ /* 0x040fe400078e027f */
[--C-:B------:R-:W-:Y:S02]  /*82b0*/  @!P3 IMAD.IADD R120, R120, 0x1, -R7.reuse ;  /* 0x000000017878b824 */ /* 0x100fe400078e0a07 */
[----:B------:R-:W-:Y:S01]  /*82c0*/  @!P0 IMAD.IADD R118, R118, 0x1, -R7 ;  /* 0x0000000176768824 */ /* 0x000fe200078e0a07 */
[----:B------:R-:W-:Y:S01]  /*82d0*/  ISETP.GE.AND P0, PT, R128, RZ, PT ;  /* 0x000000ff8000720c */ /* 0x000fe20003f06270 */
[C---:B------:R-:W-:Y:S01]  /*82e0*/  IMAD R122, R7.reuse, R122, R125 ;  /* 0x0000007a077a7224 */ /* 0x040fe200078e027d */
[----:B------:R-:W-:Y:S01]  /*82f0*/  IABS R128, R132 ;  /* 0x0000008400807213 */ /* 0x000fe20000000000 */
[----:B------:R-:W-:Y:S01]  /*8300*/  @!P5 IMAD.MOV R120, RZ, RZ, -R120 ;  /* 0x000000ffff78d224 */ /* 0x000fe200078e0a78 */
[----:B------:R-:W-:Y:S01]  /*8310*/  ISETP.GT.U32.AND P5, PT, R7, R124, PT ;  /* 0x0000007c0700720c */ /* 0x000fe20003fa4070 */
[----:B------:R-:W-:-:S02]  /*8320*/  IMAD.MOV R123, RZ, RZ, -R123 ;  /* 0x000000ffff7b7224 */ /* 0x000fc400078e0a7b */
[----:B------:R-:W-:Y:S01]  /*8330*/  @!P4 IMAD.MOV R118, RZ, RZ, -R118 ;  /* 0x000000ffff76c224 */ /* 0x000fe200078e0a76 */
[C---:B------:R-:W-:Y:S01]  /*8340*/  ISETP.GT.U32.AND P4, PT, R7.reuse, R122, PT ;  /* 0x0000007a0700720c */ /* 0x040fe20003f84070 */
[----:B------:R-:W-:Y:S01]  /*8350*/  IMAD R123, R7, R123, R126 ;  /* 0x0000007b077b7224 */ /* 0x000fe200078e027e */
[----:B------:R-:W-:Y:S01]  /*8360*/  IABS R126, R131 ;  /* 0x00000083007e7213 */ /* 0x000fe20000000000 */
[----:B------:R-:W-:Y:S01]  /*8370*/  @!P6 IMAD.IADD R119, R119, 0x1, -R7 ;  /* 0x000000017777e824 */ /* 0x000fe200078e0a07 */
[C---:B------:R-:W-:Y:S02]  /*8380*/  ISETP.GT.U32.AND P6, PT, R7.reuse, R121, PT ;  /* 0x000000790700720c */ /* 0x040fe40003fc4070 */
[----:B------:R-:W-:Y:S01]  /*8390*/  ISETP.GT.U32.AND P3, PT, R7, R123, PT ;  /* 0x0000007b0700720c */ /* 0x000fe20003f64070 */
[----:B------:R-:W-:-:S04]  /*83a0*/  IMAD.HI.U32 R125, R0, R126, RZ ;  /* 0x0000007e007d7227 */ /* 0x000fc800078e00ff */
[----:B------:R-:W-:Y:S02]  /*83b0*/  @!P5 IMAD.IADD R124, R124, 0x1, -R7 ;  /* 0x000000017c7cd824 */ /* 0x000fe400078e0a07 */
[----:B------:R-:W-:Y:S02]  /*83c0*/  IMAD.MOV R125, RZ, RZ, -R125 ;  /* 0x000000ffff7d7224 */ /* 0x000fe400078e0a7d */
[----:B------:R-:W-:Y:S01]  /*83d0*/  @!P4 IMAD.IADD R122, R122, 0x1, -R7 ;  /* 0x000000017a7ac824 */ /* 0x000fe200078e0a07 */
[C---:B------:R-:W-:Y:S01]  /*83e0*/  ISETP.GT.U32.AND P5, PT, R7.reuse, R124, PT ;  /* 0x0000007c0700720c */ /* 0x040fe20003fa4070 */
[C---:B------:R-:W-:Y:S02]  /*83f0*/  IMAD R125, R7.reuse, R125, R126 ;  /* 0x0000007d077d7224 */ /* 0x040fe400078e027e */
[----:B------:R-:W-:Y:S01]  /*8400*/  IMAD.HI.U32 R126, R0, R128, RZ ;  /* 0x00000080007e7227 */ /* 0x000fe200078e00ff */
[----:B------:R-:W-:-:S03]  /*8410*/  ISETP.GT.U32.AND P4, PT, R7, R122, PT ;  /* 0x0000007a0700720c */ /* 0x000fc60003f84070 */
[--C-:B------:R-:W-:Y:S02]  /*8420*/  @!P6 IMAD.IADD R121, R121, 0x1, -R7.reuse ;  /* 0x000000017979e824 */ /* 0x100fe400078e0a07 */
[----:B------:R-:W-:Y:S02]  /*8430*/  IMAD.MOV R126, RZ, RZ, -R126 ;  /* 0x000000ffff7e7224 */ /* 0x000fe400078e0a7e */
[----:B------:R-:W-:Y:S01]  /*8440*/  @!P3 IMAD.IADD R123, R123, 0x1, -R7 ;  /* 0x000000017b7bb824 */ /* 0x000fe200078e0a07 */
[C---:B------:R-:W-:Y:S01]  /*8450*/  ISETP.GT.U32.AND P6, PT, R7.reuse, R121, PT ;  /* 0x000000790700720c */ /* 0x040fe20003fc4070 */
[----:B------:R-:W-:Y:S01]  /*8460*/  IMAD R126, R7, R126, R128 ;  /* 0x0000007e077e7224 */ /* 0x000fe200078e0280 */
[----:B------:R-:W-:Y:S01]  /*8470*/  LOP3.LUT R128, R247, 0xf8, RZ, 0xfc, !PT ;  /* 0x000000f8f7807812 */ /* 0x000fe200078efcff */
[----:B------:R-:W-:Y:S01]  /*8480*/  @!P1 IMAD.MOV R119, RZ, RZ, -R119 ;  /* 0x000000ffff779224 */ /* 0x000fe200078e0a77 */
[----:B------:R-:W-:Y:S01]  /*8490*/  ISETP.GE.AND P1, PT, R129, RZ, PT ;  /* 0x000000ff8100720c */ /* 0x000fe20003f26270 */
[--C-:B------:R-:W-:Y:S01]  /*84a0*/  @!P5 IMAD.IADD R124, R124, 0x1, -R7.reuse ;  /* 0x000000017c7cd824 */ /* 0x100fe200078e0a07 */
[----:B------:R-:W-:Y:S01]  /*84b0*/  IABS R129, R133 ;  /* 0x0000008500817213 */ /* 0x000fe20000000000 */
[----:B------:R-:W-:Y:S01]  /*84c0*/  @!P4 IMAD.IADD R122, R122, 0x1, -R7 ;  /* 0x000000017a7ac824 */ /* 0x000fe200078e0a07 */
[----:B------:R-:W-:-:S02]  /*84d0*/  ISETP.GT.U32.AND P3, PT, R7, R123, PT ;  /* 0x0000007b0700720c */ /* 0x000fc40003f64070 */
[C---:B------:R-:W-:Y:S01]  /*84e0*/  ISETP.GT.U32.AND P5, PT, R7.reuse, R126, PT ;  /* 0x0000007e0700720c */ /* 0x040fe20003fa4070 */
[----:B------:R-:W-:Y:S01]  /*84f0*/  IMAD.HI.U32 R127, R0, R129, RZ ;  /* 0x00000081007f7227 */ /* 0x000fe200078e00ff */
[----:B------:R-:W-:-:S03]  /*8500*/  ISETP.GT.U32.AND P4, PT, R7, R125, PT ;  /* 0x0000007d0700720c */ /* 0x000fc60003f84070 */
[----:B------:R-:W-:Y:S01]  /*8510*/  @!P6 IMAD.IADD R121, R121, 0x1, -R7 ;  /* 0x000000017979e824 */ /* 0x000fe200078e0a07 */
[----:B------:R-:W-:Y:S01]  /*8520*/  ISETP.GE.AND P6, PT, R130, RZ, PT ;  /* 0x000000ff8200720c */ /* 0x000fe20003fc6270 */
[----:B------:R-:W-:Y:S02]  /*8530*/  IMAD.MOV R130, RZ, RZ, -R127 ;  /* 0x000000ffff827224 */ /* 0x000fe400078e0a7f */
[----:B------:R-:W-:Y:S01]  /*8540*/  @!P2 IMAD.MOV R121, RZ, RZ, -R121 ;  /* 0x000000ffff79a224 */ /* 0x000fe200078e0a79 */
[----:B------:R-:W-:Y:S01]  /*8550*/  ISETP.GE.AND P2, PT, R131, RZ, PT ;  /* 0x000000ff8300720c */ /* 0x000fe20003f46270 */
[----:B------:R-:W-:Y:S01]  /*8560*/  @!P3 IMAD.IADD R123, R123, 0x1, -R7 ;  /* 0x000000017b7bb824 */ /* 0x000fe200078e0a07 */
[----:B------:R-:W-:Y:S01]  /*8570*/  ISETP.GE.AND P3, PT, R133, RZ, PT ;  /* 0x000000ff8500720c */ /* 0x000fe20003f66270 */
[----:B------:R-:W-:Y:S01]  /*8580*/  IMAD R127, R7, R130, R129 ;  /* 0x00000082077f7224 */ /* 0x000fe200078e0281 */
[----:B------:R-:W-:Y:S01]  /*8590*/  IABS R130, R128 ;  /* 0x0000008000827213 */ /* 0x000fe20000000000 */
[--C-:B------:R-:W-:Y:S01]  /*85a0*/  @!P5 IMAD.IADD R126, R126, 0x1, -R7.reuse ;  /* 0x000000017e7ed824 */ /* 0x100fe200078e0a07 */
[----:B------:R-:W-:Y:S01]  /*85b0*/  LOP3.LUT R129, R247, 0xf6, RZ, 0xfc, !PT ;  /* 0x000000f6f7817812 */ /* 0x000fe200078efcff */
[----:B------:R-:W-:Y:S01]  /*85c0*/  @!P4 IMAD.IADD R125, R125, 0x1, -R7 ;  /* 0x000000017d7dc824 */ /* 0x000fe200078e0a07 */
[----:B------:R-:W-:Y:S01]  /*85d0*/  IABS R133, R135 ;  /* 0x0000008700857213 */ /* 0x000fe20000000000 */
[----:B------:R-:W-:Y:S01]  /*85e0*/  @!P1 IMAD.MOV R123, RZ, RZ, -R123 ;  /* 0x000000ffff7b9224 */ /* 0x000fe200078e0a7b */
[----:B------:R-:W-:Y:S01]  /*85f0*/  ISETP.GE.AND P1, PT, R128, RZ, PT ;  /* 0x000000ff8000720c */ /* 0x000fe20003f26270 */
[----:B------:R-:W-:Y:S01]  /*8600*/  IMAD.HI.U32 R128, R0, R130, RZ ;  /* 0x0000008200807227 */ /* 0x000fe200078e00ff */
[----:B------:R-:W-:-:S02]  /*8610*/  ISETP.GT.U32.AND P5, PT, R7, R126, PT ;  /* 0x0000007e0700720c */ /* 0x000fc40003fa4070 */
[----:B------:R-:W-:Y:S01]  /*8620*/  ISETP.GT.U32.AND P4, PT, R7, R125, PT ;  /* 0x0000007d0700720c */ /* 0x000fe20003f84070 */
[----:B------:R-:W-:Y:S01]  /*8630*/  IMAD.MOV R128, RZ, RZ, -R128 ;  /* 0x000000ffff807224 */ /* 0x000fe200078e0a80 */
[----:B------:R-:W-:Y:S01]  /*8640*/  IABS R131, R129 ;  /* 0x0000008100837213 */ /* 0x000fe20000000000 */
[----:B------:R-:W-:Y:S01]  /*8650*/  @!P6 IMAD.MOV R124, RZ, RZ, -R124 ;  /* 0x000000ffff7ce224 */ /* 0x000fe200078e0a7c */
[----:B------:R-:W-:Y:S01]  /*8660*/  ISETP.GE.AND P6, PT, R129, RZ, PT ;  /* 0x000000ff8100720c */ /* 0x000fe20003fc6270 */
[----:B------:R-:W-:Y:S02]  /*8670*/  IMAD R128, R7, R128, R130 ;  /* 0x0000008007807224 */ /* 0x000fe400078e0282 */
[----:B------:R-:W-:-:S04]  /*8680*/  IMAD.HI.U32 R129, R0, R131, RZ ;  /* 0x0000008300817227 */ /* 0x000fc800078e00ff */
[----:B------:R-:W-:Y:S01]  /*8690*/  @!P0 IMAD.MOV R122, RZ, RZ, -R122 ;  /* 0x000000ffff7a8224 */ /* 0x000fe200078e0a7a */
[----:B------:R-:W-:Y:S01]  /*86a0*/  ISETP.GE.AND P0, PT, R132, RZ, PT ;  /* 0x000000ff8400720c */ /* 0x000fe20003f06270 */
[----:B------:R-:W-:Y:S02]  /*86b0*/  IMAD.MOV R132, RZ, RZ, -R129 ;  /* 0x000000ffff847224 */ /* 0x000fe400078e0a81 */
[--C-:B------:R-:W-:Y:S01]  /*86c0*/  @!P5 IMAD.IADD R126, R126, 0x1, -R7.reuse ;  /* 0x000000017e7ed824 */ /* 0x100fe200078e0a07 */
[----:B------:R-:W-:Y:S01]  /*86d0*/  ISETP.GT.U32.AND P5, PT, R7, R128, PT ;  /* 0x000000800700720c */ /* 0x000fe20003fa4070 */
[----:B------:R-:W-:Y:S01]  /*86e0*/  @!P4 IMAD.IADD R125, R125, 0x1, -R7 ;  /* 0x000000017d7dc824 */ /* 0x000fe200078e0a07 */
[C---:B------:R-:W-:Y:S01]  /*86f0*/  ISETP.GT.U32.AND P4, PT, R7.reuse, R127, PT ;  /* 0x0000007f0700720c */ /* 0x040fe20003f84070 */
[----:B------:R-:W-:Y:S02]  /*8700*/  IMAD R129, R7, R132, R131 ;  /* 0x0000008407817224 */ /* 0x000fe400078e0283 */
[----:B------:R-:W-:-:S02]  /*8710*/  @!P2 IMAD.MOV R125, RZ, RZ, -R125 ;  /* 0x000000ffff7da224 */ /* 0x000fc400078e0a7d */
[----:B------:R-:W-:Y:S01]  /*8720*/  IMAD.HI.U32 R130, R0, R133, RZ ;  /* 0x0000008500827227 */ /* 0x000fe200078e00ff */
[----:B------:R-:W-:-:S03]  /*8730*/  ISETP.GT.U32.AND P2, PT, R7, R129, PT ;  /* 0x000000810700720c */ /* 0x000fc60003f44070 */
[----:B------:R-:W-:Y:S02]  /*8740*/  IMAD.MOV R130, RZ, RZ, -R130 ;  /* 0x000000ffff827224 */ /* 0x000fe400078e0a82 */
[--C-:B------:R-:W-:Y:S02]  /*8750*/  @!P5 IMAD.IADD R128, R128, 0x1, -R7.reuse ;  /* 0x000000018080d824 */ /* 0x100fe400078e0a07 */
[----:B------:R-:W-:Y:S01]  /*8760*/  @!P0 IMAD.MOV R126, RZ, RZ, -R126 ;  /* 0x000000ffff7e8224 */ /* 0x000fe200078e0a7e */
[----:B------:R-:W-:Y:S01]  /*8770*/  ISETP.GE.AND P0, PT, R135, RZ, PT ;  /* 0x000000ff8700720c */ /* 0x000fe20003f06270 */
[----:B------:R-:W-:Y:S01]  /*8780*/  IMAD.HI.U32 R131, R0, R134, RZ ;  /* 0x0000008600837227 */ /* 0x000fe200078e00ff */
[----:B------:R-:W-:Y:S02]  /*8790*/  ISETP.GT.U32.AND P5, PT, R7, R128, PT ;  /* 0x000000800700720c */ /* 0x000fe40003fa4070 */
[----:B------:R-:W-:Y:S01]  /*87a0*/  IABS R135, R142 ;  /* 0x0000008e00877213 */ /* 0x000fe20000000000 */
[----:B------:R-:W-:-:S02]  /*87b0*/  @!P2 IMAD.IADD R129, R129, 0x1, -R7 ;  /* 0x000000018181a824 */ /* 0x000fc400078e0a07 */
[C---:B------:R-:W-:Y:S02]  /*87c0*/  IMAD R130, R7.reuse, R130, R133 ;  /* 0x0000008207827224 */ /* 0x040fe400078e0285 */
[----:B------:R-:W-:Y:S01]  /*87d0*/  IMAD.MOV R131, RZ, RZ, -R131 ;  /* 0x000000ffff837224 */ /* 0x000fe200078e0a83 */
[----:B------:R-:W-:Y:S01]  /*87e0*/  ISETP.GT.U32.AND P2, PT, R7, R129, PT ;  /* 0x000000810700720c */ /* 0x000fe20003f44070 */
[----:B------:R-:W-:-:S04]  /*87f0*/  IMAD.HI.U32 R132, R0, R135, RZ ;  /* 0x0000008700847227 */ /* 0x000fc800078e00ff */
[----:B------:R-:W-:Y:S01]  /*8800*/  @!P5 IMAD.IADD R128, R128, 0x1, -R7 ;  /* 0x000000018080d824 */ /* 0x000fe200078e0a07 */
[C---:B------:R-:W-:Y:S01]  /*8810*/  ISETP.GT.U32.AND P5, PT, R7.reuse, R130, PT ;  /* 0x000000820700720c */ /* 0x040fe20003fa4070 */
[----:B------:R-:W-:Y:S02]  /*8820*/  IMAD R131, R7, R131, R134 ;  /* 0x0000008307837224 */ /* 0x000fe400078e0286 */
[----:B------:R-:W-:Y:S02]  /*8830*/  IMAD.MOV R132, RZ, RZ, -R132 ;  /* 0x000000ffff847224 */ /* 0x000fe400078e0a84 */
[----:B------:R-:W-:-:S04]  /*8840*/  IMAD.HI.U32 R133, R0, R137, RZ ;  /* 0x0000008900857227 */ /* 0x000fc800078e00ff */
[----:B------:R-:W-:Y:S01]  /*8850*/  @!P2 IMAD.IADD R129, R129, 0x1, -R7 ;  /* 0x000000018181a824 */ /* 0x000fe200078e0a07 */
[C---:B------:R-:W-:Y:S01]  /*8860*/  ISETP.GT.U32.AND P2, PT, R7.reuse, R131, PT ;  /* 0x000000830700720c */ /* 0x040fe20003f44070 */
[----:B------:R-:W-:Y:S02]  /*8870*/  IMAD R132, R7, R132, R135 ;  /* 0x0000008407847224 */ /* 0x000fe400078e0287 */
[----:B------:R-:W-:Y:S02]  /*8880*/  @!P4 IMAD.IADD R127, R127, 0x1, -R7 ;  /* 0x000000017f7fc824 */ /* 0x000fe400078e0a07 */
[----:B------:R-:W-:Y:S02]  /*8890*/  IMAD.MOV R138, RZ, RZ, -R133 ;  /* 0x000000ffff8a7224 */ /* 0x000fe400078e0a85 */
[----:B------:R-:W-:Y:S01]  /*88a0*/  @!P5 IMAD.IADD R130, R130, 0x1, -R7 ;  /* 0x000000018282d824 */ /* 0x000fe200078e0a07 */
[C---:B------:R-:W-:Y:S01]  /*88b0*/  ISETP.GT.U32.AND P5, PT, R7.reuse, R132, PT ;  /* 0x000000840700720c */ /* 0x040fe20003fa4070 */
[C---:B------:R-:W-:Y:S01]  /*88c0*/  IMAD R133, R7.reuse, R138, R137 ;  /* 0x0000008a07857224 */ /* 0x040fe200078e0289 */
[----:B------:R-:W-:Y:S01]  /*88d0*/  ISETP.GT.U32.AND P4, PT, R7, R127, PT ;  /* 0x0000007f0700720c */ /* 0x000fe20003f84070 */
[----:B------:R-:W-:-:S04]  /*88e0*/  IMAD.HI.U32 R134, R0, R139, RZ ;  /* 0x0000008b00867227 */ /* 0x000fc800078e00ff */
[--C-:B------:R-:W-:Y:S01]  /*88f0*/  @!P2 IMAD.IADD R131, R131, 0x1, -R7.reuse ;  /* 0x000000018383a824 */ /* 0x100fe200078e0a07 */
[C---:B------:R-:W-:Y:S01]  /*8900*/  ISETP.GT.U32.AND P2, PT, R7.reuse, R133, PT ;  /* 0x000000850700720c */ /* 0x040fe20003f44070 */
[----:B------:R-:W-:Y:S02]  /*8910*/  IMAD.MOV R134, RZ, RZ, -R134 ;  /* 0x000000ffff867224 */ /* 0x000fe400078e0a86 */
[----:B------:R-:W-:Y:S02]  /*8920*/  @!P1 IMAD.MOV R128, RZ, RZ, -R128 ;  /* 0x000000ffff809224 */ /* 0x000fe400078e0a80 */
[--C-:B------:R-:W-:Y:S01]  /*8930*/  @!P5 IMAD.IADD R132, R132, 0x1, -R7.reuse ;  /* 0x000000018484d824 */ /* 0x100fe200078e0a07 */
[----:B------:R-:W-:Y:S01]  /*8940*/  ISETP.GT.U32.AND P5, PT, R7, R130, PT ;  /* 0x000000820700720c */ /* 0x000fe20003fa4070 */
[----:B------:R-:W-:Y:S01]  /*8950*/  @!P4 IMAD.IADD R127, R127, 0x1, -R7 ;  /* 0x000000017f7fc824 */ /* 0x000fe200078e0a07 */
[----:B------:R-:W-:Y:S01]  /*8960*/  ISETP.GE.AND P4, PT, R136, RZ, PT ;  /* 0x000000ff8800720c */ /* 0x000fe20003f86270 */
[C---:B------:R-:W-:Y:S01]  /*8970*/  IMAD R134, R7.reuse, R134, R139 ;  /* 0x0000008607867224 */ /* 0x040fe200078e028b */
[----:B------:R-:W-:Y:S01]  /*8980*/  ISETP.GT.U32.AND P1, PT, R7, R132, PT ;  /* 0x000000840700720c */ /* 0x000fe20003f24070 */
[----:B------:R-:W-:Y:S01]  /*8990*/  IMAD.HI.U32 R136, R0, R141, RZ ;  /* 0x0000008d00887227 */ /* 0x000fe200078e00ff */
[----:B------:R-:W-:-:S03]  /*89a0*/  IABS R139, R147 ;  /* 0x00000093008b7213 */ /* 0x000fc60000000000 */
[----:B------:R-:W-:Y:S01]  /*89b0*/  @!P3 IMAD.MOV R127, RZ, RZ, -R127 ;  /* 0x000000ffff7fb224 */ /* 0x000fe200078e0a7f */
[----:B------:R-:W-:Y:S01]  /*89c0*/  ISETP.GT.U32.AND P3, PT, R7, R131, PT ;  /* 0x000000830700720c */ /* 0x000fe20003f64070 */
[----:B------:R-:W-:Y:S02]  /*89d0*/  @!P2 IMAD.IADD R133, R133, 0x1, -R7 ;  /* 0x000000018585a824 */ /* 0x000fe400078e0a07 */
[----:B------:R-:W-:Y:S01]  /*89e0*/  @!P6 IMAD.MOV R129, RZ, RZ, -R129 ;  /* 0x000000ffff81e224 */ /* 0x000fe200078e0a81 */
[C---:B------:R-:W-:Y:S01]  /*89f0*/  ISETP.GT.U32.AND P6, PT, R7.reuse, R134, PT ;  /* 0x000000860700720c */ /* 0x040fe20003fc4070 */
[----:B------:R-:W-:Y:S01]  /*8a00*/  IMAD.HI.U32 R135, R0, R140, RZ ;  /* 0x0000008c00877227 */ /* 0x000fe200078e00ff */
[----:B------:R-:W-:-:S03]  /*8a10*/  ISETP.GT.U32.AND P2, PT, R7, R133, PT ;  /* 0x000000850700720c */ /* 0x000fc60003f44070 */
[----:B------:R-:W-:Y:S02]  /*8a20*/  IMAD.MOV R136, RZ, RZ, -R136 ;  /* 0x000000ffff887224 */ /* 0x000fe400078e0a88 */
[----:B------:R-:W-:Y:S02]  /*8a30*/  IMAD.MOV R135, RZ, RZ, -R135 ;  /* 0x000000ffff877224 */ /* 0x000fe400078e0a87 */
[C---:B------:R-:W-:Y:S01]  /*8a40*/  IMAD R136, R7.reuse, R136, R141 ;  /* 0x0000008807887224 */ /* 0x040fe200078e028d */
[----:B------:R-:W-:Y:S01]  /*8a50*/  IABS R141, R148 ;  /* 0x00000094008d7213 */ /* 0x000fe20000000000 */
[C---:B------:R-:W-:Y:S02]  /*8a60*/  IMAD R135, R7.reuse, R135, R140 ;  /* 0x0000008707877224 */ /* 0x040fe400078e028c */
[--C-:B------:R-:W-:Y:S01]  /*8a70*/  @!P1 IMAD.IADD R132, R132, 0x1, -R7.reuse ;  /* 0x0000000184849824 */ /* 0x100fe200078e0a07 */
[C---:B------:R-:W-:Y:S01]  /*8a80*/  ISETP.GT.U32.AND P1, PT, R7.reuse, R136, PT ;  /* 0x000000880700720c */ /* 0x040fe20003f24070 */
[--C-:B------:R-:W-:Y:S01]  /*8a90*/  @!P5 IMAD.IADD R130, R130, 0x1, -R7.reuse ;  /* 0x000000018282d824 */ /* 0x100fe200078e0a07 */
[----:B------:R-:W-:Y:S01]  /*8aa0*/  ISETP.GT.U32.AND P5, PT, R7, R135, PT ;  /* 0x000000870700720c */ /* 0x000fe20003fa4070 */
[--C-:B------:R-:W-:Y:S01]  /*8ab0*/  @!P3 IMAD.IADD R131, R131, 0x1, -R7.reuse ;  /* 0x000000018383b824 */ /* 0x100fe200078e0a07 */
[----:B------:R-:W-:Y:S01]  /*8ac0*/  ISETP.GE.AND P3, PT, R142, RZ, PT ;  /* 0x000000ff8e00720c */ /* 0x000fe20003f66270 */
[----:B------:R-:W-:Y:S01]  /*8ad0*/  @!P6 IMAD.IADD R134, R134, 0x1, -R7 ;  /* 0x000000018686e824 */ /* 0x000fe200078e0a07 */
[----:B------:R-:W-:Y:S01]  /*8ae0*/  ISETP.GE.AND P6, PT, R144, RZ, PT ;  /* 0x000000ff9000720c */ /* 0x000fe20003fc6270 */
[----:B------:R-:W-:Y:S01]  /*8af0*/  IMAD.HI.U32 R137, R0, R139, RZ ;  /* 0x0000008b00897227 */ /* 0x000fe200078e00ff */
[----:B------:R-:W-:-:S03]  /*8b00*/  LOP3.LUT R144, R247, 0xe0, RZ, 0xfc, !PT ;  /* 0x000000e0f7907812 */ /* 0x000fc600078efcff */
[----:B------:R-:W-:Y:S01]  /*8b10*/  @!P2 IMAD.IADD R133, R133, 0x1, -R7 ;  /* 0x000000018585a824 */ /* 0x000fe200078e0a07 */
[----:B------:R-:W-:Y:S01]  /*8b20*/  ISETP.GE.AND P2, PT, R143, RZ, PT ;  /* 0x000000ff8f00720c */ /* 0x000fe20003f46270 */
[----:B------:R-:W-:Y:S01]  /*8b30*/  @!P0 IMAD.MOV R130, RZ, RZ, -R130 ;  /* 0x000000ffff828224 */ /* 0x000fe200078e0a82 */
[----:B------:R-:W-:Y:S01]  /*8b40*/  ISETP.GT.U32.AND P0, PT, R7, R134, PT ;  /* 0x000000860700720c */ /* 0x000fe20003f04070 */
[----:B------:R-:W-:Y:S01]  /*8b50*/  IMAD.HI.U32 R138, R0, R141, RZ ;  /* 0x0000008d008a7227 */ /* 0x000fe200078e00ff */
[----:B------:R-:W-:-:S03]  /*8b60*/  IABS R143, R144 ;  /* 0x00000090008f7213 */ /* 0x000fc60000000000 */
[----:B------:R-:W-:Y:S02]  /*8b70*/  IMAD.MOV R140, RZ, RZ, -R137 ;  /* 0x000000ffff8c7224 */ /* 0x000fe400078e0a89 */
[----:B------:R-:W-:Y:S02]  /*8b80*/  IMAD.MOV R138, RZ, RZ, -R138 ;  /* 0x000000ffff8a7224 */ /* 0x000fe400078e0a8a */
[----:B------:R-:W-:Y:S01]  /*8b90*/  IMAD R137, R7, R140, R139 ;  /* 0x0000008c07897224 */ /* 0x000fe200078e028b */
[----:B------:R-:W-:Y:S01]  /*8ba0*/  LOP3.LUT R140, R247, 0xe2, RZ, 0xfc, !PT ;  /* 0x000000e2f78c7812 */ /* 0x000fe200078efcff */
[--C-:B------:R-:W-:Y:S02]  /*8bb0*/  @!P1 IMAD.IADD R136, R136, 0x1, -R7.reuse ;  /* 0x0000000188889824 */ /* 0x100fe400078e0a07 */
[----:B------:R-:W-:Y:S01]  /*8bc0*/  @!P5 IMAD.IADD R135, R135, 0x1, -R7 ;  /* 0x000000018787d824 */ /* 0x000fe200078e0a07 */
[----:B------:R-:W-:Y:S01]  /*8bd0*/  ISETP.GE.AND P5, PT, R145, RZ, PT ;  /* 0x000000ff9100720c */ /* 0x000fe20003fa6270 */
[C---:B------:R-:W-:Y:S01]  /*8be0*/  IMAD R138, R7.reuse, R138, R141 ;  /* 0x0000008a078a7224 */ /* 0x040fe200078e028d */
[C---:B------:R-:W-:Y:S01]  /*8bf0*/  ISETP.GT.U32.AND P1, PT, R7.reuse, R136, PT ;  /* 0x000000880700720c */ /* 0x040fe20003f24070 */
[----:B------:R-:W-:Y:S01]  /*8c00*/  @!P3 IMAD.MOV R132, RZ, RZ, -R132 ;  /* 0x000000ffff84b224 */ /* 0x000fe200078e0a84 */
[C---:B------:R-:W-:Y:S01]  /*8c10*/  ISETP.GT.U32.AND P3, PT, R7.reuse, R137, PT ;  /* 0x000000890700720c */ /* 0x040fe20003f64070 */
[----:B------:R-:W-:Y:S01]  /*8c20*/  @!P4 IMAD.MOV R131, RZ, RZ, -R131 ;  /* 0x000000ffff83c224 */ /* 0x000fe200078e0a83 */
[----:B------:R-:W-:Y:S01]  /*8c30*/  IABS R141, R140 ;  /* 0x0000008c008d7213 */ /* 0x000fe20000000000 */
[----:B------:R-:W-:Y:S01]  /*8c40*/  @!P2 IMAD.MOV R133, RZ, RZ, -R133 ;  /* 0x000000ffff85a224 */ /* 0x000fe200078e0a85 */
[C---:B------:R-:W-:Y:S01]  /*8c50*/  ISETP.GT.U32.AND P4, PT, R7.reuse, R135, PT ;  /* 0x000000870700720c */ /* 0x040fe20003f84070 */
[----:B------:R-:W-:Y:S01]  /*8c60*/  @!P0 IMAD.IADD R134, R134, 0x1, -R7 ;  /* 0x0000000186868824 */ /* 0x000fe200078e0a07 */
[----:B------:R-:W-:Y:S01]  /*8c70*/  ISETP.GE.AND P2, PT, R146, RZ, PT ;  /* 0x000000ff9200720c */ /* 0x000fe20003f46270 */
[----:B------:R-:W-:Y:S01]  /*8c80*/  IMAD.HI.U32 R139, R0, R141, RZ ;  /* 0x0000008d008b7227 */ /* 0x000fe200078e00ff */
[----:B------:R-:W-:-:S03]  /*8c90*/  ISETP.GT.U32.AND P0, PT, R7, R138, PT ;  /* 0x0000008a0700720c */ /* 0x000fc60003f04070 */
[----:B------:R-:W-:Y:S02]  /*8ca0*/  IMAD.MOV R142, RZ, RZ, -R139 ;  /* 0x000000ffff8e7224 */ /* 0x000fe400078e0a8b */
[--C-:B------:R-:W-:Y:S01]  /*8cb0*/  @!P1 IMAD.IADD R136, R136, 0x1, -R7.reuse ;  /* 0x0000000188889824 */ /* 0x100fe200078e0a07 */
[----:B------:R-:W-:Y:S01]  /*8cc0*/  ISETP.GE.AND P1, PT, R148, RZ, PT ;  /* 0x000000ff9400720c */ /* 0x000fe20003f26270 */
[----:B------:R-:W-:Y:S01]  /*8cd0*/  @!P3 IMAD.IADD R137, R137, 0x1, -R7 ;  /* 0x000000018989b824 */ /* 0x000fe200078e0a07 */
[----:B------:R-:W-:Y:S01]  /*8ce0*/  ISETP.GE.AND P3, PT, R140, RZ, PT ;  /* 0x000000ff8c00720c */ /* 0x000fe20003f66270 */
[----:B------:R-:W-:Y:S01]  /*8cf0*/  IMAD R139, R7, R142, R141 ;  /* 0x0000008e078b7224 */ /* 0x000fe200078e028d */
[----:B------:R-:W-:Y:S01]  /*8d00*/  LOP3.LUT R141, R247, 0xde, RZ, 0xfc, !PT ;  /* 0x000000def78d7812 */ /* 0x000fe200078efcff */
[--C-:B------:R-:W-:Y:S01]  /*8d10*/  @!P4 IMAD.IADD R135, R135, 0x1, -R7.reuse ;  /* 0x000000018787c824 */ /* 0x100fe200078e0a07 */
[----:B------:R-:W-:Y:S01]  /*8d20*/  ISETP.GE.AND P4, PT, R147, RZ, PT ;  /* 0x000000ff9300720c */ /* 0x000fe20003f86270 */
[----:B------:R-:W-:Y:S01]  /*8d30*/  @!P0 IMAD.IADD R138, R138, 0x1, -R7 ;  /* 0x000000018a8a8824 */ /* 0x000fe200078e0a07 */
[C---:B------:R-:W-:Y:S01]  /*8d40*/  ISETP.GT.U32.AND P0, PT, R7.reuse, R137, PT ;  /* 0x000000890700720c */ /* 0x040fe20003f04070 */
[----:B------:R-:W-:Y:S01]  /*8d50*/  @!P2 IMAD.MOV R136, RZ, RZ, -R136 ;  /* 0x000000ffff88a224 */ /* 0x000fe200078e0a88 */
[C---:B------:R-:W-:Y:S01]  /*8d60*/  ISETP.GT.U32.AND P2, PT, R7.reuse, R139, PT ;  /* 0x0000008b0700720c */ /* 0x040fe20003f44070 */
[----:B------:R-:W-:Y:S01]  /*8d70*/  @!P5 IMAD.MOV R135, RZ, RZ, -R135 ;  /* 0x000000ffff87d224 */ /* 0x000fe200078e0a87 */
[----:B------:R-:W-:Y:S01]  /*8d80*/  ISETP.GT.U32.AND P5, PT, R7, R138, PT ;  /* 0x0000008a0700720c */ /* 0x000fe20003fa4070 */
[----:B------:R-:W-:Y:S01]  /*8d90*/  IMAD.HI.U32 R140, R0, R143, RZ ;  /* 0x0000008f008c7227 */ /* 0x000fe200078e00ff */
[----:B------:R-:W-:-:S02]  /*8da0*/  LOP3.LUT R142, R247, 0xdc, RZ, 0xfc, !PT ;  /* 0x000000dcf78e7812 */ /* 0x000fc400078efcff */
[----:B------:R-:W-:Y:S01]  /*8db0*/  LOP3.LUT R147, R247, 0xda, RZ, 0xfc, !PT ;  /* 0x000000daf7937812 */ /* 0x000fe200078efcff */
[----:B------:R-:W-:Y:S01]  /*8dc0*/  IMAD.MOV R140, RZ, RZ, -R140 ;  /* 0x000000ffff8c7224 */ /* 0x000fe200078e0a8c */
[----:B------:R-:W-:Y:S01]  /*8dd0*/  IABS R145, R142 ;  /* 0x0000008e00917213 */ /* 0x000fe20000000000 */
[----:B------:R-:W-:Y:S01]  /*8de0*/  @!P6 IMAD.MOV R134, RZ, RZ, -R134 ;  /* 0x000000ffff86e224 */ /* 0x000fe200078e0a86 */
[----:B------:R-:W-:Y:S01]  /*8df0*/  ISETP.GE.AND P6, PT, R144, RZ, PT ;  /* 0x000000ff9000720c */ /* 0x000fe20003fc6270 */
[----:B------:R-:W-:Y:S01]  /*8e00*/  IMAD R140, R7, R140, R143 ;  /* 0x0000008c078c7224 */ /* 0x000fe200078e028f */
[----:B------:R-:W-:Y:S01]  /*8e10*/  IABS R144, R141 ;  /* 0x0000008d00907213 */ /* 0x000fe20000000000 */
[--C-:B------:R-:W-:Y:S01]  /*8e20*/  @!P0 IMAD.IADD R137, R137, 0x1, -R7.reuse ;  /* 0x0000000189898824 */ /* 0x100fe200078e0a07 */
[----:B------:R-:W-:Y:S01]  /*8e30*/  ISETP.GE.AND P0, PT, R141, RZ, PT ;  /* 0x000000ff8d00720c */ /* 0x000fe20003f06270 */
[--C-:B------:R-:W-:Y:S01]  /*8e40*/  @!P2 IMAD.IADD R139, R139, 0x1, -R7.reuse ;  /* 0x000000018b8ba824 */ /* 0x100fe200078e0a07 */
[----:B------:R-:W-:Y:S01]  /*8e50*/  IABS R146, R147 ;  /* 0x0000009300927213 */ /* 0x000fe20000000000 */
[----:B------:R-:W-:Y:S01]  /*8e60*/  @!P5 IMAD.IADD R138, R138, 0x1, -R7 ;  /* 0x000000018a8ad824 */ /* 0x000fe200078e0a07 */
[C---:B------:R-:W-:Y:S01]  /*8e70*/  ISETP.GT.U32.AND P5, PT, R7.reuse, R140, PT ;  /* 0x0000008c0700720c */ /* 0x040fe20003fa4070 */
[----:B------:R-:W-:Y:S01]  /*8e80*/  @!P4 IMAD.MOV R137, RZ, RZ, -R137 ;  /* 0x000000ffff89c224 */ /* 0x000fe200078e0a89 */
[----:B------:R-:W-:Y:S01]  /*8e90*/  ISETP.GT.U32.AND P4, PT, R7, R139, PT ;  /* 0x0000008b0700720c */ /* 0x000fe20003f84070 */
[----:B------:R-:W-:Y:S01]  /*8ea0*/  IMAD.HI.U32 R141, R0, R144, RZ ;  /* 0x00000090008d7227 */ /* 0x000fe200078e00ff */
[----:B------:R-:W-:-:S02]  /*8eb0*/  ISETP.GE.AND P2, PT, R142, RZ, PT ;  /* 0x000000ff8e00720c */ /* 0x000fc40003f46270 */
[----:B------:R-:W-:Y:S01]  /*8ec0*/  IABS R148, R151 ;  /* 0x0000009700947213 */ /* 0x000fe20000000000 */
[----:B------:R-:W-:Y:S02]  /*8ed0*/  IMAD.MOV R141, RZ, RZ, -R141 ;  /* 0x000000ffff8d7224 */ /* 0x000fe400078e0a8d */
[----:B------:R-:W-:-:S04]  /*8ee0*/  IMAD.HI.U32 R142, R0, R145, RZ ;  /* 0x00000091008e7227 */ /* 0x000fc800078e00ff */
[----:B------:R-:W-:Y:S02]  /*8ef0*/  IMAD R141, R7, R141, R144 ;  /* 0x0000008d078d7224 */ /* 0x000fe400078e0290 */
[--C-:B------:R-:W-:Y:S02]  /*8f00*/  @!P5 IMAD.IADD R140, R140, 0x1, -R7.reuse ;  /* 0x000000018c8cd824 */ /* 0x100fe400078e0a07 */
[----:B------:R-:W-:Y:S01]  /*8f10*/  @!P4 IMAD.IADD R139, R139, 0x1, -R7 ;  /* 0x000000018b8bc824 */ /* 0x000fe200078e0a07 */
[C---:B------:R-:W-:Y:S01]  /*8f20*/  ISETP.GT.U32.AND P4, PT, R7.reuse, R141, PT ;  /* 0x0000008d0700720c */ /* 0x040fe20003f84070 */
[----:B------:R-:W-:Y:S01]  /*8f30*/  IMAD.HI.U32 R143, R0, R146, RZ ;  /* 0x00000092008f7227 */ /* 0x000fe200078e00ff */
[----:B------:R-:W-:-:S03]  /*8f40*/  ISETP.GT.U32.AND P5, PT, R7, R140, PT ;  /* 0x0000008c0700720c */ /* 0x000fc60003fa4070 */
[----:B------:R-:W-:Y:S01]  /*8f50*/  @!P1 IMAD.MOV R138, RZ, RZ, -R138 ;  /* 0x000000ffff8a9224 */ /* 0x000fe200078e0a8a */
[----:B------:R-:W-:Y:S01]  /*8f60*/  ISETP.GE.AND P1, PT, R147, RZ, PT ;  /* 0x000000ff9300720c */ /* 0x000fe20003f26270 */
[----:B------:R-:W-:Y:S01]  /*8f70*/  IMAD.MOV R142, RZ, RZ, -R142 ;  /* 0x000000ffff8e7224 */ /* 0x000fe200078e0a8e */
[----:B------:R-:W-:Y:S01]  /*8f80*/  LOP3.LUT R147, R247, 0xd8, RZ, 0xfc, !PT ;  /* 0x000000d8f7937812 */ /* 0x000fe200078efcff */
[----:B------:R-:W-:Y:S02]  /*8f90*/  IMAD.MOV R143, RZ, RZ, -R143 ;  /* 0x000000ffff8f7224 */ /* 0x000fe400078e0a8f */
[C---:B------:R-:W-:Y:S01]  /*8fa0*/  IMAD R142, R7.reuse, R142, R145 ;  /* 0x0000008e078e7224 */ /* 0x040fe200078e0291 */
[----:B------:R-:W-:Y:S01]  /*8fb0*/  IABS R145, R147 ;  /* 0x0000009300917213 */ /* 0x000fe20000000000 */
[----:B------:R-:W-:Y:S02]  /*8fc0*/  IMAD R143, R7, R143, R146 ;  /* 0x0000008f078f7224 */ /* 0x000fe400078e0292 */
[----:B------:R-:W-:-:S02]  /*8fd0*/  @!P4 IMAD.IADD R141, R141, 0x1, -R7 ;  /* 0x000000018d8dc824 */ /* 0x000fc400078e0a07 */
[----:B------:R-:W-:Y:S01]  /*8fe0*/  @!P5 IMAD.IADD R140, R140, 0x1, -R7 ;  /* 0x000000018c8cd824 */ /* 0x000fe200078e0a07 */
[C---:B------:R-:W-:Y:S01]  /*8ff0*/  ISETP.GT.U32.AND P5, PT, R7.reuse, R142, PT ;  /* 0x0000008e0700720c */ /* 0x040fe20003fa4070 */
[----:B------:R-:W-:Y:S01]  /*9000*/  @!P3 IMAD.MOV R139, RZ, RZ, -R139 ;  /* 0x000000ffff8bb224 */ /* 0x000fe200078e0a8b */
[C---:B------:R-:W-:Y:S01]  /*9010*/  ISETP.GT.U32.AND P3, PT, R7.reuse, R141, PT ;  /* 0x0000008d0700720c */ /* 0x040fe20003f64070 */
[----:B------:R-:W-:Y:S01]  /*9020*/  IMAD.HI.U32 R144, R0, R145, RZ ;  /* 0x0000009100907227 */ /* 0x000fe200078e00ff */
[----:B------:R-:W-:-:S03]  /*9030*/  ISETP.GT.U32.AND P4, PT, R7, R143, PT ;  /* 0x0000008f0700720c */ /* 0x000fc60003f84070 */
[----:B------:R-:W-:Y:S02]  /*9040*/  IMAD.MOV R144, RZ, RZ, -R144 ;  /* 0x000000ffff907224 */ /* 0x000fe400078e0a90 */
[----:B------:R-:W-:-:S04]  /*9050*/  IMAD.HI.U32 R146, R0, R149, RZ ;  /* 0x0000009500927227 */ /* 0x000fc800078e00ff */
[----:B------:R-:W-:Y:S02]  /*9060*/  IMAD R144, R7, R144, R145 ;  /* 0x0000009007907224 */ /* 0x000fe400078e0291 */
[--C-:B------:R-:W-:Y:S02]  /*9070*/  @!P5 IMAD.IADD R142, R142, 0x1, -R7.reuse ;  /* 0x000000018e8ed824 */ /* 0x100fe400078e0a07 */
[--C-:B------:R-:W-:Y:S01]  /*9080*/  @!P3 IMAD.IADD R141, R141, 0x1, -R7.reuse ;  /* 0x000000018d8db824 */ /* 0x100fe200078e0a07 */
[----:B------:R-:W-:Y:S01]  /*9090*/  ISETP.GT.U32.AND P3, PT, R7, R144, PT ;  /* 0x000000900700720c */ /* 0x000fe20003f64070 */
[----:B------:R-:W-:Y:S01]  /*90a0*/  @!P4 IMAD.IADD R143, R143, 0x1, -R7 ;  /* 0x000000018f8fc824 */ /* 0x000fe200078e0a07 */
[C---:B------:R-:W-:Y:S01]  /*90b0*/  ISETP.GT.U32.AND P5, PT, R7.reuse, R142, PT ;  /* 0x0000008e0700720c */ /* 0x040fe20003fa4070 */
[----:B------:R-:W-:Y:S02]  /*90c0*/  IMAD.MOV R146, RZ, RZ, -R146 ;  /* 0x000000ffff927224 */ /* 0x000fe400078e0a92 */
[----:B------:R-:W-:Y:S01]  /*90d0*/  IMAD.HI.U32 R145, R0, R148, RZ ;  /* 0x0000009400917227 */ /* 0x000fe200078e00ff */
[----:B------:R-:W-:-:S03]  /*90e0*/  ISETP.GT.U32.AND P4, PT, R7, R143, PT ;  /* 0x0000008f0700720c */ /* 0x000fc60003f84070 */
[----:B------:R-:W-:Y:S02]  /*90f0*/  IMAD R146, R7, R146, R149 ;  /* 0x0000009207927224 */ /* 0x000fe400078e0295 */
[----:B------:R-:W-:Y:S02]  /*9100*/  @!P0 IMAD.MOV R141, RZ, RZ, -R141 ;  /* 0x000000ffff8d8224 */ /* 0x000fe400078e0a8d */
[--C-:B------:R-:W-:Y:S02]  /*9110*/  @!P3 IMAD.IADD R144, R144, 0x1, -R7.reuse ;  /* 0x000000019090b824 */ /* 0x100fe400078e0a07 */
[----:B------:R-:W-:Y:S01]  /*9120*/  @!P5 IMAD.IADD R142, R142, 0x1, -R7 ;  /* 0x000000018e8ed824 */ /* 0x000fe200078e0a07 */
[----:B------:R-:W-:Y:S01]  /*9130*/  ISETP.GE.AND P5, PT, R151, RZ, PT ;  /* 0x000000ff9700720c */ /* 0x000fe20003fa6270 */
[----:B------:R-:W-:Y:S01]  /*9140*/  IMAD.MOV R145, RZ, RZ, -R145 ;  /* 0x000000ffff917224 */ /* 0x000fe200078e0a91 */
[----:B------:R-:W-:Y:S01]  /*9150*/  ISETP.GT.U32.AND P0, PT, R7, R144, PT ;  /* 0x000000900700720c */ /* 0x000fe20003f04070 */
[----:B------:R-:W-:Y:S01]  /*9160*/  @!P4 IMAD.IADD R143, R143, 0x1, -R7 ;  /* 0x000000018f8fc824 */ /* 0x000fe200078e0a07 */
[----:B------:R-:W-:Y:S01]  /*9170*/  ISETP.GT.U32.AND P4, PT, R7, R146, PT ;  /* 0x000000920700720c */ /* 0x000fe20003f84070 */
[----:B------:R-:W-:Y:S01]  /*9180*/  @!P6 IMAD.MOV R140, RZ, RZ, -R140 ;  /* 0x000000ffff8ce224 */ /* 0x000fe200078e0a8c */
[----:B------:R-:W-:Y:S01]  /*9190*/  LOP3.LUT R151, R247, 0xd0, RZ, 0xfc, !PT ;  /* 0x000000d0f7977812 */ /* 0x000fe200078efcff */
[----:B------:R-:W-:Y:S01]  /*91a0*/  IMAD R145, R7, R145, R148 ;  /* 0x0000009107917224 */ /* 0x000fe200078e0294 */
[----:B------:R-:W-:Y:S01]  /*91b0*/  ISETP.GE.AND P6, PT, R147, RZ, PT ;  /* 0x000000ff9300720c */ /* 0x000fe20003fc6270 */
[----:B------:R-:W-:Y:S01]  /*91c0*/  IMAD.HI.U32 R147, R0, R150, RZ ;  /* 0x0000009600937227 */ /* 0x000fe200078e00ff */
[----:B------:R-:W-:-:S02]  /*91d0*/  IABS R149, R151 ;  /* 0x0000009700957213 */ /* 0x000fc40000000000 */
[----:B------:R-:W-:Y:S01]  /*91e0*/  ISETP.GT.U32.AND P3, PT, R7, R145, PT ;  /* 0x000000910700720c */ /* 0x000fe20003f64070 */
[----:B------:R-:W-:Y:S01]  /*91f0*/  @!P2 IMAD.MOV R142, RZ, RZ, -R142 ;  /* 0x000000ffff8ea224 */ /* 0x000fe200078e0a8e */
[----:B------:R-:W-:Y:S01]  /*9200*/  ISETP.GE.AND P2, PT, R152, RZ, PT ;  /* 0x000000ff9800720c */ /* 0x000fe20003f46270 */
[----:B------:R-:W-:Y:S01]  /*9210*/  IMAD.MOV R147, RZ, RZ, -R147 ;  /* 0x000000ffff937224 */ /* 0x000fe200078e0a93 */
[----:B------:R-:W-:Y:S01]  /*9220*/  LOP3.LUT R152, R247, 0xce, RZ, 0xfc, !PT ;  /* 0x000000cef7987812 */ /* 0x000fe200078efcff */
[----:B------:R-:W-:-:S04]  /*9230*/  IMAD.HI.U32 R148, R0, R149, RZ ;  /* 0x0000009500947227 */ /* 0x000fc800078e00ff */
[----:B------:R-:W-:Y:S01]  /*9240*/  IMAD R147, R7, R147, R150 ;  /* 0x0000009307937224 */ /* 0x000fe200078e0296 */
[----:B------:R-:W-:Y:S01]  /*9250*/  IABS R150, R152 ;  /* 0x0000009800967213 */ /* 0x000fe20000000000 */
[--C-:B------:R-:W-:Y:S01]  /*9260*/  @!P0 IMAD.IADD R144, R144, 0x1, -R7.reuse ;  /* 0x0000000190908824 */ /* 0x100fe200078e0a07 */
[----:B------:R-:W-:Y:S01]  /*9270*/  ISETP.GE.AND P0, PT, R153, RZ, PT ;  /* 0x000000ff9900720c */ /* 0x000fe20003f06270 */
[----:B------:R-:W-:Y:S01]  /*9280*/  @!P4 IMAD.IADD R146, R146, 0x1, -R7 ;  /* 0x000000019292c824 */ /* 0x000fe200078e0a07 */
[----:B------:R-:W-:Y:S01]  /*9290*/  IABS R153, R156 ;  /* 0x0000009c00997213 */ /* 0x000fe20000000000 */
[----:B------:R-:W-:Y:S02]  /*92a0*/  IMAD.MOV R148, RZ, RZ, -R148 ;  /* 0x000000ffff947224 */ /* 0x000fe400078e0a94 */
[----:B------:R-:W-:Y:S01]  /*92b0*/  @!P1 IMAD.MOV R143, RZ, RZ, -R143 ;  /* 0x000000ffff8f9224 */ /* 0x000fe200078e0a8f */
[C---:B------:R-:W-:Y:S01]  /*92c0*/  ISETP.GT.U32.AND P1, PT, R7.reuse, R147, PT ;  /* 0x000000930700720c */ /* 0x040fe20003f24070 */
[----:B------:R-:W-:Y:S01]  /*92d0*/  @!P6 IMAD.MOV R144, RZ, RZ, -R144 ;  /* 0x000000ffff90e224 */ /* 0x000fe200078e0a90 */
[C---:B------:R-:W-:Y:S01]  /*92e0*/  ISETP.GT.U32.AND P6, PT, R7.reuse, R146, PT ;  /* 0x000000920700720c */ /* 0x040fe20003fc4070 */
[----:B------:R-:W-:-:S02]  /*92f0*/  IMAD R148, R7, R148, R149 ;  /* 0x0000009407947224 */ /* 0x000fc400078e0295 */
[----:B------:R-:W-:-:S04]  /*9300*/  IMAD.HI.U32 R149, R0, R150, RZ ;  /* 0x0000009600957227 */ /* 0x000fc800078e00ff */
[----:B------:R-:W-:Y:S01]  /*9310*/  @!P3 IMAD.IADD R145, R145, 0x1, -R7 ;  /* 0x000000019191b824 */ /* 0x000fe200078e0a07 */
[----:B------:R-:W-:Y:S01]  /*9320*/  ISETP.GE.AND P3, PT, R151, RZ, PT ;  /* 0x000000ff9700720c */ /* 0x000fe20003f66270 */
[----:B------:R-:W-:Y:S02]  /*9330*/  IMAD.MOV R149, RZ, RZ, -R149 ;  /* 0x000000ffff957224 */ /* 0x000fe400078e0a95 */
[--C-:B------:R-:W-:Y:S01]  /*9340*/  @!P1 IMAD.IADD R147, R147, 0x1, -R7.reuse ;  /* 0x0000000193939824 */ /* 0x100fe200078e0a07 */
[C---:B------:R-:W-:Y:S01]  /*9350*/  ISETP.GT.U32.AND P4, PT, R7.reuse, R145, PT ;  /* 0x000000910700720c */ /* 0x040fe20003f84070 */
[C---:B------:R-:W-:Y:S02]  /*9360*/  IMAD R149, R7.reuse, R149, R150 ;  /* 0x0000009507957224 */ /* 0x040fe400078e0296 */
[----:B------:R-:W-:Y:S01]  /*9370*/  @!P6 IMAD.IADD R146, R146, 0x1, -R7 ;  /* 0x000000019292e824 */ /* 0x000fe200078e0a07 */
[C---:B------:R-:W-:Y:S01]  /*9380*/  ISETP.GT.U32.AND P1, PT, R7.reuse, R147, PT ;  /* 0x000000930700720c */ /* 0x040fe20003f24070 */
[----:B------:R-:W-:Y:S01]  /*9390*/  IMAD.HI.U32 R151, R0, R154, RZ ;  /* 0x0000009a00977227 */ /* 0x000fe200078e00ff */
[----:B------:R-:W-:-:S03]  /*93a0*/  ISETP.GT.U32.AND P6, PT, R7, R149, PT ;  /* 0x000000950700720c */ /* 0x000fc60003fc4070 */
[----:B------:R-:W-:-:S04]  /*93b0*/  IMAD.HI.U32 R150, R0, R153, RZ ;  /* 0x0000009900967227 */ /* 0x000fc800078e00ff */
[----:B------:R-:W-:Y:S01]  /*93c0*/  @!P4 IMAD.IADD R145, R145, 0x1, -R7 ;  /* 0x000000019191c824 */ /* 0x000fe200078e0a07 */
[----:B------:R-:W-:Y:S01]  /*93d0*/  ISETP.GT.U32.AND P4, PT, R7, R148, PT ;  /* 0x000000940700720c */ /* 0x000fe20003f84070 */
[----:B------:R-:W-:Y:S02]  /*93e0*/  IMAD.MOV R151, RZ, RZ, -R151 ;  /* 0x000000ffff977224 */ /* 0x000fe400078e0a97 */
[--C-:B------:R-:W-:Y:S01]  /*93f0*/  @!P1 IMAD.IADD R147, R147, 0x1, -R7.reuse ;  /* 0x0000000193939824 */ /* 0x100fe200078e0a07 */
[----:B------:R-:W-:Y:S01]  /*9400*/  ISETP.GE.AND P1, PT, R152, RZ, PT ;  /* 0x000000ff9800720c */ /* 0x000fe20003f26270 */
[----:B------:R-:W-:Y:S02]  /*9410*/  @!P6 IMAD.IADD R149, R149, 0x1, -R7 ;  /* 0x000000019595e824 */ /* 0x000fe400078e0a07 */
[----:B------:R-:W-:-:S03]  /*9420*/  IMAD.HI.U32 R152, R0, R155, RZ ;  /* 0x0000009b00987227 */ /* 0x000fc600078e00ff */
[C---:B------:R-:W-:Y:S01]  /*9430*/  ISETP.GT.U32.AND P6, PT, R7.reuse, R149, PT ;  /* 0x000000950700720c */ /* 0x040fe20003fc4070 */
[----:B------:R-:W-:Y:S02]  /*9440*/  IMAD.MOV R150, RZ, RZ, -R150 ;  /* 0x000000ffff967224 */ /* 0x000fe400078e0a96 */
[----:B------:R-:W-:Y:S01]  /*9450*/  @!P4 IMAD.IADD R148, R148, 0x1, -R7 ;  /* 0x000000019494c824 */ /* 0x000fe200078e0a07 */
[----:B------:R-:W-:Y:S01]  /*9460*/  ISETP.GE.AND P4, PT, R156, RZ, PT ;  /* 0x000000ff9c00720c */ /* 0x000fe20003f86270 */
[----:B------:R-:W-:Y:S02]  /*9470*/  IMAD.MOV R152, RZ, RZ, -R152 ;  /* 0x000000ffff987224 */ /* 0x000fe400078e0a98 */
[C---:B------:R-:W-:Y:S02]  /*9480*/  IMAD R151, R7.reuse, R151, R154 ;  /* 0x0000009707977224 */ /* 0x040fe400078e029a */
[----:B------:R-:W-:Y:S01]  /*9490*/  @!P5 IMAD.MOV R145, RZ, RZ, -R145 ;  /* 0x000000ffff91d224 */ /* 0x000fe200078e0a91 */
[C---:B------:R-:W-:Y:S01]  /*94a0*/  ISETP.GT.U32.AND P5, PT, R7.reuse, R148, PT ;  /* 0x000000940700720c */ /* 0x040fe20003fa4070 */
[----:B------:R-:W-:-:S02]  /*94b0*/  IMAD R150, R7, R150, R153 ;  /* 0x0000009607967224 */ /* 0x000fc400078e0299 */
[C---:B------:R-:W-:Y:S01]  /*94c0*/  IMAD R152, R7.reuse, R152, R155 ;  /* 0x0000009807987224 */ /* 0x040fe200078e029b */
[----:B------:R-:W-:Y:S01]  /*94d0*/  IABS R155, R160 ;  /* 0x000000a0009b7213 */ /* 0x000fe20000000000 */
[----:B------:R-:W-:Y:S01]  /*94e0*/  @!P0 IMAD.MOV R147, RZ, RZ, -R147 ;  /* 0x000000ffff938224 */ /* 0x000fe200078e0a93 */
[C---:B------:R-:W-:Y:S01]  /*94f0*/  ISETP.GT.U32.AND P0, PT, R7.reuse, R151, PT ;  /* 0x000000970700720c */ /* 0x040fe20003f04070 */
[----:B------:R-:W-:Y:S01]  /*9500*/  @!P2 IMAD.MOV R146, RZ, RZ, -R146 ;  /* 0x000000ffff92a224 */ /* 0x000fe200078e0a92 */
[----:B------:R-:W-:Y:S01]  /*9510*/  ISETP.GT.U32.AND P2, PT, R7, R150, PT ;  /* 0x000000960700720c */ /* 0x000fe20003f44070 */
[----:B------:R-:W-:Y:S01]  /*9520*/  @!P6 IMAD.IADD R149, R149, 0x1, -R7 ;  /* 0x000000019595e824 */ /* 0x000fe200078e0a07 */
[----:B------:R-:W-:Y:S01]  /*9530*/  ISETP.GT.U32.AND P6, PT, R7, R152, PT ;  /* 0x000000980700720c */ /* 0x000fe20003fc4070 */
[----:B------:R-:W-:-:S04]  /*9540*/  IMAD.HI.U32 R153, R0, R155, RZ ;  /* 0x0000009b00997227 */ /* 0x000fc800078e00ff */
[----:B------:R-:W-:Y:S01]  /*9550*/  @!P5 IMAD.IADD R148, R148, 0x1, -R7 ;  /* 0x000000019494d824 */ /* 0x000fe200078e0a07 */
[----:B------:R-:W-:Y:S01]  /*9560*/  ISETP.GE.AND P5, PT, R157, RZ, PT ;  /* 0x000000ff9d00720c */ /* 0x000fe20003fa6270 */
[----:B------:R-:W-:Y:S01]  /*9570*/  IMAD.MOV R156, RZ, RZ, -R153 ;  /* 0x000000ffff9c7224 */ /* 0x000fe200078e0a99 */
[----:B------:R-:W-:Y:S01]  /*9580*/  IABS R157, R161 ;  /* 0x000000a1009d7213 */ /* 0x000fe20000000000 */
[--C-:B------:R-:W-:Y:S02]  /*9590*/  @!P0 IMAD.IADD R151, R151, 0x1, -R7.reuse ;  /* 0x0000000197978824 */ /* 0x100fe400078e0a07 */
[--C-:B------:R-:W-:Y:S01]  /*95a0*/  @!P2 IMAD.IADD R150, R150, 0x1, -R7.reuse ;  /* 0x000000019696a824 */ /* 0x100fe200078e0a07 */
[----:B------:R-:W-:Y:S01]  /*95b0*/  ISETP.GE.AND P2, PT, R158, RZ, PT ;  /* 0x000000ff9e00720c */ /* 0x000fe20003f46270 */
[----:B------:R-:W-:Y:S01]  /*95c0*/  @!P6 IMAD.IADD R152, R152, 0x1, -R7 ;  /* 0x000000019898e824 */ /* 0x000fe200078e0a07 */
[C---:B------:R-:W-:Y:S01]  /*95d0*/  ISETP.GT.U32.AND P6, PT, R7.reuse, R151, PT ;  /* 0x000000970700720c */ /* 0x040fe20003fc4070 */
[----:B------:R-:W-:Y:S01]  /*95e0*/  IMAD.HI.U32 R154, R0, R157, RZ ;  /* 0x0000009d009a7227 */ /* 0x000fe200078e00ff */
[----:B------:R-:W-:-:S02]  /*95f0*/  ISETP.GT.U32.AND P0, PT, R7, R150, PT ;  /* 0x000000960700720c */ /* 0x000fc40003f04070 */
[----:B------:R-:W-:Y:S01]  /*9600*/  IABS R158, R162 ;  /* 0x000000a2009e7213 */ /* 0x000fe20000000000 */
[----:B------:R-:W-:Y:S02]  /*9610*/  IMAD.MOV R154, RZ, RZ, -R154 ;  /* 0x000000ffff9a7224 */ /* 0x000fe400078e0a9a */
[C---:B------:R-:W-:Y:S02]  /*9620*/  IMAD R153, R7.reuse, R156, R155 ;  /* 0x0000009c07997224 */ /* 0x040fe400078e029b */
[----:B------:R-:W-:Y:S01]  /*9630*/  IMAD R154, R7, R154, R157 ;  /* 0x0000009a079a7224 */ /* 0x000fe200078e029d */
[----:B------:R-:W-:Y:S01]  /*9640*/  IABS R157, R164 ;  /* 0x000000a4009d7213 */ /* 0x000fe20000000000 */
[----:B------:R-:W-:-:S04]  /*9650*/  IMAD.HI.U32 R155, R0, R158, RZ ;  /* 0x0000009e009b7227 */ /* 0x000fc800078e00ff */
[----:B------:R-:W-:Y:S01]  /*9660*/  @!P6 IMAD.IADD R151, R151, 0x1, -R7 ;  /* 0x000000019797e824 */ /* 0x000fe200078e0a07 */
[C---:B------:R-:W-:Y:S01]  /*9670*/  ISETP.GT.U32.AND P6, PT, R7.reuse, R154, PT ;  /* 0x0000009a0700720c */ /* 0x040fe20003fc4070 */
[----:B------:R-:W-:Y:S02]  /*9680*/  IMAD.MOV R155, RZ, RZ, -R155 ;  /* 0x000000ffff9b7224 */ /* 0x000fe400078e0a9b */
[----:B------:R-:W-:Y:S01]  /*9690*/  @!P0 IMAD.IADD R150, R150, 0x1, -R7 ;  /* 0x0000000196968824 */ /* 0x000fe200078e0a07 */
[C---:B------:R-:W-:Y:S01]  /*96a0*/  ISETP.GT.U32.AND P0, PT, R7.reuse, R153, PT ;  /* 0x000000990700720c */ /* 0x040fe20003f04070 */
[C---:B------:R-:W-:Y:S02]  /*96b0*/  IMAD R155, R7.reuse, R155, R158 ;  /* 0x0000009b079b7224 */ /* 0x040fe400078e029e */
[----:B------:R-:W-:Y:S01]  /*96c0*/  @!P3 IMAD.MOV R148, RZ, RZ, -R148 ;  /* 0x000000ffff94b224 */ /* 0x000fe200078e0a94 */
[C---:B------:R-:W-:Y:S01]  /*96d0*/  ISETP.GT.U32.AND P3, PT, R7.reuse, R152, PT ;  /* 0x000000980700720c */ /* 0x040fe20003f64070 */
[----:B------:R-:W-:Y:S01]  /*96e0*/  @!P4 IMAD.MOV R150, RZ, RZ, -R150 ;  /* 0x000000ffff96c224 */ /* 0x000fe200078e0a96 */
[----:B------:R-:W-:Y:S01]  /*96f0*/  ISETP.GT.U32.AND P4, PT, R7, R155, PT ;  /* 0x0000009b0700720c */ /* 0x000fe20003f84070 */
[----:B------:R-:W-:-:S04]  /*9700*/  IMAD.HI.U32 R156, R0, R159, RZ ;  /* 0x0000009f009c7227 */ /* 0x000fc800078e00ff */
[----:B------:R-:W-:Y:S02]  /*9710*/  @!P6 IMAD.IADD R154, R154, 0x1, -R7 ;  /* 0x000000019a9ae824 */ /* 0x000fe400078e0a07 */
[----:B------:R-:W-:Y:S02]  /*9720*/  @!P1 IMAD.MOV R149, RZ, RZ, -R149 ;  /* 0x000000ffff959224 */ /* 0x000fe400078e0a95 */
[----:B------:R-:W-:Y:S01]  /*9730*/  IMAD.MOV.U32 R158, RZ, RZ, R157 ;  /* 0x000000ffff9e7224 */ /* 0x000fe200078e009d */
[----:B------:R-:W-:Y:S01]  /*9740*/  ISETP.GT.U32.AND P1, PT, R7, R154, PT ;  /* 0x0000009a0700720c */ /* 0x000fe20003f24070 */
[--C-:B------:R-:W-:Y:S01]  /*9750*/  @!P3 IMAD.IADD R152, R152, 0x1, -R7.reuse ;  /* 0x000000019898b824 */ /* 0x100fe200078e0a07 */
[----:B------:R-:W-:Y:S01]  /*9760*/  ISETP.GE.AND P3, PT, R160, RZ, PT ;  /* 0x000000ffa000720c */ /* 0x000fe20003f66270 */
[--C-:B------:R-:W-:Y:S01]  /*9770*/  @!P0 IMAD.IADD R153, R153, 0x1, -R7.reuse ;  /* 0x0000000199998824 */ /* 0x100fe200078e0a07 */
[----:B------:R-:W-:Y:S01]  /*9780*/  ISETP.GE.AND P0, PT, R161, RZ, PT ;  /* 0x000000ffa100720c */ /* 0x000fe20003f06270 */
[----:B------:R-:W-:Y:S01]  /*9790*/  IMAD.MOV R156, RZ, RZ, -R156 ;  /* 0x000000ffff9c7224 */ /* 0x000fe200078e0a9c */
[----:B------:R-:W-:Y:S01]  /*97a0*/  LOP3.LUT R160, R247, 0xbc, RZ, 0xfc, !PT ;  /* 0x000000bcf7a07812 */ /* 0x000fe200078efcff */
[----:B------:R-:W-:Y:S01]  /*97b0*/  @!P4 IMAD.IADD R155, R155, 0x1, -R7 ;  /* 0x000000019b9bc824 */ /* 0x000fe200078e0a07 */
[----:B------:R-:W-:Y:S01]  /*97c0*/  ISETP.GT.U32.AND P6, PT, R7, R153, PT ;  /* 0x000000990700720c */ /* 0x000fe20003fc4070 */
[----:B------:R-:W-:-:S03]  /*97d0*/  IMAD.HI.U32 R157, R0, R158, RZ ;  /* 0x0000009e009d7227 */ /* 0x000fc600078e00ff */
[C---:B------:R-:W-:Y:S01]  /*97e0*/  ISETP.GT.U32.AND P4, PT, R7.reuse, R155, PT ;  /* 0x0000009b0700720c */ /* 0x040fe20003f84070 */
[C---:B------:R-:W-:Y:S01]  /*97f0*/  IMAD R156, R7.reuse, R156, R159 ;  /* 0x0000009c079c7224 */ /* 0x040fe200078e029f */
[----:B------:R-:W-:Y:S01]  /*9800*/  IABS R159, R160 ;  /* 0x000000a0009f7213 */ /* 0x000fe20000000000 */
[----:B------:R-:W-:Y:S02]  /*9810*/  IMAD.MOV R157, RZ, RZ, -R157 ;  /* 0x000000ffff9d7224 */ /* 0x000fe400078e0a9d */
[----:B------:R-:W-:Y:S01]  /*9820*/  @!P5 IMAD.MOV R151, RZ, RZ, -R151 ;  /* 0x000000ffff97d224 */ /* 0x000fe200078e0a97 */
[----:B------:R-:W-:Y:S01]  /*9830*/  ISETP.GE.AND P5, PT, R162, RZ, PT ;  /* 0x000000ffa200720c */ /* 0x000fe20003fa6270 */
[C---:B------:R-:W-:Y:S02]  /*9840*/  IMAD R157, R7.reuse, R157, R158 ;  /* 0x0000009d079d7224 */ /* 0x040fe400078e029e */
[----:B------:R-:W-:Y:S01]  /*9850*/  @!P1 IMAD.IADD R154, R154, 0x1, -R7 ;  /* 0x000000019a9a9824 */ /* 0x000fe200078e0a07 */
[----:B------:R-:W-:Y:S01]  /*9860*/  ISETP.GT.U32.AND P1, PT, R7, R156, PT ;  /* 0x0000009c0700720c */ /* 0x000fe20003f24070 */
[----:B------:R-:W-:-:S04]  /*9870*/  IMAD.HI.U32 R158, R0, R159, RZ ;  /* 0x0000009f009e7227 */ /* 0x000fc800078e00ff */
[----:B------:R-:W-:Y:S01]  /*9880*/  @!P0 IMAD.MOV R154, RZ, RZ, -R154 ;  /* 0x000000ffff9a8224 */ /* 0x000fe200078e0a9a */
[----:B------:R-:W-:Y:S01]  /*9890*/  ISETP.GT.U32.AND P0, PT, R7, R157, PT ;  /* 0x0000009d0700720c */ /* 0x000fe20003f04070 */
[----:B------:R-:W-:Y:S02]  /*98a0*/  IMAD.MOV R158, RZ, RZ, -R158 ;  /* 0x000000ffff9e7224 */ /* 0x000fe400078e0a9e */
[--C-:B------:R-:W-:Y:S01]  /*98b0*/  @!P6 IMAD.IADD R153, R153, 0x1, -R7.reuse ;  /* 0x000000019999e824 */ /* 0x100fe200078e0a07 */
[----:B------:R-:W-:Y:S01]  /*98c0*/  ISETP.GE.AND P6, PT, R164, RZ, PT ;  /* 0x000000ffa400720c */ /* 0x000fe20003fc6270 */
[----:B------:R-:W-:Y:S01]  /*98d0*/  @!P4 IMAD.IADD R155, R155, 0x1, -R7 ;  /* 0x000000019b9bc824 */ /* 0x000fe200078e0a07 */
[----:B------:R-:W-:Y:S01]  /*98e0*/  IABS R164, R166 ;  /* 0x000000a600a47213 */ /* 0x000fe20000000000 */
[C---:B------:R-:W-:Y:S02]  /*98f0*/  IMAD R158, R7.reuse, R158, R159 ;  /* 0x0000009e079e7224 */ /* 0x040fe400078e029f */
[----:B------:R-:W-:Y:S01]  /*9900*/  @!P3 IMAD.MOV R153, RZ, RZ, -R153 ;  /* 0x000000ffff99b224 */ /* 0x000fe200078e0a99 */
[----:B------:R-:W-:Y:S01]  /*9910*/  ISETP.GE.AND P3, PT, R160, RZ, PT ;  /* 0x000000ffa000720c */ /* 0x000fe20003f66270 */
[----:B------:R-:W-:Y:S01]  /*9920*/  @!P5 IMAD.MOV R155, RZ, RZ, -R155 ;  /* 0x000000ffff9bd224 */ /* 0x000fe200078e0a9b */
[----:B------:R-:W-:Y:S01]  /*9930*/  ISETP.GT.U32.AND P5, PT, R7, R158, PT ;  /* 0x0000009e0700720c */ /* 0x000fe20003fa4070 */
[--C-:B------:R-:W-:Y:S01]  /*9940*/  @!P0 IMAD.IADD R157, R157, 0x1, -R7.reuse ;  /* 0x000000019d9d8824 */ /* 0x100fe200078e0a07 */
[----:B------:R-:W-:Y:S01]  /*9950*/  LOP3.LUT R160, R247, 0xba, RZ, 0xfc, !PT ;  /* 0x000000baf7a07812 */ /* 0x000fe200078efcff */
[----:B------:R-:W-:-:S02]  /*9960*/  @!P1 IMAD.IADD R156, R156, 0x1, -R7 ;  /* 0x000000019c9c9824 */ /* 0x000fc400078e0a07 */
[----:B------:R-:W-:Y:S01]  /*9970*/  @!P2 IMAD.MOV R152, RZ, RZ, -R152 ;  /* 0x000000ffff98a224 */ /* 0x000fe200078e0a98 */
[----:B------:R-:W-:Y:S02]  /*9980*/  IABS R161, R160 ;  /* 0x000000a000a17213 */ /* 0x000fe40000000000 */
[----:B------:R-:W-:Y:S02]  /*9990*/  ISETP.GT.U32.AND P0, PT, R7, R157, PT ;  /* 0x0000009d0700720c */ /* 0x000fe40003f04070 */
[----:B------:R-:W-:Y:S01]  /*99a0*/  ISETP.GE.AND P2, PT, R163, RZ, PT ;  /* 0x000000ffa300720c */ /* 0x000fe20003f46270 */
[----:B------:R-:W-:Y:S01]  /*99b0*/  IMAD.HI.U32 R159, R0, R161, RZ ;  /* 0x000000a1009f7227 */ /* 0x000fe200078e00ff */
[----:B------:R-:W-:Y:S02]  /*99c0*/  ISETP.GT.U32.AND P1, PT, R7, R156, PT ;  /* 0x0000009c0700720c */ /* 0x000fe40003f24070 */
[----:B------:R-:W-:Y:S01]  /*99d0*/  IABS R163, R165 ;  /* 0x000000a500a37213 */ /* 0x000fe20000000000 */
[----:B------:R-:W-:Y:S01]  /*99e0*/  @!P5 IMAD.IADD R158, R158, 0x1, -R7 ;  /* 0x000000019e9ed824 */ /* 0x000fe200078e0a07 */
[----:B------:R-:W-:Y:S01]  /*99f0*/  ISETP.GE.AND P4, PT, R160, RZ, PT ;  /* 0x000000ffa000720c */ /* 0x000fe20003f86270 */
[----:B------:R-:W-:-:S02]  /*9a00*/  IMAD.MOV R162, RZ, RZ, -R159 ;  /* 0x000000ffffa27224 */ /* 0x000fc400078e0a9f */
[----:B------:R-:W-:Y:S01]  /*9a10*/  IMAD.HI.U32 R160, R0, R163, RZ ;  /* 0x000000a300a07227 */ /* 0x000fe200078e00ff */
[----:B------:R-:W-:-:S03]  /*9a20*/  ISETP.GT.U32.AND P5, PT, R7, R158, PT ;  /* 0x0000009e0700720c */ /* 0x000fc60003fa4070 */
[----:B------:R-:W-:Y:S02]  /*9a30*/  IMAD R159, R7, R162, R161 ;  /* 0x000000a2079f7224 */ /* 0x000fe400078e02a1 */
[----:B------:R-:W-:-:S04]  /*9a40*/  IMAD.HI.U32 R161, R0, R164, RZ ;  /* 0x000000a400a17227 */ /* 0x000fc800078e00ff */
[----:B------:R-:W-:Y:S01]  /*9a50*/  @!P0 IMAD.IADD R157, R157, 0x1, -R7 ;  /* 0x000000019d9d8824 */ /* 0x000fe200078e0a07 */
[C---:B------:R-:W-:Y:S01]  /*9a60*/  ISETP.GT.U32.AND P0, PT, R7.reuse, R159, PT ;  /* 0x0000009f0700720c */ /* 0x040fe20003f04070 */
[----:B------:R-:W-:Y:S02]  /*9a70*/  IMAD.MOV R161, RZ, RZ, -R161 ;  /* 0x000000ffffa17224 */ /* 0x000fe400078e0aa1 */
[--C-:B------:R-:W-:Y:S02]  /*9a80*/  @!P5 IMAD.IADD R158, R158, 0x1, -R7.reuse ;  /* 0x000000019e9ed824 */ /* 0x100fe400078e0a07 */
[C---:B------:R-:W-:Y:S02]  /*9a90*/  IMAD R161, R7.reuse, R161, R164 ;  /* 0x000000a107a17224 */ /* 0x040fe400078e02a4 */
[----:B------:R-:W-:Y:S02]  /*9aa0*/  IMAD.MOV R160, RZ, RZ, -R160 ;  /* 0x000000ffffa07224 */ /* 0x000fe400078e0aa0 */
[----:B------:R-:W-:Y:S01]  /*9ab0*/  @!P1 IMAD.IADD R156, R156, 0x1, -R7 ;  /* 0x000000019c9c9824 */ /* 0x000fe200078e0a07 */
[C---:B------:R-:W-:Y:S01]  /*9ac0*/  ISETP.GT.U32.AND P5, PT, R7.reuse, R161, PT ;  /* 0x000000a10700720c */ /* 0x040fe20003fa4070 */
[----:B------:R-:W-:Y:S01]  /*9ad0*/  IMAD R160, R7, R160, R163 ;  /* 0x000000a007a07224 */ /* 0x000fe200078e02a3 */
[----:B------:R-:W-:Y:S01]  /*9ae0*/  ISETP.GE.AND P1, PT, R165, RZ, PT ;  /* 0x000000ffa500720c */ /* 0x000fe20003f26270 */
[----:B------:R-:W-:Y:S01]  /*9af0*/  @!P0 IMAD.IADD R159, R159, 0x1, -R7 ;  /* 0x000000019f9f8824 */ /* 0x000fe200078e0a07 */
[----:B------:R-:W-:Y:S01]  /*9b00*/  IABS R165, R168 ;  /* 0x000000a800a57213 */ /* 0x000fe20000000000 */
[----:B------:R-:W-:Y:S01]  /*9b10*/  @!P2 IMAD.MOV R156, RZ, RZ, -R156 ;  /* 0x000000ffff9ca224 */ /* 0x000fe200078e0a9c */
[----:B------:R-:W-:Y:S01]  /*9b20*/  ISETP.GE.AND P2, PT, R166, RZ, PT ;  /* 0x000000ffa600720c */ /* 0x000fe20003f46270 */
[----:B------:R-:W-:Y:S01]  /*9b30*/  @!P6 IMAD.MOV R157, RZ, RZ, -R157 ;  /* 0x000000ffff9de224 */ /* 0x000fe200078e0a9d */
[----:B------:R-:W-:Y:S01]  /*9b40*/  ISETP.GT.U32.AND P6, PT, R7, R160, PT ;  /* 0x000000a00700720c */ /* 0x000fe20003fc4070 */
[----:B------:R-:W-:Y:S01]  /*9b50*/  IMAD.HI.U32 R164, R0, R167, RZ ;  /* 0x000000a700a47227 */ /* 0x000fe200078e00ff */
[----:B------:R-:W-:-:S02]  /*9b60*/  IABS R166, R169 ;  /* 0x000000a900a67213 */ /* 0x000fc40000000000 */
[----:B------:R-:W-:Y:S01]  /*9b70*/  ISETP.GT.U32.AND P0, PT, R7, R159, PT ;  /* 0x0000009f0700720c */ /* 0x000fe20003f04070 */
[----:B------:R-:W-:Y:S02]  /*9b80*/  @!P5 IMAD.IADD R161, R161, 0x1, -R7 ;  /* 0x00000001a1a1d824 */ /* 0x000fe400078e0a07 */
[----:B------:R-:W-:-:S03]  /*9b90*/  IMAD.HI.U32 R163, R0, R166, RZ ;  /* 0x000000a600a37227 */ /* 0x000fc600078e00ff */
[----:B------:R-:W-:Y:S01]  /*9ba0*/  ISETP.GT.U32.AND P5, PT, R7, R161, PT ;  /* 0x000000a10700720c */ /* 0x000fe20003fa4070 */
[----:B------:R-:W-:Y:S02]  /*9bb0*/  IMAD.MOV R163, RZ, RZ, -R163 ;  /* 0x000000ffffa37224 */ /* 0x000fe400078e0aa3 */
[--C-:B------:R-:W-:Y:S02]  /*9bc0*/  @!P6 IMAD.IADD R160, R160, 0x1, -R7.reuse ;  /* 0x00000001a0a0e824 */ /* 0x100fe400078e0a07 */
[----:B------:R-:W-:Y:S02]  /*9bd0*/  IMAD.MOV R164, RZ, RZ, -R164 ;  /* 0x000000ffffa47224 */ /* 0x000fe400078e0aa4 */
[----:B------:R-:W-:Y:S01]  /*9be0*/  @!P0 IMAD.IADD R159, R159, 0x1, -R7 ;  /* 0x000000019f9f8824 */ /* 0x000fe200078e0a07 */
[C---:B------:R-:W-:Y:S01]  /*9bf0*/  ISETP.GT.U32.AND P6, PT, R7.reuse, R160, PT ;  /* 0x000000a00700720c */ /* 0x040fe20003fc4070 */
[----:B------:R-:W-:Y:S01]  /*9c00*/  IMAD R163, R7, R163, R166 ;  /* 0x000000a307a37224 */ /* 0x000fe200078e02a6 */
[----:B------:R-:W-:Y:S01]  /*9c10*/  ISETP.GE.AND P0, PT, R169, RZ, PT ;  /* 0x000000ffa900720c */ /* 0x000fe20003f06270 */
[C---:B------:R-:W-:Y:S01]  /*9c20*/  IMAD R164, R7.reuse, R164, R167 ;  /* 0x000000a407a47224 */ /* 0x040fe200078e02a7 */
[----:B------:R-:W-:Y:S01]  /*9c30*/  IABS R169, R172 ;  /* 0x000000ac00a97213 */ /* 0x000fe20000000000 */
[----:B------:R-:W-:Y:S01]  /*9c40*/  @!P4 IMAD.MOV R159, RZ, RZ, -R159 ;  /* 0x000000ffff9fc224 */ /* 0x000fe200078e0a9f */
[----:B------:R-:W-:Y:S01]  /*9c50*/  ISETP.GT.U32.AND P4, PT, R7, R163, PT ;  /* 0x000000a30700720c */ /* 0x000fe20003f84070 */
[----:B------:R-:W-:-:S04]  /*9c60*/  IMAD.HI.U32 R162, R0, R165, RZ ;  /* 0x000000a500a27227 */ /* 0x000fc800078e00ff */
[--C-:B------:R-:W-:Y:S01]  /*9c70*/  @!P5 IMAD.IADD R161, R161, 0x1, -R7.reuse ;  /* 0x00000001a1a1d824 */ /* 0x100fe200078e0a07 */
[C---:B------:R-:W-:Y:S01]  /*9c80*/  ISETP.GT.U32.AND P5, PT, R7.reuse, R164, PT ;  /* 0x000000a40700720c */ /* 0x040fe20003fa4070 */
[----:B------:R-:W-:Y:S02]  /*9c90*/  IMAD.MOV R162, RZ, RZ, -R162 ;  /* 0x000000ffffa27224 */ /* 0x000fe400078e0aa2 */
[----:B------:R-:W-:Y:S02]  /*9ca0*/  @!P6 IMAD.IADD R160, R160, 0x1, -R7 ;  /* 0x00000001a0a0e824 */ /* 0x000fe400078e0a07 */
[----:B------:R-:W-:Y:S01]  /*9cb0*/  IMAD R162, R7, R162, R165 ;  /* 0x000000a207a27224 */ /* 0x000fe200078e02a5 */
[----:B------:R-:W-:Y:S01]  /*9cc0*/  LOP3.LUT R165, R247, 0xae, RZ, 0xfc, !PT ;  /* 0x000000aef7a57812 */ /* 0x000fe200078efcff */
[----:B------:R-:W-:Y:S02]  /*9cd0*/  @!P4 IMAD.IADD R163, R163, 0x1, -R7 ;  /* 0x00000001a3a3c824 */ /* 0x000fe400078e0a07 */
[----:B------:R-:W-:Y:S01]  /*9ce0*/  IMAD.HI.U32 R166, R0, R169, RZ ;  /* 0x000000a900a67227 */ /* 0x000fe200078e00ff */
[----:B------:R-:W-:-:S02]  /*9cf0*/  ISETP.GT.U32.AND P6, PT, R7, R162, PT ;  /* 0x000000a20700720c */ /* 0x000fc40003fc4070 */
[----:B------:R-:W-:Y:S01]  /*9d00*/  IABS R167, R165 ;  /* 0x000000a500a77213 */ /* 0x000fe20000000000 */
[----:B------:R-:W-:Y:S01]  /*9d10*/  @!P5 IMAD.IADD R164, R164, 0x1, -R7 ;  /* 0x00000001a4a4d824 */ /* 0x000fe200078e0a07 */
[C---:B------:R-:W-:Y:S01]  /*9d20*/  ISETP.GT.U32.AND P5, PT, R7.reuse, R163, PT ;  /* 0x000000a30700720c */ /* 0x040fe20003fa4070 */
[----:B------:R-:W-:Y:S02]  /*9d30*/  IMAD.MOV R166, RZ, RZ, -R166 ;  /* 0x000000ffffa67224 */ /* 0x000fe400078e0aa6 */
[----:B------:R-:W-:Y:S01]  /*9d40*/  @!P3 IMAD.MOV R158, RZ, RZ, -R158 ;  /* 0x000000ffff9eb224 */ /* 0x000fe200078e0a9e */
[----:B------:R-:W-:Y:S01]  /*9d50*/  ISETP.GE.AND P3, PT, R168, RZ, PT ;  /* 0x000000ffa800720c */ /* 0x000fe20003f66270 */
[----:B------:R-:W-:Y:S02]  /*9d60*/  IMAD R166, R7, R166, R169 ;  /* 0x000000a607a67224 */ /* 0x000fe400078e02a9 */
[----:B------:R-:W-:Y:S01]  /*9d70*/  @!P1 IMAD.MOV R160, RZ, RZ, -R160 ;  /* 0x000000ffffa09224 */ /* 0x000fe200078e0aa0 */
[----:B------:R-:W-:Y:S01]  /*9d80*/  ISETP.GE.AND P1, PT, R170, RZ, PT ;  /* 0x000000ffaa00720c */ /* 0x000fe20003f26270 */
[----:B------:R-:W-:Y:S01]  /*9d90*/  @!P6 IMAD.IADD R162, R162, 0x1, -R7 ;  /* 0x00000001a2a2e824 */ /* 0x000fe200078e0a07 */
[----:B------:R-:W-:Y:S01]  /*9da0*/  ISETP.GE.AND P6, PT, R165, RZ, PT ;  /* 0x000000ffa500720c */ /* 0x000fe20003fc6270 */
[----:B------:R-:W-:Y:S01]  /*9db0*/  IMAD.HI.U32 R165, R0, R167, RZ ;  /* 0x000000a700a57227 */ /* 0x000fe200078e00ff */
[----:B------:R-:W-:-:S02]  /*9dc0*/  IABS R170, R173 ;  /* 0x000000ad00aa7213 */ /* 0x000fc40000000000 */
[----:B------:R-:W-:Y:S01]  /*9dd0*/  ISETP.GT.U32.AND P4, PT, R7, R162, PT ;  /* 0x000000a20700720c */ /* 0x000fe20003f84070 */
        /* <DEDUP_REMOVED lines=9> */
[----:B------:R-:W-:Y:S02]  /*9e70*/  @!P5 IMAD.IADD R166, R166, 0x1, -R7 ;  /* 0x00000001a6a6d824 */ /* 0x000fe400078e0a07 */
[----:B------:R-:W-:-:S03]  /*9e80*/  IMAD.HI.U32 R168, R0, R171, RZ ;  /* 0x000000ab00a87227 */ /* 0x000fc600078e00ff */
[C---:B------:R-:W-:Y:S01]  /*9e90*/  ISETP.GT.U32.AND P5, PT, R7.reuse, R166, PT ;  /* 0x000000a60700720c */ /* 0x040fe20003fa4070 */
[----:B------:R-:W-:Y:S02]  /*9ea0*/  IMAD.MOV R167, RZ, RZ, -R167 ;  /* 0x000000ffffa77224 */ /* 0x000fe400078e0aa7 */
[----:B------:R-:W-:Y:S02]  /*9eb0*/  IMAD.MOV R168, RZ, RZ, -R168 ;  /* 0x000000ffffa87224 */ /* 0x000fe400078e0aa8 */
[----:B------:R-:W-:Y:S02]  /*9ec0*/  IMAD R167, R7, R167, R170 ;  /* 0x000000a707a77224 */ /* 0x000fe400078e02aa */
[----:B------:R-:W-:Y:S02]  /*9ed0*/  @!P4 IMAD.IADD R165, R165, 0x1, -R7 ;  /* 0x00000001a5a5c824 */ /* 0x000fe400078e0a07 */
[C---:B------:R-:W-:Y:S02]  /*9ee0*/  IMAD R168, R7.reuse, R168, R171 ;  /* 0x000000a807a87224 */ /* 0x040fe400078e02ab */
[----:B------:R-:W-:Y:S01]  /*9ef0*/  @!P2 IMAD.IADD R164, R164, 0x1, -R7 ;  /* 0x00000001a4a4a824 */ /* 0x000fe200078e0a07 */
[----:B------:R-:W-:Y:S01]  /*9f00*/  ISETP.GE.AND P2, PT, R172, RZ, PT ;  /* 0x000000ffac00720c */ /* 0x000fe20003f46270 */
[----:B------:R-:W-:Y:S01]  /*9f10*/  @!P0 IMAD.MOV R163, RZ, RZ, -R163 ;  /* 0x000000ffffa38224 */ /* 0x000fe200078e0aa3 */
[----:B------:R-:W-:Y:S01]  /*9f20*/  IABS R172, R175 ;  /* 0x000000af00ac7213 */ /* 0x000fe20000000000 */
[----:B------:R-:W-:Y:S01]  /*9f30*/  @!P5 IMAD.IADD R166, R166, 0x1, -R7 ;  /* 0x00000001a6a6d824 */ /* 0x000fe200078e0a07 */
[C---:B------:R-:W-:Y:S01]  /*9f40*/  ISETP.GT.U32.AND P4, PT, R7.reuse, R165, PT ;  /* 0x000000a50700720c */ /* 0x040fe20003f84070 */
[----:B------:R-:W-:Y:S01]  /*9f50*/  @!P1 IMAD.MOV R164, RZ, RZ, -R164 ;  /* 0x000000ffffa49224 */ /* 0x000fe200078e0aa4 */
[C---:B------:R-:W-:Y:S01]  /*9f60*/  ISETP.GT.U32.AND P0, PT, R7.reuse, R167, PT ;  /* 0x000000a70700720c */ /* 0x040fe20003f04070 */
[----:B------:R-:W-:Y:S01]  /*9f70*/  IMAD.HI.U32 R169, R0, R172, RZ ;  /* 0x000000ac00a97227 */ /* 0x000fe200078e00ff */
[----:B------:R-:W-:-:S02]  /*9f80*/  ISETP.GT.U32.AND P5, PT, R7, R168, PT ;  /* 0x000000a80700720c */ /* 0x000fc40003fa4070 */
[----:B------:R-:W-:Y:S01]  /*9f90*/  ISETP.GE.AND P1, PT, R174, RZ, PT ;  /* 0x000000ffae00720c */ /* 0x000fe20003f26270 */
[----:B------:R-:W-:Y:S01]  /*9fa0*/  IMAD.MOV R169, RZ, RZ, -R169 ;  /* 0x000000ffffa97224 */ /* 0x000fe200078e0aa9 */
[----:B------:R-:W-:Y:S01]  /*9fb0*/  LOP3.LUT R174, R247, 0xa4, RZ, 0xfc, !PT ;  /* 0x000000a4f7ae7812 */ /* 0x000fe200078efcff */
[----:B------:R-:W-:Y:S01]  /*9fc0*/  @!P3 IMAD.MOV R162, RZ, RZ, -R162 ;  /* 0x000000ffffa2b224 */ /* 0x000fe200078e0aa2 */
[----:B------:R-:W-:Y:S01]  /*9fd0*/  ISETP.GE.AND P3, PT, R173, RZ, PT ;  /* 0x000000ffad00720c */ /* 0x000fe20003f66270 */
[----:B------:R-:W-:Y:S01]  /*9fe0*/  IMAD R169, R7, R169, R172 ;  /* 0x000000a907a97224 */ /* 0x000fe200078e02ac */
[----:B------:R-:W-:Y:S01]  /*9ff0*/  IABS R172, R174 ;  /* 0x000000ae00ac7213 */ /* 0x000fe20000000000 */
[--C-:B------:R-:W-:Y:S01]  /*a000*/  @!P4 IMAD.IADD R165, R165, 0x1, -R7.reuse ;  /* 0x00000001a5a5c824 */ /* 0x100fe200078e0a07 */
[----:B------:R-:W-:Y:S01]  /*a010*/  IABS R173, R176 ;  /* 0x000000b000ad7213 */ /* 0x000fe20000000000 */
[--C-:B------:R-:W-:Y:S01]  /*a020*/  @!P0 IMAD.IADD R167, R167, 0x1, -R7.reuse ;  /* 0x00000001a7a78824 */ /* 0x100fe200078e0a07 */
[C---:B------:R-:W-:Y:S01]  /*a030*/  ISETP.GT.U32.AND P0, PT, R7.reuse, R169, PT ;  /* 0x000000a90700720c */ /* 0x040fe20003f04070 */
[----:B------:R-:W-:Y:S01]  /*a040*/  @!P5 IMAD.IADD R168, R168, 0x1, -R7 ;  /* 0x00000001a8a8d824 */ /* 0x000fe200078e0a07 */
[----:B------:R-:W-:Y:S01]  /*a050*/  ISETP.GE.AND P5, PT, R174, RZ, PT ;  /* 0x000000ffae00720c */ /* 0x000fe20003fa6270 */
[----:B------:R-:W-:Y:S01]  /*a060*/  @!P6 IMAD.MOV R165, RZ, RZ, -R165 ;  /* 0x000000ffffa5e224 */ /* 0x000fe200078e0aa5 */
[C---:B------:R-:W-:Y:S01]  /*a070*/  ISETP.GT.U32.AND P6, PT, R7.reuse, R167, PT ;  /* 0x000000a70700720c */ /* 0x040fe20003fc4070 */
[----:B------:R-:W-:Y:S01]  /*a080*/  @!P2 IMAD.MOV R166, RZ, RZ, -R166 ;  /* 0x000000ffffa6a224 */ /* 0x000fe200078e0aa6 */
[----:B------:R-:W-:Y:S01]  /*a090*/  ISETP.GT.U32.AND P2, PT, R7, R168, PT ;  /* 0x000000a80700720c */ /* 0x000fe20003f44070 */
[----:B------:R-:W-:Y:S01]  /*a0a0*/  IMAD.HI.U32 R170, R0, R172, RZ ;  /* 0x000000ac00aa7227 */ /* 0x000fe200078e00ff */
[----:B------:R-:W-:-:S02]  /*a0b0*/  ISETP.GE.AND P4, PT, R175, RZ, PT ;  /* 0x000000ffaf00720c */ /* 0x000fc40003f86270 */
[----:B------:R-:W-:Y:S01]  /*a0c0*/  IABS R175, R177 ;  /* 0x000000b100af7213 */ /* 0x000fe20000000000 */
[----:B------:R-:W-:-:S04]  /*a0d0*/  IMAD.HI.U32 R171, R0, R173, RZ ;  /* 0x000000ad00ab7227 */ /* 0x000fc800078e00ff */
[----:B------:R-:W-:Y:S02]  /*a0e0*/  IMAD.MOV R170, RZ, RZ, -R170 ;  /* 0x000000ffffaa7224 */ /* 0x000fe400078e0aaa */
[----:B------:R-:W-:Y:S02]  /*a0f0*/  IMAD.MOV R174, RZ, RZ, -R171 ;  /* 0x000000ffffae7224 */ /* 0x000fe400078e0aab */
[----:B------:R-:W-:Y:S02]  /*a100*/  IMAD R170, R7, R170, R172 ;  /* 0x000000aa07aa7224 */ /* 0x000fe400078e02ac */
[----:B------:R-:W-:Y:S01]  /*a110*/  @!P6 IMAD.IADD R167, R167, 0x1, -R7 ;  /* 0x00000001a7a7e824 */ /* 0x000fe200078e0a07 */
[----:B------:R-:W-:Y:S01]  /*a120*/  ISETP.GE.AND P6, PT, R176, RZ, PT ;  /* 0x000000ffb000720c */ /* 0x000fe20003fc6270 */
[----:B------:R-:W-:Y:S01]  /*a130*/  IMAD R171, R7, R174, R173 ;  /* 0x000000ae07ab7224 */ /* 0x000fe200078e02ad */
[----:B------:R-:W-:Y:S01]  /*a140*/  LOP3.LUT R173, R247, 0x9e, RZ, 0xfc, !PT ;  /* 0x0000009ef7ad7812 */ /* 0x000fe200078efcff */
[--C-:B------:R-:W-:Y:S01]  /*a150*/  @!P2 IMAD.IADD R168, R168, 0x1, -R7.reuse ;  /* 0x00000001a8a8a824 */ /* 0x100fe200078e0a07 */
[----:B------:R-:W-:Y:S01]  /*a160*/  ISETP.GT.U32.AND P2, PT, R7, R170, PT ;  /* 0x000000aa0700720c */ /* 0x000fe20003f44070 */
[----:B------:R-:W-:Y:S01]  /*a170*/  @!P0 IMAD.IADD R169, R169, 0x1, -R7 ;  /* 0x00000001a9a98824 */ /* 0x000fe200078e0a07 */
[----:B------:R-:W-:Y:S01]  /*a180*/  IABS R174, R173 ;  /* 0x000000ad00ae7213 */ /* 0x000fe20000000000 */
[----:B------:R-:W-:Y:S01]  /*a190*/  @!P3 IMAD.MOV R167, RZ, RZ, -R167 ;  /* 0x000000ffffa7b224 */ /* 0x000fe200078e0aa7 */
[C---:B------:R-:W-:Y:S01]  /*a1a0*/  ISETP.GT.U32.AND P3, PT, R7.reuse, R171, PT ;  /* 0x000000ab0700720c */ /* 0x040fe20003f64070 */
[----:B------:R-:W-:Y:S01]  /*a1b0*/  IMAD.HI.U32 R172, R0, R175, RZ ;  /* 0x000000af00ac7227 */ /* 0x000fe200078e00ff */
[----:B------:R-:W-:-:S02]  /*a1c0*/  ISETP.GT.U32.AND P0, PT, R7, R169, PT ;  /* 0x000000a90700720c */ /* 0x000fc40003f04070 */
[----:B------:R-:W-:Y:S01]  /*a1d0*/  IABS R176, R182 ;  /* 0x000000b600b07213 */ /* 0x000fe20000000000 */
[----:B------:R-:W-:Y:S02]  /*a1e0*/  IMAD.MOV R172, RZ, RZ, -R172 ;  /* 0x000000ffffac7224 */ /* 0x000fe400078e0aac */
[----:B------:R-:W-:Y:S01]  /*a1f0*/  @!P1 IMAD.MOV R168, RZ, RZ, -R168 ;  /* 0x000000ffffa89224 */ /* 0x000fe200078e0aa8 */
[----:B------:R-:W-:Y:S01]  /*a200*/  ISETP.GE.AND P1, PT, R177, RZ, PT ;  /* 0x000000ffb100720c */ /* 0x000fe20003f26270 */
[----:B------:R-:W-:Y:S01]  /*a210*/  @!P2 IMAD.IADD R170, R170, 0x1, -R7 ;  /* 0x00000001aaaaa824 */ /* 0x000fe200078e0a07 */
[----:B------:R-:W-:Y:S01]  /*a220*/  IABS R177, R183 ;  /* 0x000000b700b17213 */ /* 0x000fe20000000000 */
[----:B------:R-:W-:Y:S02]  /*a230*/  IMAD R172, R7, R172, R175 ;  /* 0x000000ac07ac7224 */ /* 0x000fe400078e02af */
[--C-:B------:R-:W-:Y:S01]  /*a240*/  @!P3 IMAD.IADD R171, R171, 0x1, -R7.reuse ;  /* 0x00000001ababb824 */ /* 0x100fe200078e0a07 */
[----:B------:R-:W-:Y:S01]  /*a250*/  ISETP.GT.U32.AND P2, PT, R7, R170, PT ;  /* 0x000000aa0700720c */ /* 0x000fe20003f44070 */
[----:B------:R-:W-:Y:S01]  /*a260*/  @!P0 IMAD.IADD R169, R169, 0x1, -R7 ;  /* 0x00000001a9a98824 */ /* 0x000fe200078e0a07 */
[----:B------:R-:W-:Y:S01]  /*a270*/  ISETP.GE.AND P0, PT, R173, RZ, PT ;  /* 0x000000ffad00720c */ /* 0x000fe20003f06270 */
[----:B------:R-:W-:Y:S01]  /*a280*/  IMAD.HI.U32 R173, R0, R174, RZ ;  /* 0x000000ae00ad7227 */ /* 0x000fe200078e00ff */
[----:B------:R-:W-:-:S03]  /*a290*/  ISETP.GT.U32.AND P3, PT, R7, R171, PT ;  /* 0x000000ab0700720c */ /* 0x000fc60003f64070 */
[----:B------:R-:W-:Y:S02]  /*a2a0*/  IMAD.MOV R173, RZ, RZ, -R173 ;  /* 0x000000ffffad7224 */ /* 0x000fe400078e0aad */
[----:B------:R-:W-:-:S04]  /*a2b0*/  IMAD.HI.U32 R175, R0, R177, RZ ;  /* 0x000000b100af7227 */ /* 0x000fc800078e00ff */
[C---:B------:R-:W-:Y:S02]  /*a2c0*/  IMAD R173, R7.reuse, R173, R174 ;  /* 0x000000ad07ad7224 */ /* 0x040fe400078e02ae */
[----:B------:R-:W-:Y:S01]  /*a2d0*/  @!P2 IMAD.IADD R170, R170, 0x1, -R7 ;  /* 0x00000001aaaaa824 */ /* 0x000fe200078e0a07 */
[----:B------:R-:W-:Y:S01]  /*a2e0*/  ISETP.GT.U32.AND P2, PT, R7, R172, PT ;  /* 0x000000ac0700720c */ /* 0x000fe20003f44070 */
[----:B------:R-:W-:-:S04]  /*a2f0*/  IMAD.HI.U32 R174, R0, R176, RZ ;  /* 0x000000b000ae7227 */ /* 0x000fc800078e00ff */
[----:B------:R-:W-:Y:S01]  /*a300*/  @!P3 IMAD.IADD R171, R171, 0x1, -R7 ;  /* 0x00000001ababb824 */ /* 0x000fe200078e0a07 */
[C---:B------:R-:W-:Y:S01]  /*a310*/  ISETP.GT.U32.AND P3, PT, R7.reuse, R173, PT ;  /* 0x000000ad0700720c */ /* 0x040fe20003f64070 */
[----:B------:R-:W-:Y:S02]  /*a320*/  IMAD.MOV R174, RZ, RZ, -R174 ;  /* 0x000000ffffae7224 */ /* 0x000fe400078e0aae */
[----:B------:R-:W-:Y:S02]  /*a330*/  IMAD.MOV R178, RZ, RZ, -R175 ;  /* 0x000000ffffb27224 */ /* 0x000fe400078e0aaf */
[C---:B------:R-:W-:Y:S02]  /*a340*/  IMAD R174, R7.reuse, R174, R176 ;  /* 0x000000ae07ae7224 */ /* 0x040fe400078e02b0 */
[C---:B------:R-:W-:Y:S02]  /*a350*/  IMAD R175, R7.reuse, R178, R177 ;  /* 0x000000b207af7224 */ /* 0x040fe400078e02b1 */
[----:B------:R-:W-:Y:S01]  /*a360*/  @!P2 IMAD.IADD R172, R172, 0x1, -R7 ;  /* 0x00000001acaca824 */ /* 0x000fe200078e0a07 */
[----:B------:R-:W-:Y:S01]  /*a370*/  ISETP.GT.U32.AND P2, PT, R7, R174, PT ;  /* 0x000000ae0700720c */ /* 0x000fe20003f44070 */
[----:B------:R-:W-:-:S04]  /*a380*/  IMAD.HI.U32 R178, R0, R181, RZ ;  /* 0x000000b500b27227 */ /* 0x000fc800078e00ff */
[----:B------:R-:W-:Y:S01]  /*a390*/  @!P3 IMAD.IADD R173, R173, 0x1, -R7 ;  /* 0x00000001adadb824 */ /* 0x000fe200078e0a07 */
[----:B------:R-:W-:Y:S01]  /*a3a0*/  ISETP.GT.U32.AND P3, PT, R7, R175, PT ;  /* 0x000000af0700720c */ /* 0x000fe20003f64070 */
[----:B------:R-:W-:Y:S02]  /*a3b0*/  IMAD.MOV R178, RZ, RZ, -R178 ;  /* 0x000000ffffb27224 */ /* 0x000fe400078e0ab2 */
[----:B------:R-:W-:-:S04]  /*a3c0*/  IMAD.HI.U32 R177, R0, R180, RZ ;  /* 0x000000b400b17227 */ /* 0x000fc800078e00ff */
[----:B------:R-:W-:Y:S01]  /*a3d0*/  @!P2 IMAD.IADD R174, R174, 0x1, -R7 ;  /* 0x00000001aeaea824 */ /* 0x000fe200078e0a07 */
[C---:B------:R-:W-:Y:S01]  /*a3e0*/  ISETP.GT.U32.AND P2, PT, R7.reuse, R172, PT ;  /* 0x000000ac0700720c */ /* 0x040fe20003f44070 */
[----:B------:R-:W-:Y:S01]  /*a3f0*/  IMAD R178, R7, R178, R181 ;  /* 0x000000b207b27224 */ /* 0x000fe200078e02b5 */
[----:B------:R-:W-:Y:S01]  /*a400*/  IABS R181, R188 ;  /* 0x000000bc00b57213 */ /* 0x000fe20000000000 */
[----:B------:R-:W-:-:S04]  /*a410*/  IMAD.HI.U32 R176, R0, R179, RZ ;  /* 0x000000b300b07227 */ /* 0x000fc800078e00ff */
[----:B------:R-:W-:Y:S01]  /*a420*/  @!P3 IMAD.IADD R175, R175, 0x1, -R7 ;  /* 0x00000001afafb824 */ /* 0x000fe200078e0a07 */
[C---:B------:R-:W-:Y:S01]  /*a430*/  ISETP.GT.U32.AND P3, PT, R7.reuse, R174, PT ;  /* 0x000000ae0700720c */ /* 0x040fe20003f64070 */
[----:B------:R-:W-:Y:S01]  /*a440*/  @!P4 IMAD.MOV R169, RZ, RZ, -R169 ;  /* 0x000000ffffa9c224 */ /* 0x000fe200078e0aa9 */
[C---:B------:R-:W-:Y:S01]  /*a450*/  ISETP.GT.U32.AND P4, PT, R7.reuse, R173, PT ;  /* 0x000000ad0700720c */ /* 0x040fe20003f84070 */
[----:B------:R-:W-:Y:S01]  /*a460*/  @!P5 IMAD.MOV R170, RZ, RZ, -R170 ;  /* 0x000000ffffaad224 */ /* 0x000fe200078e0aaa */
[C---:B------:R-:W-:Y:S01]  /*a470*/  ISETP.GT.U32.AND P5, PT, R7.reuse, R175, PT ;  /* 0x000000af0700720c */ /* 0x040fe20003fa4070 */
[----:B------:R-:W-:Y:S02]  /*a480*/  IMAD.MOV R177, RZ, RZ, -R177 ;  /* 0x000000ffffb17224 */ /* 0x000fe400078e0ab1 */
[----:B------:R-:W-:Y:S02]  /*a490*/  IMAD.MOV R176, RZ, RZ, -R176 ;  /* 0x000000ffffb07224 */ /* 0x000fe400078e0ab0 */
[C---:B------:R-:W-:Y:S01]  /*a4a0*/  IMAD R177, R7.reuse, R177, R180 ;  /* 0x000000b107b17224 */ /* 0x040fe200078e02b4 */
[----:B------:R-:W-:Y:S01]  /*a4b0*/  IABS R180, R187 ;  /* 0x000000bb00b47213 */ /* 0x000fe20000000000 */
[----:B------:R-:W-:-:S02]  /*a4c0*/  IMAD R176, R7, R176, R179 ;  /* 0x000000b007b07224 */ /* 0x000fc400078e02b3 */
[----:B------:R-:W-:Y:S01]  /*a4d0*/  @!P3 IMAD.IADD R174, R174, 0x1, -R7 ;  /* 0x00000001aeaeb824 */ /* 0x000fe200078e0a07 */
[C---:B------:R-:W-:Y:S01]  /*a4e0*/  ISETP.GT.U32.AND P3, PT, R7.reuse, R178, PT ;  /* 0x000000b20700720c */ /* 0x040fe20003f64070 */
[----:B------:R-:W-:Y:S01]  /*a4f0*/  @!P6 IMAD.MOV R171, RZ, RZ, -R171 ;  /* 0x000000ffffabe224 */ /* 0x000fe200078e0aab */
[----:B------:R-:W-:Y:S01]  /*a500*/  ISETP.GT.U32.AND P6, PT, R7, R176, PT ;  /* 0x000000b00700720c */ /* 0x000fe20003fc4070 */
[----:B------:R-:W-:-:S04]  /*a510*/  IMAD.HI.U32 R179, R0, R180, RZ ;  /* 0x000000b400b37227 */ /* 0x000fc800078e00ff */
[--C-:B------:R-:W-:Y:S01]  /*a520*/  @!P4 IMAD.IADD R173, R173, 0x1, -R7.reuse ;  /* 0x00000001adadc824 */ /* 0x100fe200078e0a07 */
[----:B------:R-:W-:Y:S01]  /*a530*/  ISETP.GE.AND P4, PT, R182, RZ, PT ;  /* 0x000000ffb600720c */ /* 0x000fe20003f86270 */
[----:B------:R-:W-:Y:S01]  /*a540*/  @!P5 IMAD.IADD R175, R175, 0x1, -R7 ;  /* 0x00000001afafd824 */ /* 0x000fe200078e0a07 */
[----:B------:R-:W-:Y:S01]  /*a550*/  ISETP.GE.AND P5, PT, R183, RZ, PT ;  /* 0x000000ffb700720c */ /* 0x000fe20003fa6270 */
[----:B------:R-:W-:Y:S01]  /*a560*/  IMAD.MOV R179, RZ, RZ, -R179 ;  /* 0x000000ffffb37224 */ /* 0x000fe200078e0ab3 */
[----:B------:R-:W-:Y:S01]  /*a570*/  LOP3.LUT R183, R247, 0x8e, RZ, 0xfc, !PT ;  /* 0x0000008ef7b77812 */ /* 0x000fe200078efcff */
[----:B------:R-:W-:Y:S02]  /*a580*/  @!P3 IMAD.IADD R178, R178, 0x1, -R7 ;  /* 0x00000001b2b2b824 */ /* 0x000fe400078e0a07 */
[----:B------:R-:W-:Y:S01]  /*a590*/  @!P0 IMAD.MOV R173, RZ, RZ, -R173 ;  /* 0x000000ffffad8224 */ /* 0x000fe200078e0aad */
[----:B------:R-:W-:Y:S01]  /*a5a0*/  IABS R182, R183 ;  /* 0x000000b700b67213 */ /* 0x000fe20000000000 */
[C---:B------:R-:W-:Y:S01]  /*a5b0*/  IMAD R179, R7.reuse, R179, R180 ;  /* 0x000000b307b37224 */ /* 0x040fe200078e02b4 */
[----:B------:R-:W-:Y:S01]  /*a5c0*/  ISETP.GT.U32.AND P0, PT, R7, R178, PT ;  /* 0x000000b20700720c */ /* 0x000fe20003f04070 */
[----:B------:R-:W-:-:S04]  /*a5d0*/  IMAD.HI.U32 R180, R0, R181, RZ ;  /* 0x000000b500b47227 */ /* 0x000fc800078e00ff */
[--C-:B------:R-:W-:Y:S01]  /*a5e0*/  @!P2 IMAD.IADD R172, R172, 0x1, -R7.reuse ;  /* 0x00000001acaca824 */ /* 0x100fe200078e0a07 */
[C---:B------:R-:W-:Y:S01]  /*a5f0*/  ISETP.GT.U32.AND P2, PT, R7.reuse, R177, PT ;  /* 0x000000b10700720c */ /* 0x040fe20003f44070 */
[----:B------:R-:W-:Y:S01]  /*a600*/  @!P6 IMAD.IADD R176, R176, 0x1, -R7 ;  /* 0x00000001b0b0e824 */ /* 0x000fe200078e0a07 */
[----:B------:R-:W-:Y:S01]  /*a610*/  ISETP.GE.AND P6, PT, R184, RZ, PT ;  /* 0x000000ffb800720c */ /* 0x000fe20003fc6270 */
[----:B------:R-:W-:Y:S02]  /*a620*/  IMAD.MOV R180, RZ, RZ, -R180 ;  /* 0x000000ffffb47224 */ /* 0x000fe400078e0ab4 */
[----:B------:R-:W-:Y:S01]  /*a630*/  @!P1 IMAD.MOV R172, RZ, RZ, -R172 ;  /* 0x000000ffffac9224 */ /* 0x000fe200078e0aac */
[C---:B------:R-:W-:Y:S01]  /*a640*/  ISETP.GT.U32.AND P1, PT, R7.reuse, R176, PT ;  /* 0x000000b00700720c */ /* 0x040fe20003f24070 */
[----:B------:R-:W-:Y:S01]  /*a650*/  @!P5 IMAD.MOV R175, RZ, RZ, -R175 ;  /* 0x000000ffffafd224 */ /* 0x000fe200078e0aaf */
[C---:B------:R-:W-:Y:S01]  /*a660*/  ISETP.GT.U32.AND P5, PT, R7.reuse, R179, PT ;  /* 0x000000b30700720c */ /* 0x040fe20003fa4070 */
[----:B------:R-:W-:-:S02]  /*a670*/  IMAD R180, R7, R180, R181 ;  /* 0x000000b407b47224 */ /* 0x000fc400078e02b5 */
[----:B------:R-:W-:Y:S02]  /*a680*/  @!P0 IMAD.IADD R178, R178, 0x1, -R7 ;  /* 0x00000001b2b28824 */ /* 0x000fe400078e0a07 */
[----:B------:R-:W-:Y:S01]  /*a690*/  IMAD.HI.U32 R181, R0, R182, RZ ;  /* 0x000000b600b57227 */ /* 0x000fe200078e00ff */
[----:B------:R-:W-:-:S03]  /*a6a0*/  ISETP.GT.U32.AND P0, PT, R7, R180, PT ;  /* 0x000000b40700720c */ /* 0x000fc60003f04070 */
[----:B------:R-:W-:Y:S02]  /*a6b0*/  IMAD.MOV R181, RZ, RZ, -R181 ;  /* 0x000000ffffb57224 */ /* 0x000fe400078e0ab5 */
[--C-:B------:R-:W-:Y:S01]  /*a6c0*/  @!P1 IMAD.IADD R176, R176, 0x1, -R7.reuse ;  /* 0x00000001b0b09824 */ /* 0x100fe200078e0a07 */
[----:B------:R-:W-:Y:S01]  /*a6d0*/  ISETP.GE.AND P1, PT, R187, RZ, PT ;  /* 0x000000ffbb00720c */ /* 0x000fe20003f26270 */
[--C-:B------:R-:W-:Y:S01]  /*a6e0*/  @!P5 IMAD.IADD R179, R179, 0x1, -R7.reuse ;  /* 0x00000001b3b3d824 */ /* 0x100fe200078e0a07 */
[----:B------:R-:W-:Y:S01]  /*a6f0*/  ISETP.GE.AND P5, PT, R183, RZ, PT ;  /* 0x000000ffb700720c */ /* 0x000fe20003fa6270 */
[----:B------:R-:W-:Y:S01]  /*a700*/  @!P6 IMAD.MOV R176, RZ, RZ, -R176 ;  /* 0x000000ffffb0e224 */ /* 0x000fe200078e0ab0 */
[----:B------:R-:W-:Y:S01]  /*a710*/  IABS R183, R189 ;  /* 0x000000bd00b77213 */ /* 0x000fe20000000000 */
[C---:B------:R-:W-:Y:S01]  /*a720*/  IMAD R181, R7.reuse, R181, R182 ;  /* 0x000000b507b57224 */ /* 0x040fe200078e02b6 */
[----:B------:R-:W-:Y:S01]  /*a730*/  ISETP.GT.U32.AND P6, PT, R7, R179, PT ;  /* 0x000000b30700720c */ /* 0x000fe20003fc4070 */
[----:B------:R-:W-:Y:S01]  /*a740*/  @!P0 IMAD.IADD R180, R180, 0x1, -R7 ;  /* 0x00000001b4b48824 */ /* 0x000fe200078e0a07 */
[----:B------:R-:W-:Y:S01]  /*a750*/  IABS R187, R191 ;  /* 0x000000bf00bb7213 */ /* 0x000fe20000000000 */
[----:B------:R-:W-:-:S03]  /*a760*/  IMAD.HI.U32 R182, R0, R183, RZ ;  /* 0x000000b700b67227 */ /* 0x000fc600078e00ff */
[----:B------:R-:W-:Y:S01]  /*a770*/  ISETP.GT.U32.AND P0, PT, R7, R180, PT ;  /* 0x000000b40700720c */ /* 0x000fe20003f04070 */
[--C-:B------:R-:W-:Y:S01]  /*a780*/  @!P2 IMAD.IADD R177, R177, 0x1, -R7.reuse ;  /* 0x00000001b1b1a824 */ /* 0x100fe200078e0a07 */
[----:B------:R-:W-:Y:S01]  /*a790*/  ISETP.GE.AND P2, PT, R185, RZ, PT ;  /* 0x000000ffb900720c */ /* 0x000fe20003f46270 */
[----:B------:R-:W-:Y:S02]  /*a7a0*/  IMAD.MOV R182, RZ, RZ, -R182 ;  /* 0x000000ffffb67224 */ /* 0x000fe400078e0ab6 */
[----:B------:R-:W-:Y:S01]  /*a7b0*/  @!P4 IMAD.MOV R174, RZ, RZ, -R174 ;  /* 0x000000ffffaec224 */ /* 0x000fe200078e0aae */
[----:B------:R-:W-:Y:S01]  /*a7c0*/  ISETP.GT.U32.AND P3, PT, R7, R177, PT ;  /* 0x000000b10700720c */ /* 0x000fe20003f64070 */
[----:B------:R-:W-:Y:S01]  /*a7d0*/  @!P6 IMAD.IADD R179, R179, 0x1, -R7 ;  /* 0x00000001b3b3e824 */ /* 0x000fe200078e0a07 */
[C---:B------:R-:W-:Y:S01]  /*a7e0*/  ISETP.GT.U32.AND P6, PT, R7.reuse, R181, PT ;  /* 0x000000b50700720c */ /* 0x040fe20003fc4070 */
[----:B------:R-:W-:Y:S01]  /*a7f0*/  IMAD R182, R7, R182, R183 ;  /* 0x000000b607b67224 */ /* 0x000fe200078e02b7 */
[----:B------:R-:W-:Y:S01]  /*a800*/  ISETP.GE.AND P4, PT, R186, RZ, PT ;  /* 0x000000ffba00720c */ /* 0x000fe20003f86270 */
[----:B------:R-:W-:Y:S01]  /*a810*/  IMAD.HI.U32 R184, R0, R187, RZ ;  /* 0x000000bb00b87227 */ /* 0x000fe200078e00ff */
[----:B------:R-:W-:-:S03]  /*a820*/  IABS R186, R190 ;  /* 0x000000be00ba7213 */ /* 0x000fc60000000000 */
[----:B------:R-:W-:Y:S01]  /*a830*/  @!P0 IMAD.IADD R180, R180, 0x1, -R7 ;  /* 0x00000001b4b48824 */ /* 0x000fe200078e0a07 */
[----:B------:R-:W-:Y:S01]  /*a840*/  ISETP.GT.U32.AND P0, PT, R7, R182, PT ;  /* 0x000000b60700720c */ /* 0x000fe20003f04070 */
[----:B------:R-:W-:-:S04]  /*a850*/  IMAD.HI.U32 R183, R0, R186, RZ ;  /* 0x000000ba00b77227 */ /* 0x000fc800078e00ff */
[--C-:B------:R-:W-:Y:S01]  /*a860*/  @!P3 IMAD.IADD R177, R177, 0x1, -R7.reuse ;  /* 0x00000001b1b1b824 */ /* 0x100fe200078e0a07 */
[----:B------:R-:W-:Y:S01]  /*a870*/  ISETP.GE.AND P3, PT, R188, RZ, PT ;  /* 0x000000ffbc00720c */ /* 0x000fe20003f66270 */
[----:B------:R-:W-:Y:S01]  /*a880*/  @!P6 IMAD.IADD R181, R181, 0x1, -R7 ;  /* 0x00000001b5b5e824 */ /* 0x000fe200078e0a07 */
[----:B------:R-:W-:Y:S01]  /*a890*/  IABS R188, R192 ;  /* 0x000000c000bc7213 */ /* 0x000fe20000000000 */
[----:B------:R-:W-:Y:S01]  /*a8a0*/  IMAD.MOV R183, RZ, RZ, -R183 ;  /* 0x000000ffffb77224 */ /* 0x000fe200078e0ab7 */
[----:B------:R-:W-:Y:S01]  /*a8b0*/  ISETP.GE.AND P6, PT, R189, RZ, PT ;  /* 0x000000ffbd00720c */ /* 0x000fe20003fc6270 */
[----:B------:R-:W-:Y:S02]  /*a8c0*/  IMAD.MOV R184, RZ, RZ, -R184 ;  /* 0x000000ffffb87224 */ /* 0x000fe400078e0ab8 */
[----:B------:R-:W-:Y:S01]  /*a8d0*/  @!P0 IMAD.IADD R182, R182, 0x1, -R7 ;  /* 0x00000001b6b68824 */ /* 0x000fe200078e0a07 */
[----:B------:R-:W-:Y:S01]  /*a8e0*/  ISETP.GT.U32.AND P0, PT, R7, R181, PT ;  /* 0x000000b50700720c */ /* 0x000fe20003f04070 */
[----:B------:R-:W-:-:S04]  /*a8f0*/  IMAD.HI.U32 R185, R0, R188, RZ ;  /* 0x000000bc00b97227 */ /* 0x000fc800078e00ff */
[----:B------:R-:W-:Y:S02]  /*a900*/  IMAD.MOV R185, RZ, RZ, -R185 ;  /* 0x000000ffffb97224 */ /* 0x000fe400078e0ab9 */
[C---:B------:R-:W-:Y:S01]  /*a910*/  IMAD R183, R7.reuse, R183, R186 ;  /* 0x000000b707b77224 */ /* 0x040fe200078e02ba */
[----:B------:R-:W-:Y:S01]  /*a920*/  IABS R186, R193 ;  /* 0x000000c100ba7213 */ /* 0x000fe20000000000 */
[C---:B------:R-:W-:Y:S02]  /*a930*/  IMAD R185, R7.reuse, R185, R188 ;  /* 0x000000b907b97224 */ /* 0x040fe400078e02bc */
[----:B------:R-:W-:Y:S02]  /*a940*/  IMAD R184, R7, R184, R187 ;  /* 0x000000b807b87224 */ /* 0x000fe400078e02bb */
[----:B------:R-:W-:Y:S01]  /*a950*/  @!P0 IMAD.IADD R181, R181, 0x1, -R7 ;  /* 0x00000001b5b58824 */ /* 0x000fe200078e0a07 */
[----:B------:R-:W-:Y:S01]  /*a960*/  ISETP.GT.U32.AND P0, PT, R7, R185, PT ;  /* 0x000000b90700720c */ /* 0x000fe20003f04070 */
[----:B------:R-:W-:-:S02]  /*a970*/  IMAD.MOV.U32 R187, RZ, RZ, R186 ;  /* 0x000000ffffbb7224 */ /* 0x000fc400078e00ba */
[----:B------:R-:W-:Y:S01]  /*a980*/  @!P2 IMAD.MOV R177, RZ, RZ, -R177 ;  /* 0x000000ffffb1a224 */ /* 0x000fe200078e0ab1 */
[C---:B------:R-:W-:Y:S01]  /*a990*/  ISETP.GT.U32.AND P2, PT, R7.reuse, R182, PT ;  /* 0x000000b60700720c */ /* 0x040fe20003f44070 */
[----:B------:R-:W-:Y:S01]  /*a9a0*/  @!P3 IMAD.MOV R180, RZ, RZ, -R180 ;  /* 0x000000ffffb4b224 */ /* 0x000fe200078e0ab4 */
[----:B------:R-:W-:Y:S01]  /*a9b0*/  ISETP.GE.AND P3, PT, R190, RZ, PT ;  /* 0x000000ffbe00720c */ /* 0x000fe20003f66270 */
[----:B------:R-:W-:Y:S01]  /*a9c0*/  @!P1 IMAD.MOV R179, RZ, RZ, -R179 ;  /* 0x000000ffffb39224 */ /* 0x000fe200078e0ab3 */
[----:B------:R-:W-:Y:S01]  /*a9d0*/  ISETP.GT.U32.AND P1, PT, R7, R184, PT ;  /* 0x000000b80700720c */ /* 0x000fe20003f24070 */
[----:B------:R-:W-:Y:S01]  /*a9e0*/  IMAD.HI.U32 R186, R0, R187, RZ ;  /* 0x000000bb00ba7227 */ /* 0x000fe200078e00ff */
[----:B------:R-:W-:-:S03]  /*a9f0*/  LOP3.LUT R190, R247, 0x82, RZ, 0xfc, !PT ;  /* 0x00000082f7be7812 */ /* 0x000fc600078efcff */
[----:B------:R-:W-:Y:S01]  /*aa00*/  @!P0 IMAD.IADD R185, R185, 0x1, -R7 ;  /* 0x00000001b9b98824 */ /* 0x000fe200078e0a07 */
[----:B------:R-:W-:Y:S01]  /*aa10*/  IABS R188, R190 ;  /* 0x000000be00bc7213 */ /* 0x000fe20000000000 */
[----:B------:R-:W-:Y:S02]  /*aa20*/  IMAD.MOV R186, RZ, RZ, -R186 ;  /* 0x000000ffffba7224 */ /* 0x000fe400078e0aba */
[----:B------:R-:W-:Y:S01]  /*aa30*/  @!P4 IMAD.MOV R178, RZ, RZ, -R178 ;  /* 0x000000ffffb2c224 */ /* 0x000fe200078e0ab2 */
[C---:B------:R-:W-:Y:S01]  /*aa40*/  ISETP.GT.U32.AND P4, PT, R7.reuse, R183, PT ;  /* 0x000000b70700720c */ /* 0x040fe20003f84070 */
[C---:B------:R-:W-:Y:S01]  /*aa50*/  IMAD R186, R7.reuse, R186, R187 ;  /* 0x000000ba07ba7224 */ /* 0x040fe200078e02bb */
[----:B------:R-:W-:Y:S01]  /*aa60*/  ISETP.GT.U32.AND P0, PT, R7, R185, PT ;  /* 0x000000b90700720c */ /* 0x000fe20003f04070 */
[----:B------:R-:W-:-:S04]  /*aa70*/  IMAD.HI.U32 R187, R0, R188, RZ ;  /* 0x000000bc00bb7227 */ /* 0x000fc800078e00ff */
[--C-:B------:R-:W-:Y:S01]  /*aa80*/  @!P2 IMAD.IADD R182, R182, 0x1, -R7.reuse ;  /* 0x00000001b6b6a824 */ /* 0x100fe200078e0a07 */
[----:B------:R-:W-:Y:S01]  /*aa90*/  ISETP.GE.AND P2, PT, R191, RZ, PT ;  /* 0x000000ffbf00720c */ /* 0x000fe20003f46270 */
[----:B------:R-:W-:Y:S01]  /*aaa0*/  @!P1 IMAD.IADD R184, R184, 0x1, -R7 ;  /* 0x00000001b8b89824 */ /* 0x000fe200078e0a07 */
[----:B------:R-:W-:Y:S01]  /*aab0*/  LOP3.LUT R191, R247, 0x80, RZ, 0xfc, !PT ;  /* 0x00000080f7bf7812 */ /* 0x000fe200078efcff */
[----:B------:R-:W-:Y:S02]  /*aac0*/  IMAD.MOV R187, RZ, RZ, -R187 ;  /* 0x000000ffffbb7224 */ /* 0x000fe400078e0abb */
[----:B------:R-:W-:Y:S01]  /*aad0*/  @!P5 IMAD.MOV R181, RZ, RZ, -R181 ;  /* 0x000000ffffb5d224 */ /* 0x000fe200078e0ab5 */
[C---:B------:R-:W-:Y:S01]  /*aae0*/  ISETP.GT.U32.AND P5, PT, R7.reuse, R184, PT ;  /* 0x000000b80700720c */ /* 0x040fe20003fa4070 */
[----:B------:R-:W-:Y:S01]  /*aaf0*/  @!P6 IMAD.MOV R182, RZ, RZ, -R182 ;  /* 0x000000ffffb6e224 */ /* 0x000fe200078e0ab6 */
[----:B------:R-:W-:Y:S01]  /*ab00*/  IABS R189, R191 ;  /* 0x000000bf00bd7213 */ /* 0x000fe20000000000 */
[C---:B------:R-:W-:Y:S01]  /*ab10*/  IMAD R187, R7.reuse, R187, R188 ;  /* 0x000000bb07bb7224 */ /* 0x040fe200078e02bc */
[----:B------:R-:W-:Y:S01]  /*ab20*/  ISETP.GT.U32.AND P6, PT, R7, R186, PT ;  /* 0x000000ba0700720c */ /* 0x000fe20003fc4070 */
        /* <DEDUP_REMOVED lines=11> */
[----:B------:R-:W-:Y:S01]  /*abe0*/  IABS R190, R194 ;  /* 0x000000c200be7213 */ /* 0x000fe20000000000 */
[----:B------:R-:W-:Y:S01]  /*abf0*/  IMAD R188, R7, R188, R189 ;  /* 0x000000bc07bc7224 */ /* 0x000fe200078e02bd */
[----:B------:R-:W-:Y:S01]  /*ac00*/  ISETP.GE.AND P6, PT, R191, RZ, PT ;  /* 0x000000ffbf00720c */ /* 0x000fe20003fc6270 */
[--C-:B------:R-:W-:Y:S01]  /*ac10*/  @!P0 IMAD.IADD R187, R187, 0x1, -R7.reuse ;  /* 0x00000001bbbb8824 */ /* 0x100fe200078e0a07 */
[C---:B------:R-:W-:Y:S01]  /*ac20*/  ISETP.GT.U32.AND P0, PT, R7.reuse, R186, PT ;  /* 0x000000ba0700720c */ /* 0x040fe20003f04070 */
[----:B------:R-:W-:Y:S01]  /*ac30*/  @!P2 IMAD.MOV R184, RZ, RZ, -R184 ;  /* 0x000000ffffb8a224 */ /* 0x000fe200078e0ab8 */
[----:B------:R-:W-:Y:S01]  /*ac40*/  ISETP.GT.U32.AND P2, PT, R7, R188, PT ;  /* 0x000000bc0700720c */ /* 0x000fe20003f44070 */
[----:B------:R-:W-:Y:S01]  /*ac50*/  @!P1 IMAD.IADD R183, R183, 0x1, -R7 ;  /* 0x00000001b7b79824 */ /* 0x000fe200078e0a07 */
[----:B------:R-:W-:Y:S01]  /*ac60*/  ISETP.GE.AND P1, PT, R193, RZ, PT ;  /* 0x000000ffc100720c */ /* 0x000fe20003f26270 */
[----:B------:R-:W-:Y:S01]  /*ac70*/  IMAD.HI.U32 R189, R0, R190, RZ ;  /* 0x000000be00bd7227 */ /* 0x000fe200078e00ff */
[----:B------:R-:W-:-:S03]  /*ac80*/  IABS R193, R196 ;  /* 0x000000c400c17213 */ /* 0x000fc60000000000 */
[----:B------:R-:W-:Y:S02]  /*ac90*/  IMAD.MOV R189, RZ, RZ, -R189 ;  /* 0x000000ffffbd7224 */ /* 0x000fe400078e0abd */
[----:B------:R-:W-:-:S04]  /*aca0*/  IMAD.HI.U32 R191, R0, R193, RZ ;  /* 0x000000c100bf7227 */ /* 0x000fc800078e00ff */
[--C-:B------:R-:W-:Y:S02]  /*acb0*/  @!P0 IMAD.IADD R186, R186, 0x1, -R7.reuse ;  /* 0x00000001baba8824 */ /* 0x100fe400078e0a07 */
[----:B------:R-:W-:Y:S01]  /*acc0*/  @!P2 IMAD.IADD R188, R188, 0x1, -R7 ;  /* 0x00000001bcbca824 */ /* 0x000fe200078e0a07 */
[----:B------:R-:W-:Y:S01]  /*acd0*/  ISETP.GE.AND P2, PT, R196, RZ, PT ;  /* 0x000000ffc400720c */ /* 0x000fe20003f46270 */
[C---:B------:R-:W-:Y:S01]  /*ace0*/  IMAD R189, R7.reuse, R189, R190 ;  /* 0x000000bd07bd7224 */ /* 0x040fe200078e02be */
[----:B------:R-:W-:Y:S01]  /*acf0*/  IABS R196, R199 ;  /* 0x000000c700c47213 */ /* 0x000fe20000000000 */
[----:B------:R-:W-:Y:S01]  /*ad00*/  @!P1 IMAD.MOV R186, RZ, RZ, -R186 ;  /* 0x000000ffffba9224 */ /* 0x000fe200078e0aba */
[C---:B------:R-:W-:Y:S01]  /*ad10*/  ISETP.GT.U32.AND P1, PT, R7.reuse, R188, PT ;  /* 0x000000bc0700720c */ /* 0x040fe20003f24070 */
[----:B------:R-:W-:Y:S01]  /*ad20*/  @!P4 IMAD.MOV R185, RZ, RZ, -R185 ;  /* 0x000000ffffb9c224 */ /* 0x000fe200078e0ab9 */
[----:B------:R-:W-:Y:S01]  /*ad30*/  ISETP.GE.AND P4, PT, R194, RZ, PT ;  /* 0x000000ffc200720c */ /* 0x000fe20003f86270 */
[----:B------:R-:W-:Y:S01]  /*ad40*/  IMAD.MOV R194, RZ, RZ, -R191 ;  /* 0x000000ffffc27224 */ /* 0x000fe200078e0abf */
[C---:B------:R-:W-:Y:S01]  /*ad50*/  ISETP.GT.U32.AND P0, PT, R7.reuse, R189, PT ;  /* 0x000000bd0700720c */ /* 0x040fe20003f04070 */
[----:B------:R-:W-:Y:S01]  /*ad60*/  @!P3 IMAD.MOV R183, RZ, RZ, -R183 ;  /* 0x000000ffffb7b224 */ /* 0x000fe200078e0ab7 */
[C---:B------:R-:W-:Y:S01]  /*ad70*/  ISETP.GT.U32.AND P3, PT, R7.reuse, R187, PT ;  /* 0x000000bb0700720c */ /* 0x040fe20003f64070 */
[----:B------:R-:W-:-:S02]  /*ad80*/  IMAD R191, R7, R194, R193 ;  /* 0x000000c207bf7224 */ /* 0x000fc400078e02c1 */
[----:B------:R-:W-:-:S04]  /*ad90*/  IMAD.HI.U32 R190, R0, R192, RZ ;  /* 0x000000c000be7227 */ /* 0x000fc800078e00ff */
[--C-:B------:R-:W-:Y:S01]  /*ada0*/  @!P1 IMAD.IADD R188, R188, 0x1, -R7.reuse ;  /* 0x00000001bcbc9824 */ /* 0x100fe200078e0a07 */
[----:B------:R-:W-:Y:S01]  /*adb0*/  ISETP.GT.U32.AND P1, PT, R7, R191, PT ;  /* 0x000000bf0700720c */ /* 0x000fe20003f24070 */
[----:B------:R-:W-:Y:S02]  /*adc0*/  IMAD.MOV R190, RZ, RZ, -R190 ;  /* 0x000000ffffbe7224 */ /* 0x000fe400078e0abe */
[--C-:B------:R-:W-:Y:S02]  /*add0*/  @!P0 IMAD.IADD R189, R189, 0x1, -R7.reuse ;  /* 0x00000001bdbd8824 */ /* 0x100fe400078e0a07 */
[----:B------:R-:W-:Y:S01]  /*ade0*/  @!P3 IMAD.IADD R187, R187, 0x1, -R7 ;  /* 0x00000001bbbbb824 */ /* 0x000fe200078e0a07 */
[----:B------:R-:W-:Y:S01]  /*adf0*/  ISETP.GE.AND P3, PT, R195, RZ, PT ;  /* 0x000000ffc300720c */ /* 0x000fe20003f66270 */
[C---:B------:R-:W-:Y:S01]  /*ae00*/  IMAD R190, R7.reuse, R190, R192 ;  /* 0x000000be07be7224 */ /* 0x040fe200078e02c0 */
[----:B------:R-:W-:Y:S01]  /*ae10*/  ISETP.GT.U32.AND P0, PT, R7, R189, PT ;  /* 0x000000bd0700720c */ /* 0x000fe20003f04070 */
[----:B------:R-:W-:Y:S01]  /*ae20*/  @!P5 IMAD.MOV R187, RZ, RZ, -R187 ;  /* 0x000000ffffbbd224 */ /* 0x000fe200078e0abb */
[----:B------:R-:W-:Y:S01]  /*ae30*/  LOP3.LUT R195, R247, 0x78, RZ, 0xfc, !PT ;  /* 0x00000078f7c37812 */ /* 0x000fe200078efcff */
[----:B------:R-:W-:Y:S01]  /*ae40*/  @!P6 IMAD.MOV R188, RZ, RZ, -R188 ;  /* 0x000000ffffbce224 */ /* 0x000fe200078e0abc */
[----:B------:R-:W-:Y:S01]  /*ae50*/  ISETP.GT.U32.AND P5, PT, R7, R190, PT ;  /* 0x000000be0700720c */ /* 0x000fe20003fa4070 */
[----:B------:R-:W-:Y:S01]  /*ae60*/  @!P1 IMAD.IADD R191, R191, 0x1, -R7 ;  /* 0x00000001bfbf9824 */ /* 0x000fe200078e0a07 */
[----:B------:R-:W-:Y:S01]  /*ae70*/  IABS R193, R195 ;  /* 0x000000c300c17213 */ /* 0x000fe20000000000 */
[----:B------:R-:W-:-:S03]  /*ae80*/  IMAD.HI.U32 R194, R0, R197, RZ ;  /* 0x000000c500c27227 */ /* 0x000fc600078e00ff */
[----:B------:R-:W-:Y:S01]  /*ae90*/  ISETP.GT.U32.AND P6, PT, R7, R191, PT ;  /* 0x000000bf0700720c */ /* 0x000fe20003fc4070 */
[----:B------:R-:W-:-:S04]  /*aea0*/  IMAD.HI.U32 R192, R0, R193, RZ ;  /* 0x000000c100c07227 */ /* 0x000fc800078e00ff */
[----:B------:R-:W-:Y:S01]  /*aeb0*/  @!P0 IMAD.IADD R189, R189, 0x1, -R7 ;  /* 0x00000001bdbd8824 */ /* 0x000fe200078e0a07 */
[----:B------:R-:W-:Y:S01]  /*aec0*/  ISETP.GE.AND P0, PT, R195, RZ, PT ;  /* 0x000000ffc300720c */ /* 0x000fe20003f06270 */
[----:B------:R-:W-:-:S04]  /*aed0*/  IMAD.HI.U32 R195, R0, R198, RZ ;  /* 0x000000c600c37227 */ /* 0x000fc800078e00ff */
[----:B------:R-:W-:Y:S02]  /*aee0*/  @!P5 IMAD.IADD R190, R190, 0x1, -R7 ;  /* 0x00000001bebed824 */ /* 0x000fe400078e0a07 */
[----:B------:R-:W-:Y:S02]  /*aef0*/  IMAD.MOV R192, RZ, RZ, -R192 ;  /* 0x000000ffffc07224 */ /* 0x000fe400078e0ac0 */
[----:B------:R-:W-:Y:S01]  /*af00*/  IMAD.MOV R195, RZ, RZ, -R195 ;  /* 0x000000ffffc37224 */ /* 0x000fe200078e0ac3 */
[C---:B------:R-:W-:Y:S01]  /*af10*/  ISETP.GT.U32.AND P1, PT, R7.reuse, R190, PT ;  /* 0x000000be0700720c */ /* 0x040fe20003f24070 */
[C---:B------:R-:W-:Y:S02]  /*af20*/  IMAD R192, R7.reuse, R192, R193 ;  /* 0x000000c007c07224 */ /* 0x040fe400078e02c1 */
[----:B------:R-:W-:Y:S02]  /*af30*/  IMAD R195, R7, R195, R198 ;  /* 0x000000c307c37224 */ /* 0x000fe400078e02c6 */
[----:B------:R-:W-:Y:S01]  /*af40*/  @!P6 IMAD.IADD R191, R191, 0x1, -R7 ;  /* 0x00000001bfbfe824 */ /* 0x000fe200078e0a07 */
[----:B------:R-:W-:Y:S01]  /*af50*/  ISETP.GT.U32.AND P5, PT, R7, R192, PT ;  /* 0x000000c00700720c */ /* 0x000fe20003fa4070 */
[----:B------:R-:W-:-:S04]  /*af60*/  IMAD.HI.U32 R193, R0, R196, RZ ;  /* 0x000000c400c17227 */ /* 0x000fc800078e00ff */
[----:B------:R-:W-:Y:S01]  /*af70*/  @!P2 IMAD.MOV R191, RZ, RZ, -R191 ;  /* 0x000000ffffbfa224 */ /* 0x000fe200078e0abf */
[C---:B------:R-:W-:Y:S01]  /*af80*/  ISETP.GT.U32.AND P2, PT, R7.reuse, R195, PT ;  /* 0x000000c30700720c */ /* 0x040fe20003f44070 */
[----:B------:R-:W-:Y:S02]  /*af90*/  IMAD.MOV R193, RZ, RZ, -R193 ;  /* 0x000000ffffc17224 */ /* 0x000fe400078e0ac1 */
[----:B------:R-:W-:Y:S02]  /*afa0*/  IMAD.MOV R194, RZ, RZ, -R194 ;  /* 0x000000ffffc27224 */ /* 0x000fe400078e0ac2 */
[C---:B------:R-:W-:Y:S02]  /*afb0*/  IMAD R193, R7.reuse, R193, R196 ;  /* 0x000000c107c17224 */ /* 0x040fe400078e02c4 */
[C---:B------:R-:W-:Y:S01]  /*afc0*/  IMAD R194, R7.reuse, R194, R197 ;  /* 0x000000c207c27224 */ /* 0x040fe200078e02c5 */
[----:B------:R-:W-:Y:S01]  /*afd0*/  IABS R197, R202 ;  /* 0x000000ca00c57213 */ /* 0x000fe20000000000 */
[----:B------:R-:W-:Y:S01]  /*afe0*/  @!P1 IMAD.IADD R190, R190, 0x1, -R7 ;  /* 0x00000001bebe9824 */ /* 0x000fe200078e0a07 */
[----:B------:R-:W-:Y:S01]  /*aff0*/  ISETP.GT.U32.AND P1, PT, R7, R193, PT ;  /* 0x000000c10700720c */ /* 0x000fe20003f24070 */
[----:B------:R-:W-:Y:S01]  /*b000*/  @!P4 IMAD.MOV R189, RZ, RZ, -R189 ;  /* 0x000000ffffbdc224 */ /* 0x000fe200078e0abd */
[----:B------:R-:W-:Y:S01]  /*b010*/  ISETP.GE.AND P4, PT, R199, RZ, PT ;  /* 0x000000ffc700720c */ /* 0x000fe20003f86270 */
[----:B------:R-:W-:Y:S01]  /*b020*/  IMAD.HI.U32 R196, R0, R197, RZ ;  /* 0x000000c500c47227 */ /* 0x000fe200078e00ff */
[----:B------:R-:W-:-:S02]  /*b030*/  IABS R199, R203 ;  /* 0x000000cb00c77213 */ /* 0x000fc40000000000 */
[----:B------:R-:W-:Y:S01]  /*b040*/  ISETP.GT.U32.AND P6, PT, R7, R194, PT ;  /* 0x000000c20700720c */ /* 0x000fe20003fc4070 */
[--C-:B------:R-:W-:Y:S02]  /*b050*/  @!P5 IMAD.IADD R192, R192, 0x1, -R7.reuse ;  /* 0x00000001c0c0d824 */ /* 0x100fe400078e0a07 */
[----:B------:R-:W-:Y:S02]  /*b060*/  @!P2 IMAD.IADD R195, R195, 0x1, -R7 ;  /* 0x00000001c3c3a824 */ /* 0x000fe400078e0a07 */
[----:B------:R-:W-:Y:S01]  /*b070*/  IMAD.MOV R196, RZ, RZ, -R196 ;  /* 0x000000ffffc47224 */ /* 0x000fe200078e0ac4 */
[C---:B------:R-:W-:Y:S01]  /*b080*/  ISETP.GT.U32.AND P5, PT, R7.reuse, R192, PT ;  /* 0x000000c00700720c */ /* 0x040fe20003fa4070 */
[----:B------:R-:W-:Y:S01]  /*b090*/  @!P3 IMAD.MOV R190, RZ, RZ, -R190 ;  /* 0x000000ffffbeb224 */ /* 0x000fe200078e0abe */
[C---:B------:R-:W-:Y:S01]  /*b0a0*/  ISETP.GT.U32.AND P2, PT, R7.reuse, R195, PT ;  /* 0x000000c30700720c */ /* 0x040fe20003f44070 */
[----:B------:R-:W-:Y:S01]  /*b0b0*/  IMAD R196, R7, R196, R197 ;  /* 0x000000c407c47224 */ /* 0x000fe200078e02c5 */
[----:B------:R-:W-:Y:S01]  /*b0c0*/  ISETP.GE.AND P3, PT, R200, RZ, PT ;  /* 0x000000ffc800720c */ /* 0x000fe20003f66270 */
[----:B------:R-:W-:-:S04]  /*b0d0*/  IMAD.HI.U32 R197, R0, R199, RZ ;  /* 0x000000c700c57227 */ /* 0x000fc800078e00ff */
[----:B------:R-:W-:Y:S02]  /*b0e0*/  @!P1 IMAD.IADD R193, R193, 0x1, -R7 ;  /* 0x00000001c1c19824 */ /* 0x000fe400078e0a07 */
[----:B------:R-:W-:Y:S02]  /*b0f0*/  IMAD.MOV R200, RZ, RZ, -R197 ;  /* 0x000000ffffc87224 */ /* 0x000fe400078e0ac5 */
[----:B------:R-:W-:Y:S01]  /*b100*/  @!P6 IMAD.IADD R194, R194, 0x1, -R7 ;  /* 0x00000001c2c2e824 */ /* 0x000fe200078e0a07 */
[C---:B------:R-:W-:Y:S01]  /*b110*/  ISETP.GT.U32.AND P1, PT, R7.reuse, R193, PT ;  /* 0x000000c10700720c */ /* 0x040fe20003f24070 */
[----:B------:R-:W-:Y:S02]  /*b120*/  IMAD R197, R7, R200, R199 ;  /* 0x000000c807c57224 */ /* 0x000fe400078e02c7 */
[--C-:B------:R-:W-:Y:S01]  /*b130*/  @!P5 IMAD.IADD R192, R192, 0x1, -R7.reuse ;  /* 0x00000001c0c0d824 */ /* 0x100fe200078e0a07 */
[----:B------:R-:W-:Y:S01]  /*b140*/  ISETP.GE.AND P5, PT, R201, RZ, PT ;  /* 0x000000ffc900720c */ /* 0x000fe20003fa6270 */
[----:B------:R-:W-:Y:S01]  /*b150*/  @!P2 IMAD.IADD R195, R195, 0x1, -R7 ;  /* 0x00000001c3c3a824 */ /* 0x000fe200078e0a07 */
[----:B------:R-:W-:Y:S01]  /*b160*/  ISETP.GT.U32.AND P2, PT, R7, R197, PT ;  /* 0x000000c50700720c */ /* 0x000fe20003f44070 */
[----:B------:R-:W-:Y:S01]  /*b170*/  @!P0 IMAD.MOV R192, RZ, RZ, -R192 ;  /* 0x000000ffffc08224 */ /* 0x000fe200078e0ac0 */
[----:B------:R-:W-:-:S02]  /*b180*/  IABS R201, R204 ;  /* 0x000000cc00c97213 */ /* 0x000fc40000000000 */
[C---:B------:R-:W-:Y:S02]  /*b190*/  ISETP.GT.U32.AND P6, PT, R7.reuse, R194, PT ;  /* 0x000000c20700720c */ /* 0x040fe40003fc4070 */
[----:B------:R-:W-:Y:S01]  /*b1a0*/  ISETP.GT.U32.AND P0, PT, R7, R196, PT ;  /* 0x000000c40700720c */ /* 0x000fe20003f04070 */
[----:B------:R-:W-:-:S04]  /*b1b0*/  IMAD.HI.U32 R198, R0, R201, RZ ;  /* 0x000000c900c67227 */ /* 0x000fc800078e00ff */
[--C-:B------:R-:W-:Y:S01]  /*b1c0*/  @!P1 IMAD.IADD R193, R193, 0x1, -R7.reuse ;  /* 0x00000001c1c19824 */ /* 0x100fe200078e0a07 */
[----:B------:R-:W-:Y:S01]  /*b1d0*/  ISETP.GE.AND P1, PT, R202, RZ, PT ;  /* 0x000000ffca00720c */ /* 0x000fe20003f26270 */
[----:B------:R-:W-:Y:S01]  /*b1e0*/  IMAD.MOV R198, RZ, RZ, -R198 ;  /* 0x000000ffffc67224 */ /* 0x000fe200078e0ac6 */
[----:B------:R-:W-:Y:S01]  /*b1f0*/  LOP3.LUT R202, R247, 0x6a, RZ, 0xfc, !PT ;  /* 0x0000006af7ca7812 */ /* 0x000fe200078efcff */
[--C-:B------:R-:W-:Y:S02]  /*b200*/  @!P2 IMAD.IADD R197, R197, 0x1, -R7.reuse ;  /* 0x00000001c5c5a824 */ /* 0x100fe400078e0a07 */
[----:B------:R-:W-:Y:S01]  /*b210*/  @!P6 IMAD.IADD R194, R194, 0x1, -R7 ;  /* 0x00000001c2c2e824 */ /* 0x000fe200078e0a07 */
[----:B------:R-:W-:Y:S01]  /*b220*/  IABS R200, R202 ;  /* 0x000000ca00c87213 */ /* 0x000fe20000000000 */
[C---:B------:R-:W-:Y:S01]  /*b230*/  IMAD R198, R7.reuse, R198, R201 ;  /* 0x000000c607c67224 */ /* 0x040fe200078e02c9 */
[----:B------:R-:W-:Y:S01]  /*b240*/  ISETP.GT.U32.AND P2, PT, R7, R197, PT ;  /* 0x000000c50700720c */ /* 0x000fe20003f44070 */
[----:B------:R-:W-:Y:S01]  /*b250*/  @!P3 IMAD.MOV R194, RZ, RZ, -R194 ;  /* 0x000000ffffc2b224 */ /* 0x000fe200078e0ac2 */
[----:B------:R-:W-:Y:S01]  /*b260*/  LOP3.LUT R201, R247, 0x68, RZ, 0xfc, !PT ;  /* 0x00000068f7c97812 */ /* 0x000fe200078efcff */
[----:B------:R-:W-:Y:S01]  /*b270*/  IMAD.HI.U32 R199, R0, R200, RZ ;  /* 0x000000c800c77227 */ /* 0x000fe200078e00ff */
[----:B------:R-:W-:-:S02]  /*b280*/  ISETP.GT.U32.AND P3, PT, R7, R198, PT ;  /* 0x000000c60700720c */ /* 0x000fc40003f64070 */
[----:B------:R-:W-:Y:S01]  /*b290*/  ISETP.GE.AND P6, PT, R203, RZ, PT ;  /* 0x000000ffcb00720c */ /* 0x000fe20003fc6270 */
[----:B------:R-:W-:Y:S01]  /*b2a0*/  IMAD.MOV R199, RZ, RZ, -R199 ;  /* 0x000000ffffc77224 */ /* 0x000fe200078e0ac7 */
[----:B------:R-:W-:Y:S01]  /*b2b0*/  IABS R203, R201 ;  /* 0x000000c900cb7213 */ /* 0x000fe20000000000 */
[--C-:B------:R-:W-:Y:S02]  /*b2c0*/  @!P0 IMAD.IADD R196, R196, 0x1, -R7.reuse ;  /* 0x00000001c4c48824 */ /* 0x100fe400078e0a07 */
[----:B------:R-:W-:Y:S02]  /*b2d0*/  IMAD R199, R7, R199, R200 ;  /* 0x000000c707c77224 */ /* 0x000fe400078e02c8 */
[----:B------:R-:W-:Y:S01]  /*b2e0*/  @!P2 IMAD.IADD R197, R197, 0x1, -R7 ;  /* 0x00000001c5c5a824 */ /* 0x000fe200078e0a07 */
[C---:B------:R-:W-:Y:S01]  /*b2f0*/  ISETP.GT.U32.AND P0, PT, R7.reuse, R196, PT ;  /* 0x000000c40700720c */ /* 0x040fe20003f04070 */
[----:B------:R-:W-:Y:S01]  /*b300*/  IMAD.HI.U32 R200, R0, R203, RZ ;  /* 0x000000cb00c87227 */ /* 0x000fe200078e00ff */
[----:B------:R-:W-:-:S03]  /*b310*/  ISETP.GT.U32.AND P2, PT, R7, R199, PT ;  /* 0x000000c70700720c */ /* 0x000fc60003f44070 */
[----:B------:R-:W-:Y:S02]  /*b320*/  @!P3 IMAD.IADD R198, R198, 0x1, -R7 ;  /* 0x00000001c6c6b824 */ /* 0x000fe400078e0a07 */
[----:B------:R-:W-:Y:S02]  /*b330*/  IMAD.MOV R200, RZ, RZ, -R200 ;  /* 0x000000ffffc87224 */ /* 0x000fe400078e0ac8 */
[----:B------:R-:W-:Y:S01]  /*b340*/  @!P4 IMAD.MOV R193, RZ, RZ, -R193 ;  /* 0x000000ffffc1c224 */ /* 0x000fe200078e0ac1 */
[C---:B------:R-:W-:Y:S01]  /*b350*/  ISETP.GT.U32.AND P3, PT, R7.reuse, R198, PT ;  /* 0x000000c60700720c */ /* 0x040fe20003f64070 */
[----:B------:R-:W-:Y:S01]  /*b360*/  IMAD R200, R7, R200, R203 ;  /* 0x000000c807c87224 */ /* 0x000fe200078e02cb */
[----:B------:R-:W-:Y:S01]  /*b370*/  ISETP.GE.AND P4, PT, R204, RZ, PT ;  /* 0x000000ffcc00720c */ /* 0x000fe20003f86270 */
[--C-:B------:R-:W-:Y:S01]  /*b380*/  @!P0 IMAD.IADD R196, R196, 0x1, -R7.reuse ;  /* 0x00000001c4c48824 */ /* 0x100fe200078e0a07 */
[----:B------:R-:W-:Y:S01]  /*b390*/  IABS R204, R205 ;  /* 0x000000cd00cc7213 */ /* 0x000fe20000000000 */
[----:B------:R-:W-:Y:S01]  /*b3a0*/  @!P2 IMAD.IADD R199, R199, 0x1, -R7 ;  /* 0x00000001c7c7a824 */ /* 0x000fe200078e0a07 */
[----:B------:R-:W-:Y:S01]  /*b3b0*/  ISETP.GE.AND P0, PT, R201, RZ, PT ;  /* 0x000000ffc900720c */ /* 0x000fe20003f06270 */
[----:B------:R-:W-:Y:S01]  /*b3c0*/  @!P5 IMAD.MOV R195, RZ, RZ, -R195 ;  /* 0x000000ffffc3d224 */ /* 0x000fe200078e0ac3 */
[----:B------:R-:W-:Y:S01]  /*b3d0*/  ISETP.GE.AND P5, PT, R202, RZ, PT ;  /* 0x000000ffca00720c */ /* 0x000fe20003fa6270 */
[----:B------:R-:W-:Y:S01]  /*b3e0*/  IMAD.HI.U32 R201, R0, R204, RZ ;  /* 0x000000cc00c97227 */ /* 0x000fe200078e00ff */
[----:B------:R-:W-:-:S02]  /*b3f0*/  ISETP.GT.U32.AND P2, PT, R7, R199, PT ;  /* 0x000000c70700720c */ /* 0x000fc40003f44070 */
[----:B------:R-:W-:Y:S01]  /*b400*/  LOP3.LUT R202, R247, 0x64, RZ, 0xfc, !PT ;  /* 0x00000064f7ca7812 */ /* 0x000fe200078efcff */
[----:B------:R-:W-:Y:S01]  /*b410*/  @!P3 IMAD.IADD R198, R198, 0x1, -R7 ;  /* 0x00000001c6c6b824 */ /* 0x000fe200078e0a07 */
[----:B------:R-:W-:Y:S01]  /*b420*/  ISETP.GT.U32.AND P3, PT, R7, R200, PT ;  /* 0x000000c80700720c */ /* 0x000fe20003f64070 */
[----:B------:R-:W-:Y:S01]  /*b430*/  IMAD.MOV R201, RZ, RZ, -R201 ;  /* 0x000000ffffc97224 */ /* 0x000fe200078e0ac9 */
[----:B------:R-:W-:Y:S01]  /*b440*/  LOP3.LUT R203, R247, 0x62, RZ, 0xfc, !PT ;  /* 0x00000062f7cb7812 */ /* 0x000fe200078efcff */
[----:B------:R-:W-:Y:S01]  /*b450*/  @!P6 IMAD.MOV R197, RZ, RZ, -R197 ;  /* 0x000000ffffc5e224 */ /* 0x000fe200078e0ac5 */
[----:B------:R-:W-:Y:S01]  /*b460*/  ISETP.GE.AND P6, PT, R202, RZ, PT ;  /* 0x000000ffca00720c */ /* 0x000fe20003fc6270 */
[----:B------:R-:W-:Y:S01]  /*b470*/  IMAD R201, R7, R201, R204 ;  /* 0x000000c907c97224 */ /* 0x000fe200078e02cc */
[----:B------:R-:W-:Y:S01]  /*b480*/  IABS R202, R202 ;  /* 0x000000ca00ca7213 */ /* 0x000fe20000000000 */
[----:B------:R-:W-:Y:S01]  /*b490*/  @!P4 IMAD.MOV R198, RZ, RZ, -R198 ;  /* 0x000000ffffc6c224 */ /* 0x000fe200078e0ac6 */
[----:B------:R-:W-:Y:S01]  /*b4a0*/  IABS R206, R203 ;  /* 0x000000cb00ce7213 */ /* 0x000fe20000000000 */
[--C-:B------:R-:W-:Y:S01]  /*b4b0*/  @!P2 IMAD.IADD R199, R199, 0x1, -R7.reuse ;  /* 0x00000001c7c7a824 */ /* 0x100fe200078e0a07 */
[----:B------:R-:W-:Y:S01]  /*b4c0*/  ISETP.GT.U32.AND P2, PT, R7, R201, PT ;  /* 0x000000c90700720c */ /* 0x000fe20003f44070 */
[----:B------:R-:W-:Y:S01]  /*b4d0*/  IMAD.MOV.U32 R204, RZ, RZ, R202 ;  /* 0x000000ffffcc7224 */ /* 0x000fe200078e00ca */
[----:B------:R-:W-:Y:S01]  /*b4e0*/  ISETP.GE.AND P4, PT, R203, RZ, PT ;  /* 0x000000ffcb00720c */ /* 0x000fe20003f86270 */
[----:B------:R-:W-:-:S02]  /*b4f0*/  @!P3 IMAD.IADD R200, R200, 0x1, -R7 ;  /* 0x00000001c8c8b824 */ /* 0x000fc400078e0a07 */
[----:B------:R-:W-:-:S03]  /*b500*/  IMAD.HI.U32 R202, R0, R204, RZ ;  /* 0x000000cc00ca7227 */ /* 0x000fc600078e00ff */
[----:B------:R-:W-:Y:S01]  /*b510*/  ISETP.GT.U32.AND P3, PT, R7, R200, PT ;  /* 0x000000c80700720c */ /* 0x000fe20003f64070 */
[----:B------:R-:W-:Y:S02]  /*b520*/  IMAD.MOV R202, RZ, RZ, -R202 ;  /* 0x000000ffffca7224 */ /* 0x000fe400078e0aca */
[----:B------:R-:W-:-:S04]  /*b530*/  IMAD.HI.U32 R203, R0, R206, RZ ;  /* 0x000000ce00cb7227 */ /* 0x000fc800078e00ff */
[----:B------:R-:W-:Y:S02]  /*b540*/  @!P2 IMAD.IADD R201, R201, 0x1, -R7 ;  /* 0x00000001c9c9a824 */ /* 0x000fe400078e0a07 */
[C---:B------:R-:W-:Y:S02]  /*b550*/  IMAD R202, R7.reuse, R202, R204 ;  /* 0x000000ca07ca7224 */ /* 0x040fe400078e02cc */
[----:B------:R-:W-:Y:S01]  /*b560*/  IMAD.HI.U32 R204, R0, R207, RZ ;  /* 0x000000cf00cc7227 */ /* 0x000fe200078e00ff */
[----:B------:R-:W-:-:S03]  /*b570*/  ISETP.GT.U32.AND P2, PT, R7, R201, PT ;  /* 0x000000c90700720c */ /* 0x000fc60003f44070 */
[----:B------:R-:W-:Y:S01]  /*b580*/  @!P3 IMAD.IADD R200, R200, 0x1, -R7 ;  /* 0x00000001c8c8b824 */ /* 0x000fe200078e0a07 */
[C---:B------:R-:W-:Y:S01]  /*b590*/  ISETP.GT.U32.AND P3, PT, R7.reuse, R202, PT ;  /* 0x000000ca0700720c */ /* 0x040fe20003f64070 */
[----:B------:R-:W-:Y:S02]  /*b5a0*/  IMAD.MOV R203, RZ, RZ, -R203 ;  /* 0x000000ffffcb7224 */ /* 0x000fe400078e0acb */
[----:B------:R-:W-:Y:S02]  /*b5b0*/  IMAD.MOV R204, RZ, RZ, -R204 ;  /* 0x000000ffffcc7224 */ /* 0x000fe400078e0acc */
[C---:B------:R-:W-:Y:S01]  /*b5c0*/  IMAD R203, R7.reuse, R203, R206 ;  /* 0x000000cb07cb7224 */ /* 0x040fe200078e02ce */
[----:B------:R-:W-:Y:S01]  /*b5d0*/  IABS R206, R210 ;  /* 0x000000d200ce7213 */ /* 0x000fe20000000000 */
[C---:B------:R-:W-:Y:S02]  /*b5e0*/  IMAD R204, R7.reuse, R204, R207 ;  /* 0x000000cc07cc7224 */ /* 0x040fe400078e02cf */
[----:B------:R-:W-:Y:S01]  /*b5f0*/  @!P5 IMAD.MOV R199, RZ, RZ, -R199 ;  /* 0x000000ffffc7d224 */ /* 0x000fe200078e0ac7 */
[----:B------:R-:W-:Y:S01]  /*b600*/  ISETP.GT.U32.AND P5, PT, R7, R203, PT ;  /* 0x000000cb0700720c */ /* 0x000fe20003fa4070 */
[--C-:B------:R-:W-:Y:S01]  /*b610*/  @!P2 IMAD.IADD R201, R201, 0x1, -R7.reuse ;  /* 0x00000001c9c9a824 */ /* 0x100fe200078e0a07 */
[----:B------:R-:W-:Y:S01]  /*b620*/  ISETP.GT.U32.AND P2, PT, R7, R204, PT ;  /* 0x000000cc0700720c */ /* 0x000fe20003f44070 */
[----:B------:R-:W-:-:S02]  /*b630*/  @!P3 IMAD.IADD R202, R202, 0x1, -R7 ;  /* 0x00000001cacab824 */ /* 0x000fc400078e0a07 */
[----:B------:R-:W-:Y:S01]  /*b640*/  @!P1 IMAD.MOV R196, RZ, RZ, -R196 ;  /* 0x000000ffffc49224 */ /* 0x000fe200078e0ac4 */
[----:B------:R-:W-:Y:S01]  /*b650*/  ISETP.GE.AND P1, PT, R205, RZ, PT ;  /* 0x000000ffcd00720c */ /* 0x000fe20003f26270 */
[----:B------:R-:W-:Y:S01]  /*b660*/  IMAD.HI.U32 R205, R0, R208, RZ ;  /* 0x000000d000cd7227 */ /* 0x000fe200078e00ff */
[----:B------:R-:W-:-:S03]  /*b670*/  ISETP.GT.U32.AND P3, PT, R7, R202, PT ;  /* 0x000000ca0700720c */ /* 0x000fc60003f64070 */
[----:B------:R-:W-:Y:S02]  /*b680*/  IMAD.MOV R205, RZ, RZ, -R205 ;  /* 0x000000ffffcd7224 */ /* 0x000fe400078e0acd */
[--C-:B------:R-:W-:Y:S01]  /*b690*/  @!P5 IMAD.IADD R203, R203, 0x1, -R7.reuse ;  /* 0x00000001cbcbd824 */ /* 0x100fe200078e0a07 */
[----:B------:R-:W-:Y:S01]  /*b6a0*/  ISETP.GE.AND P5, PT, R213, RZ, PT ;  /* 0x000000ffd500720c */ /* 0x000fe20003fa6270 */
[C---:B------:R-:W-:Y:S01]  /*b6b0*/  IMAD R205, R7.reuse, R205, R208 ;  /* 0x000000cd07cd7224 */ /* 0x040fe200078e02d0 */
[----:B------:R-:W-:Y:S01]  /*b6c0*/  IABS R213, R216 ;  /* 0x000000d800d57213 */ /* 0x000fe20000000000 */
[----:B------:R-:W-:Y:S01]  /*b6d0*/  @!P2 IMAD.IADD R204, R204, 0x1, -R7 ;  /* 0x00000001cccca824 */ /* 0x000fe200078e0a07 */
[----:B------:R-:W-:Y:S01]  /*b6e0*/  ISETP.GT.U32.AND P2, PT, R7, R203, PT ;  /* 0x000000cb0700720c */ /* 0x000fe20003f44070 */
[----:B------:R-:W-:Y:S02]  /*b6f0*/  IMAD.MOV.U32 R208, RZ, RZ, R206 ;  /* 0x000000ffffd07224 */ /* 0x000fe400078e00ce */
[----:B------:R-:W-:-:S04]  /*b700*/  IMAD.HI.U32 R206, R0, R209, RZ ;  /* 0x000000d100ce7227 */ /* 0x000fc800078e00ff */
[----:B------:R-:W-:Y:S01]  /*b710*/  @!P3 IMAD.IADD R202, R202, 0x1, -R7 ;  /* 0x00000001cacab824 */ /* 0x000fe200078e0a07 */
[----:B------:R-:W-:Y:S01]  /*b720*/  ISETP.GE.AND P3, PT, R211, RZ, PT ;  /* 0x000000ffd300720c */ /* 0x000fe20003f66270 */
[----:B------:R-:W-:Y:S01]  /*b730*/  IMAD.MOV R206, RZ, RZ, -R206 ;  /* 0x000000ffffce7224 */ /* 0x000fe200078e0ace */
[----:B------:R-:W-:Y:S01]  /*b740*/  LOP3.LUT R211, R247, 0x58, RZ, 0xfc, !PT ;  /* 0x00000058f7d37812 */ /* 0x000fe200078efcff */
[----:B------:R-:W-:-:S04]  /*b750*/  IMAD.HI.U32 R207, R0, R208, RZ ;  /* 0x000000d000cf7227 */ /* 0x000fc800078e00ff */
[----:B------:R-:W-:Y:S01]  /*b760*/  @!P1 IMAD.MOV R201, RZ, RZ, -R201 ;  /* 0x000000ffffc99224 */ /* 0x000fe200078e0ac9 */
[C---:B------:R-:W-:Y:S01]  /*b770*/  ISETP.GT.U32.AND P1, PT, R7.reuse, R205, PT ;  /* 0x000000cd0700720c */ /* 0x040fe20003f24070 */
[C---:B------:R-:W-:Y:S01]  /*b780*/  IMAD R206, R7.reuse, R206, R209 ;  /* 0x000000ce07ce7224 */ /* 0x040fe200078e02d1 */
[----:B------:R-:W-:Y:S01]  /*b790*/  IABS R209, R211 ;  /* 0x000000d300d17213 */ /* 0x000fe20000000000 */
[----:B------:R-:W-:Y:S02]  /*b7a0*/  IMAD.MOV R207, RZ, RZ, -R207 ;  /* 0x000000ffffcf7224 */ /* 0x000fe400078e0acf */
[----:B------:R-:W-:Y:S01]  /*b7b0*/  @!P6 IMAD.MOV R202, RZ, RZ, -R202 ;  /* 0x000000ffffcae224 */ /* 0x000fe200078e0aca */
[----:B------:R-:W-:Y:S01]  /*b7c0*/  ISETP.GT.U32.AND P6, PT, R7, R204, PT ;  /* 0x000000cc0700720c */ /* 0x000fe20003fc4070 */
[----:B------:R-:W-:Y:S01]  /*b7d0*/  @!P2 IMAD.IADD R203, R203, 0x1, -R7 ;  /* 0x00000001cbcba824 */ /* 0x000fe200078e0a07 */
[C---:B------:R-:W-:Y:S01]  /*b7e0*/  ISETP.GT.U32.AND P2, PT, R7.reuse, R206, PT ;  /* 0x000000ce0700720c */ /* 0x040fe20003f44070 */
[----:B------:R-:W-:-:S02]  /*b7f0*/  IMAD R207, R7, R207, R208 ;  /* 0x000000cf07cf7224 */ /* 0x000fc400078e02d0 */
[----:B------:R-:W-:-:S04]  /*b800*/  IMAD.HI.U32 R208, R0, R209, RZ ;  /* 0x000000d100d07227 */ /* 0x000fc800078e00ff */
[----:B------:R-:W-:Y:S02]  /*b810*/  IMAD.MOV R208, RZ, RZ, -R208 ;  /* 0x000000ffffd07224 */ /* 0x000fe400078e0ad0 */
[----:B------:R-:W-:Y:S02]  /*b820*/  @!P1 IMAD.IADD R205, R205, 0x1, -R7 ;  /* 0x00000001cdcd9824 */ /* 0x000fe400078e0a07 */
[C---:B------:R-:W-:Y:S02]  /*b830*/  IMAD R208, R7.reuse, R208, R209 ;  /* 0x000000d007d07224 */ /* 0x040fe400078e02d1 */
[--C-:B------:R-:W-:Y:S01]  /*b840*/  @!P6 IMAD.IADD R204, R204, 0x1, -R7.reuse ;  /* 0x00000001cccce824 */ /* 0x100fe200078e0a07 */
[C---:B------:R-:W-:Y:S01]  /*b850*/  ISETP.GT.U32.AND P1, PT, R7.reuse, R205, PT ;  /* 0x000000cd0700720c */ /* 0x040fe20003f24070 */
[----:B------:R-:W-:Y:S01]  /*b860*/  @!P2 IMAD.IADD R206, R206, 0x1, -R7 ;  /* 0x00000001cecea824 */ /* 0x000fe200078e0a07 */
[C---:B------:R-:W-:Y:S01]  /*b870*/  ISETP.GT.U32.AND P6, PT, R7.reuse, R207, PT ;  /* 0x000000cf0700720c */ /* 0x040fe20003fc4070 */
[----:B------:R-:W-:Y:S01]  /*b880*/  @!P0 IMAD.MOV R200, RZ, RZ, -R200 ;  /* 0x000000ffffc88224 */ /* 0x000fe200078e0ac8 */
[----:B------:R-:W-:Y:S01]  /*b890*/  ISETP.GT.U32.AND P2, PT, R7, R208, PT ;  /* 0x000000d00700720c */ /* 0x000fe20003f44070 */
[----:B------:R-:W-:Y:S01]  /*b8a0*/  @!P4 IMAD.MOV R203, RZ, RZ, -R203 ;  /* 0x000000ffffcbc224 */ /* 0x000fe200078e0acb */
[----:B------:R-:W-:-:S02]  /*b8b0*/  ISETP.GE.AND P0, PT, R212, RZ, PT ;  /* 0x000000ffd400720c */ /* 0x000fc40003f06270 */
[----:B------:R-:W-:-:S05]  /*b8c0*/  IABS R212, R218 ;  /* 0x000000da00d47213 */ /* 0x000fca0000000000 */
[--C-:B------:R-:W-:Y:S01]  /*b8d0*/  @!P1 IMAD.IADD R205, R205, 0x1, -R7.reuse ;  /* 0x00000001cdcd9824 */ /* 0x100fe200078e0a07 */
[----:B------:R-:W-:Y:S01]  /*b8e0*/  ISETP.GE.AND P1, PT, R210, RZ, PT ;  /* 0x000000ffd200720c */ /* 0x000fe20003f26270 */
[--C-:B------:R-:W-:Y:S01]  /*b8f0*/  @!P6 IMAD.IADD R207, R207, 0x1, -R7.reuse ;  /* 0x00000001cfcfe824 */ /* 0x100fe200078e0a07 */
[----:B------:R-:W-:Y:S01]  /*b900*/  ISETP.GE.AND P6, PT, R211, RZ, PT ;  /* 0x000000ffd300720c */ /* 0x000fe20003fc6270 */
[----:B------:R-:W-:Y:S01]  /*b910*/  @!P2 IMAD.IADD R208, R208, 0x1, -R7 ;  /* 0x00000001d0d0a824 */ /* 0x000fe200078e0a07 */
[----:B------:R-:W-:Y:S01]  /*b920*/  ISETP.GT.U32.AND P2, PT, R7, R206, PT ;  /* 0x000000ce0700720c */ /* 0x000fe20003f44070 */
[----:B------:R-:W-:-:S03]  /*b930*/  IMAD.HI.U32 R210, R0, R213, RZ ;  /* 0x000000d500d27227 */ /* 0x000fc600078e00ff */
[C---:B------:R-:W-:Y:S01]  /*b940*/  ISETP.GT.U32.AND P4, PT, R7.reuse, R208, PT ;  /* 0x000000d00700720c */ /* 0x040fe20003f84070 */
[----:B------:R-:W-:Y:S01]  /*b950*/  @!P0 IMAD.MOV R204, RZ, RZ, -R204 ;  /* 0x000000ffffcc8224 */ /* 0x000fe200078e0acc */
[----:B------:R-:W-:Y:S01]  /*b960*/  ISETP.GT.U32.AND P0, PT, R7, R207, PT ;  /* 0x000000cf0700720c */ /* 0x000fe20003f04070 */
[----:B------:R-:W-:Y:S02]  /*b970*/  IMAD.MOV R210, RZ, RZ, -R210 ;  /* 0x000000ffffd27224 */ /* 0x000fe400078e0ad2 */
[----:B------:R-:W-:-:S04]  /*b980*/  IMAD.HI.U32 R211, R0, R214, RZ ;  /* 0x000000d600d37227 */ /* 0x000fc800078e00ff */
[C---:B------:R-:W-:Y:S01]  /*b990*/  IMAD R210, R7.reuse, R210, R213 ;  /* 0x000000d207d27224 */ /* 0x040fe200078e02d5 */
[----:B------:R-:W-:Y:S01]  /*b9a0*/  IABS R213, R217 ;  /* 0x000000d900d57213 */ /* 0x000fe20000000000 */
[----:B------:R-:W-:Y:S02]  /*b9b0*/  IMAD.MOV R211, RZ, RZ, -R211 ;  /* 0x000000ffffd37224 */ /* 0x000fe400078e0ad3 */
[----:B------:R-:W-:Y:S01]  /*b9c0*/  @!P2 IMAD.IADD R206, R206, 0x1, -R7 ;  /* 0x00000001cecea824 */ /* 0x000fe200078e0a07 */
[C---:B------:R-:W-:Y:S01]  /*b9d0*/  ISETP.GT.U32.AND P2, PT, R7.reuse, R210, PT ;  /* 0x000000d20700720c */ /* 0x040fe20003f44070 */
[----:B------:R-:W-:Y:S01]  /*b9e0*/  IMAD R211, R7, R211, R214 ;  /* 0x000000d307d37224 */ /* 0x000fe200078e02d6 */
[----:B------:R-:W-:Y:S01]  /*b9f0*/  IABS R214, R219 ;  /* 0x000000db00d67213 */ /* 0x000fe20000000000 */
[----:B------:R-:W-:-:S04]  /*ba00*/  IMAD.HI.U32 R209, R0, R212, RZ ;  /* 0x000000d400d17227 */ /* 0x000fc800078e00ff */
[----:B------:R-:W-:Y:S01]  /*ba10*/  @!P0 IMAD.IADD R207, R207, 0x1, -R7 ;  /* 0x00000001cfcf8824 */ /* 0x000fe200078e0a07 */
[C---:B------:R-:W-:Y:S01]  /*ba20*/  ISETP.GT.U32.AND P0, PT, R7.reuse, R211, PT ;  /* 0x000000d30700720c */ /* 0x040fe20003f04070 */
[----:B------:R-:W-:Y:S02]  /*ba30*/  IMAD.MOV R209, RZ, RZ, -R209 ;  /* 0x000000ffffd17224 */ /* 0x000fe400078e0ad1 */
[----:B------:R-:W-:Y:S02]  /*ba40*/  @!P3 IMAD.MOV R205, RZ, RZ, -R205 ;  /* 0x000000ffffcdb224 */ /* 0x000fe400078e0acd */
[----:B------:R-:W-:Y:S02]  /*ba50*/  IMAD R209, R7, R209, R212 ;  /* 0x000000d107d17224 */ /* 0x000fe400078e02d4 */
[----:B------:R-:W-:-:S03]  /*ba60*/  IMAD.HI.U32 R212, R0, R213, RZ ;  /* 0x000000d500d47227 */ /* 0x000fc600078e00ff */
[----:B------:R-:W-:Y:S01]  /*ba70*/  ISETP.GT.U32.AND P3, PT, R7, R209, PT ;  /* 0x000000d10700720c */ /* 0x000fe20003f64070 */
[--C-:B------:R-:W-:Y:S02]  /*ba80*/  @!P2 IMAD.IADD R210, R210, 0x1, -R7.reuse ;  /* 0x00000001d2d2a824 */ /* 0x100fe400078e0a07 */
[----:B------:R-:W-:Y:S02]  /*ba90*/  IMAD.MOV R212, RZ, RZ, -R212 ;  /* 0x000000ffffd47224 */ /* 0x000fe400078e0ad4 */
[----:B------:R-:W-:Y:S01]  /*baa0*/  @!P0 IMAD.IADD R211, R211, 0x1, -R7 ;  /* 0x00000001d3d38824 */ /* 0x000fe200078e0a07 */
[C---:B------:R-:W-:Y:S01]  /*bab0*/  ISETP.GT.U32.AND P0, PT, R7.reuse, R210, PT ;  /* 0x000000d20700720c */ /* 0x040fe20003f04070 */
[----:B------:R-:W-:Y:S02]  /*bac0*/  IMAD R212, R7, R212, R213 ;  /* 0x000000d407d47224 */ /* 0x000fe400078e02d5 */
[----:B------:R-:W-:-:S04]  /*bad0*/  IMAD.HI.U32 R213, R0, R214, RZ ;  /* 0x000000d600d57227 */ /* 0x000fc800078e00ff */
[----:B------:R-:W-:Y:S02]  /*bae0*/  IMAD.MOV R213, RZ, RZ, -R213 ;  /* 0x000000ffffd57224 */ /* 0x000fe400078e0ad5 */
[--C-:B------:R-:W-:Y:S01]  /*baf0*/  @!P3 IMAD.IADD R209, R209, 0x1, -R7.reuse ;  /* 0x00000001d1d1b824 */ /* 0x100fe200078e0a07 */
[----:B------:R-:W-:Y:S01]  /*bb00*/  ISETP.GE.AND P3, PT, R216, RZ, PT ;  /* 0x000000ffd800720c */ /* 0x000fe20003f66270 */
[C---:B------:R-:W-:Y:S02]  /*bb10*/  IMAD R213, R7.reuse, R213, R214 ;  /* 0x000000d507d57224 */ /* 0x040fe400078e02d6 */
[--C-:B------:R-:W-:Y:S01]  /*bb20*/  @!P4 IMAD.IADD R208, R208, 0x1, -R7.reuse ;  /* 0x00000001d0d0c824 */ /* 0x100fe200078e0a07 */
[----:B------:R-:W-:Y:S01]  /*bb30*/  ISETP.GE.AND P4, PT, R218, RZ, PT ;  /* 0x000000ffda00720c */ /* 0x000fe20003f86270 */
[----:B------:R-:W-:Y:S01]  /*bb40*/  @!P0 IMAD.IADD R210, R210, 0x1, -R7 ;  /* 0x00000001d2d28824 */ /* 0x000fe200078e0a07 */
[C---:B------:R-:W-:Y:S01]  /*bb50*/  ISETP.GT.U32.AND P2, PT, R7.reuse, R209, PT ;  /* 0x000000d10700720c */ /* 0x040fe20003f44070 */
[----:B------:R-:W-:Y:S01]  /*bb60*/  @!P5 IMAD.MOV R206, RZ, RZ, -R206 ;  /* 0x000000ffffced224 */ /* 0x000fe200078e0ace */
[----:B------:R-:W-:Y:S01]  /*bb70*/  IABS R218, R220 ;  /* 0x000000dc00da7213 */ /* 0x000fe20000000000 */
[----:B------:R-:W-:Y:S01]  /*bb80*/  @!P1 IMAD.MOV R207, RZ, RZ, -R207 ;  /* 0x000000ffffcf9224 */ /* 0x000fe200078e0acf */
[C---:B------:R-:W-:Y:S01]  /*bb90*/  ISETP.GT.U32.AND P0, PT, R7.reuse, R213, PT ;  /* 0x000000d50700720c */ /* 0x040fe20003f04070 */
[----:B------:R-:W-:Y:S01]  /*bba0*/  @!P6 IMAD.MOV R208, RZ, RZ, -R208 ;  /* 0x000000ffffd0e224 */ /* 0x000fe200078e0ad0 */
[C---:B------:R-:W-:Y:S01]  /*bbb0*/  ISETP.GT.U32.AND P5, PT, R7.reuse, R211, PT ;  /* 0x000000d30700720c */ /* 0x040fe20003fa4070 */
[----:B------:R-:W-:Y:S01]  /*bbc0*/  IMAD.MOV.U32 R216, RZ, RZ, R218 ;  /* 0x000000ffffd87224 */ /* 0x000fe200078e00da */
[----:B------:R-:W-:Y:S01]  /*bbd0*/  ISETP.GT.U32.AND P1, PT, R7, R212, PT ;  /* 0x000000d40700720c */ /* 0x000fe20003f24070 */
[----:B------:R-:W-:Y:S01]  /*bbe0*/  @!P3 IMAD.MOV R210, RZ, RZ, -R210 ;  /* 0x000000ffffd2b224 */ /* 0x000fe200078e0ad2 */
[----:B------:R-:W-:Y:S01]  /*bbf0*/  ISETP.GE.AND P6, PT, R215, RZ, PT ;  /* 0x000000ffd700720c */ /* 0x000fe20003fc6270 */
[----:B------:R-:W-:Y:S01]  /*bc00*/  IMAD.HI.U32 R214, R0, R216, RZ ;  /* 0x000000d800d67227 */ /* 0x000fe200078e00ff */
[----:B------:R-:W-:-:S03]  /*bc10*/  ISETP.GE.AND P3, PT, R221, RZ, PT ;  /* 0x000000ffdd00720c */ /* 0x000fc60003f66270 */
[--C-:B------:R-:W-:Y:S01]  /*bc20*/  @!P2 IMAD.IADD R209, R209, 0x1, -R7.reuse ;  /* 0x00000001d1d1a824 */ /* 0x100fe200078e0a07 */
[----:B------:R-:W-:Y:S01]  /*bc30*/  ISETP.GE.AND P2, PT, R217, RZ, PT ;  /* 0x000000ffd900720c */ /* 0x000fe20003f46270 */
[----:B------:R-:W-:Y:S01]  /*bc40*/  IMAD.MOV R214, RZ, RZ, -R214 ;  /* 0x000000ffffd67224 */ /* 0x000fe200078e0ad6 */
[----:B------:R-:W-:Y:S01]  /*bc50*/  IABS R217, R221 ;  /* 0x000000dd00d97213 */ /* 0x000fe20000000000 */
[--C-:B------:R-:W-:Y:S02]  /*bc60*/  @!P0 IMAD.IADD R213, R213, 0x1, -R7.reuse ;  /* 0x00000001d5d58824 */ /* 0x100fe400078e0a07 */
[--C-:B------:R-:W-:Y:S01]  /*bc70*/  @!P5 IMAD.IADD R211, R211, 0x1, -R7.reuse ;  /* 0x00000001d3d3d824 */ /* 0x100fe200078e0a07 */
[----:B------:R-:W-:Y:S01]  /*bc80*/  ISETP.GE.AND P5, PT, R219, RZ, PT ;  /* 0x000000ffdb00720c */ /* 0x000fe20003fa6270 */
[C---:B------:R-:W-:Y:S01]  /*bc90*/  IMAD R214, R7.reuse, R214, R216 ;  /* 0x000000d607d67224 */ /* 0x040fe200078e02d8 */
[----:B------:R-:W-:Y:S01]  /*bca0*/  IABS R219, R222 ;  /* 0x000000de00db7213 */ /* 0x000fe20000000000 */
[----:B------:R-:W-:Y:S01]  /*bcb0*/  @!P1 IMAD.IADD R212, R212, 0x1, -R7 ;  /* 0x00000001d4d49824 */ /* 0x000fe200078e0a07 */
[----:B------:R-:W-:Y:S01]  /*bcc0*/  ISETP.GT.U32.AND P0, PT, R7, R213, PT ;  /* 0x000000d50700720c */ /* 0x000fe20003f04070 */
[----:B------:R-:W-:Y:S01]  /*bcd0*/  IMAD.HI.U32 R215, R0, R217, RZ ;  /* 0x000000d900d77227 */ /* 0x000fe200078e00ff */
[----:B------:R-:W-:-:S03]  /*bce0*/  ISETP.GE.AND P1, PT, R220, RZ, PT ;  /* 0x000000ffdc00720c */ /* 0x000fc60003f26270 */
[----:B------:R-:W-:Y:S01]  /*bcf0*/  @!P6 IMAD.MOV R211, RZ, RZ, -R211 ;  /* 0x000000ffffd3e224 */ /* 0x000fe200078e0ad3 */
[C---:B------:R-:W-:Y:S01]  /*bd00*/  ISETP.GT.U32.AND P6, PT, R7.reuse, R214, PT ;  /* 0x000000d60700720c */ /* 0x040fe20003fc4070 */
[----:B------:R-:W-:Y:S01]  /*bd10*/  @!P4 IMAD.MOV R209, RZ, RZ, -R209 ;  /* 0x000000ffffd1c224 */ /* 0x000fe200078e0ad1 */
[----:B------:R-:W-:Y:S01]  /*bd20*/  ISETP.GT.U32.AND P4, PT, R7, R212, PT ;  /* 0x000000d40700720c */ /* 0x000fe20003f84070 */
[----:B------:R-:W-:-:S04]  /*bd30*/  IMAD.HI.U32 R216, R0, R219, RZ ;  /* 0x000000db00d87227 */ /* 0x000fc800078e00ff */
[----:B------:R-:W-:Y:S02]  /*bd40*/  IMAD.MOV R218, RZ, RZ, -R215 ;  /* 0x000000ffffda7224 */ /* 0x000fe400078e0ad7 */
[----:B------:R-:W-:Y:S02]  /*bd50*/  IMAD.MOV R216, RZ, RZ, -R216 ;  /* 0x000000ffffd87224 */ /* 0x000fe400078e0ad8 */
[----:B------:R-:W-:Y:S01]  /*bd60*/  IMAD R215, R7, R218, R217 ;  /* 0x000000da07d77224 */ /* 0x000fe200078e02d9 */
[----:B------:R-:W-:Y:S01]  /*bd70*/  LOP3.LUT R217, R247, 0x46, RZ, 0xfc, !PT ;  /* 0x00000046f7d97812 */ /* 0x000fe200078efcff */
[----:B------:R-:W-:Y:S01]  /*bd80*/  @!P0 IMAD.IADD R213, R213, 0x1, -R7 ;  /* 0x00000001d5d58824 */ /* 0x000fe200078e0a07 */
[----:B------:R-:W-:Y:S01]  /*bd90*/  LOP3.LUT R218, R247, 0x44, RZ, 0xfc, !PT ;  /* 0x00000044f7da7812 */ /* 0x000fe200078efcff */
[C---:B------:R-:W-:Y:S01]  /*bda0*/  IMAD R216, R7.reuse, R216, R219 ;  /* 0x000000d807d87224 */ /* 0x040fe200078e02db */
[----:B------:R-:W-:Y:S01]  /*bdb0*/  IABS R220, R217 ;  /* 0x000000d900dc7213 */ /* 0x000fe20000000000 */
[----:B------:R-:W-:Y:S01]  /*bdc0*/  @!P6 IMAD.IADD R214, R214, 0x1, -R7 ;  /* 0x00000001d6d6e824 */ /* 0x000fe200078e0a07 */
[----:B------:R-:W-:Y:S01]  /*bdd0*/  ISETP.GT.U32.AND P0, PT, R7, R215, PT ;  /* 0x000000d70700720c */ /* 0x000fe20003f04070 */
[----:B------:R-:W-:Y:S01]  /*bde0*/  @!P5 IMAD.MOV R213, RZ, RZ, -R213 ;  /* 0x000000ffffd5d224 */ /* 0x000fe200078e0ad5 */
[----:B------:R-:W-:Y:S01]  /*bdf0*/  ISETP.GE.AND P6, PT, R217, RZ, PT ;  /* 0x000000ffd900720c */ /* 0x000fe20003fc6270 */
[----:B------:R-:W-:Y:S01]  /*be00*/  @!P4 IMAD.IADD R212, R212, 0x1, -R7 ;  /* 0x00000001d4d4c824 */ /* 0x000fe200078e0a07 */
[----:B------:R-:W-:Y:S01]  /*be10*/  ISETP.GT.U32.AND P5, PT, R7, R216, PT ;  /* 0x000000d80700720c */ /* 0x000fe20003fa4070 */
[----:B------:R-:W-:Y:S01]  /*be20*/  IMAD.HI.U32 R217, R0, R220, RZ ;  /* 0x000000dc00d97227 */ /* 0x000fe200078e00ff */
[----:B------:R-:W-:-:S02]  /*be30*/  IABS R221, R218 ;  /* 0x000000da00dd7213 */ /* 0x000fc40000000000 */
[----:B------:R-:W-:Y:S01]  /*be40*/  ISETP.GE.AND P4, PT, R222, RZ, PT ;  /* 0x000000ffde00720c */ /* 0x000fe20003f86270 */
[----:B------:R-:W-:Y:S01]  /*be50*/  @!P2 IMAD.MOV R212, RZ, RZ, -R212 ;  /* 0x000000ffffd4a224 */ /* 0x000fe200078e0ad4 */
[----:B------:R-:W-:Y:S01]  /*be60*/  ISETP.GT.U32.AND P2, PT, R7, R214, PT ;  /* 0x000000d60700720c */ /* 0x000fe20003f44070 */
[----:B------:R-:W-:Y:S01]  /*be70*/  IMAD.MOV R217, RZ, RZ, -R217 ;  /* 0x000000ffffd97224 */ /* 0x000fe200078e0ad9 */
[----:B------:R-:W-:Y:S01]  /*be80*/  IABS R222, R224 ;  /* 0x000000e000de7213 */ /* 0x000fe20000000000 */
[--C-:B------:R-:W-:Y:S02]  /*be90*/  @!P0 IMAD.IADD R215, R215, 0x1, -R7.reuse ;  /* 0x00000001d7d78824 */ /* 0x100fe400078e0a07 */
[C---:B------:R-:W-:Y:S02]  /*bea0*/  IMAD R217, R7.reuse, R217, R220 ;  /* 0x000000d907d97224 */ /* 0x040fe400078e02dc */
[----:B------:R-:W-:Y:S01]  /*beb0*/  @!P5 IMAD.IADD R216, R216, 0x1, -R7 ;  /* 0x00000001d8d8d824 */ /* 0x000fe200078e0a07 */
[C---:B------:R-:W-:Y:S01]  /*bec0*/  ISETP.GT.U32.AND P0, PT, R7.reuse, R215, PT ;  /* 0x000000d70700720c */ /* 0x040fe20003f04070 */
[----:B------:R-:W-:Y:S01]  /*bed0*/  IMAD.HI.U32 R219, R0, R222, RZ ;  /* 0x000000de00db7227 */ /* 0x000fe200078e00ff */
[----:B------:R-:W-:-:S03]  /*bee0*/  ISETP.GT.U32.AND P5, PT, R7, R217, PT ;  /* 0x000000d90700720c */ /* 0x000fc60003fa4070 */
[----:B------:R-:W-:Y:S01]  /*bef0*/  @!P2 IMAD.IADD R214, R214, 0x1, -R7 ;  /* 0x00000001d6d6a824 */ /* 0x000fe200078e0a07 */
[----:B------:R-:W-:Y:S01]  /*bf00*/  ISETP.GE.AND P2, PT, R218, RZ, PT ;  /* 0x000000ffda00720c */ /* 0x000fe20003f46270 */
[----:B------:R-:W-:-:S04]  /*bf10*/  IMAD.HI.U32 R218, R0, R221, RZ ;  /* 0x000000dd00da7227 */ /* 0x000fc800078e00ff */
[----:B------:R-:W-:Y:S02]  /*bf20*/  IMAD.MOV R218, RZ, RZ, -R218 ;  /* 0x000000ffffda7224 */ /* 0x000fe400078e0ada */
[--C-:B------:R-:W-:Y:S01]  /*bf30*/  @!P0 IMAD.IADD R215, R215, 0x1, -R7.reuse ;  /* 0x00000001d7d78824 */ /* 0x100fe200078e0a07 */
[----:B------:R-:W-:Y:S01]  /*bf40*/  ISETP.GE.AND P0, PT, R224, RZ, PT ;  /* 0x000000ffe000720c */ /* 0x000fe20003f06270 */
[----:B------:R-:W-:Y:S01]  /*bf50*/  @!P5 IMAD.IADD R217, R217, 0x1, -R7 ;  /* 0x00000001d9d9d824 */ /* 0x000fe200078e0a07 */
[C---:B------:R-:W-:Y:S01]  /*bf60*/  ISETP.GT.U32.AND P5, PT, R7.reuse, R216, PT ;  /* 0x000000d80700720c */ /* 0x040fe20003fa4070 */
[C---:B------:R-:W-:Y:S01]  /*bf70*/  IMAD R218, R7.reuse, R218, R221 ;  /* 0x000000da07da7224 */ /* 0x040fe200078e02dd */
[----:B------:R-:W-:Y:S01]  /*bf80*/  IABS R221, R233 ;  /* 0x000000e900dd7213 */ /* 0x000fe20000000000 */
[----:B------:R-:W-:Y:S01]  /*bf90*/  @!P1 IMAD.MOV R214, RZ, RZ, -R214 ;  /* 0x000000ffffd69224 */ /* 0x000fe200078e0ad6 */
[C---:B------:R-:W-:Y:S01]  /*bfa0*/  ISETP.GT.U32.AND P1, PT, R7.reuse, R217, PT ;  /* 0x000000d90700720c */ /* 0x040fe20003f24070 */
[----:B------:R-:W-:Y:S01]  /*bfb0*/  @!P3 IMAD.MOV R215, RZ, RZ, -R215 ;  /* 0x000000ffffd7b224 */ /* 0x000fe200078e0ad7 */
[----:B------:R-:W-:Y:S01]  /*bfc0*/  ISETP.GT.U32.AND P3, PT, R7, R218, PT ;  /* 0x000000da0700720c */ /* 0x000fe20003f64070 */
[----:B------:R-:W-:-:S04]  /*bfd0*/  IMAD.HI.U32 R220, R0, R223, RZ ;  /* 0x000000df00dc7227 */ /* 0x000fc800078e00ff */
[----:B------:R-:W-:Y:S02]  /*bfe0*/  IMAD.MOV R219, RZ, RZ, -R219 ;  /* 0x000000ffffdb7224 */ /* 0x000fe400078e0adb */
[----:B------:R-:W-:-:S04]  /*bff0*/  IMAD.HI.U32 R224, R0, R221, RZ ;  /* 0x000000dd00e07227 */ /* 0x000fc800078e00ff */
[----:B------:R-:W-:Y:S02]  /*c000*/  IMAD.MOV R220, RZ, RZ, -R220 ;  /* 0x000000ffffdc7224 */ /* 0x000fe400078e0adc */
[C---:B------:R-:W-:Y:S01]  /*c010*/  IMAD R219, R7.reuse, R219, R222 ;  /* 0x000000db07db7224 */ /* 0x040fe200078e02de */
[----:B------:R-:W-:Y:S01]  /*c020*/  IABS R222, R225 ;  /* 0x000000e100de7213 */ /* 0x000fe20000000000 */
[----:B------:R-:W-:Y:S02]  /*c030*/  IMAD.MOV R224, RZ, RZ, -R224 ;  /* 0x000000ffffe07224 */ /* 0x000fe400078e0ae0 */
[C---:B------:R-:W-:Y:S01]  /*c040*/  IMAD R220, R7.reuse, R220, R223 ;  /* 0x000000dc07dc7224 */ /* 0x040fe200078e02df */
[----:B------:R-:W-:Y:S01]  /*c050*/  IABS R223, R228 ;  /* 0x000000e400df7213 */ /* 0x000fe20000000000 */
[----:B------:R-:W-:Y:S01]  /*c060*/  @!P5 IMAD.IADD R216, R216, 0x1, -R7 ;  /* 0x00000001d8d8d824 */ /* 0x000fe200078e0a07 */
        /* <DEDUP_REMOVED lines=8> */
[----:B------:R-:W-:-:S04]  /*c0f0*/  IMAD.HI.U32 R227, R0, R223, RZ ;  /* 0x000000df00e37227 */ /* 0x000fc800078e00ff */
[--C-:B------:R-:W-:Y:S01]  /*c100*/  @!P5 IMAD.IADD R219, R219, 0x1, -R7.reuse ;  /* 0x00000001dbdbd824 */ /* 0x100fe200078e0a07 */
[----:B------:R-:W-:Y:S01]  /*c110*/  ISETP.GT.U32.AND P5, PT, R7, R218, PT ;  /* 0x000000da0700720c */ /* 0x000fe20003fa4070 */
[--C-:B------:R-:W-:Y:S02]  /*c120*/  @!P1 IMAD.IADD R220, R220, 0x1, -R7.reuse ;  /* 0x00000001dcdc9824 */ /* 0x100fe400078e0a07 */
[----:B------:R-:W-:Y:S01]  /*c130*/  @!P3 IMAD.IADD R221, R221, 0x1, -R7 ;  /* 0x00000001ddddb824 */ /* 0x000fe200078e0a07 */
[C---:B------:R-:W-:Y:S01]  /*c140*/  ISETP.GT.U32.AND P1, PT, R7.reuse, R219, PT ;  /* 0x000000db0700720c */ /* 0x040fe20003f24070 */
[----:B------:R-:W-:Y:S02]  /*c150*/  IMAD.MOV R226, RZ, RZ, -R226 ;  /* 0x000000ffffe27224 */ /* 0x000fe400078e0ae2 */
[----:B------:R-:W-:Y:S01]  /*c160*/  IMAD.MOV R230, RZ, RZ, -R227 ;  /* 0x000000ffffe67224 */ /* 0x000fe200078e0ae3 */
[C---:B------:R-:W-:Y:S01]  /*c170*/  ISETP.GT.U32.AND P3, PT, R7.reuse, R221, PT ;  /* 0x000000dd0700720c */ /* 0x040fe20003f64070 */
[----:B------:R-:W-:Y:S01]  /*c180*/  IMAD R222, R7, R226, R222 ;  /* 0x000000e207de7224 */ /* 0x000fe200078e02de */
[----:B------:R-:W-:Y:S01]  /*c190*/  IABS R226, R231 ;  /* 0x000000e700e27213 */ /* 0x000fe20000000000 */
[----:B------:R-:W-:Y:S01]  /*c1a0*/  IMAD.HI.U32 R236, R0, R224, RZ ;  /* 0x000000e000ec7227 */ /* 0x000fe200078e00ff */
[----:B------:R-:W-:-:S03]  /*c1b0*/  IABS R227, R232 ;  /* 0x000000e800e37213 */ /* 0x000fc60000000000 */
[----:B------:R-:W-:Y:S01]  /*c1c0*/  IMAD R223, R7, R230, R223 ;  /* 0x000000e607df7224 */ /* 0x000fe200078e02df */
[----:B------:R-:W-:Y:S01]  /*c1d0*/  LOP3.LUT R230, R247, 0x36, RZ, 0xfc, !PT ;  /* 0x00000036f7e67812 */ /* 0x000fe200078efcff */
[----:B------:R-:W-:Y:S01]  /*c1e0*/  @!P4 IMAD.MOV R216, RZ, RZ, -R216 ;  /* 0x000000ffffd8c224 */ /* 0x000fe200078e0ad8 */
[C---:B------:R-:W-:Y:S01]  /*c1f0*/  ISETP.GT.U32.AND P4, PT, R7.reuse, R220, PT ;  /* 0x000000dc0700720c */ /* 0x040fe20003f84070 */
[--C-:B------:R-:W-:Y:S01]  /*c200*/  @!P5 IMAD.IADD R218, R218, 0x1, -R7.reuse ;  /* 0x00000001dadad824 */ /* 0x100fe200078e0a07 */
[----:B------:R-:W-:Y:S01]  /*c210*/  ISETP.GT.U32.AND P5, PT, R7, R222, PT ;  /* 0x000000de0700720c */ /* 0x000fe20003fa4070 */
[----:B------:R-:W-:Y:S01]  /*c220*/  IMAD.MOV R236, RZ, RZ, -R236 ;  /* 0x000000ffffec7224 */ /* 0x000fe200078e0aec */
[----:B------:R-:W-:Y:S01]  /*c230*/  IABS R235, R230 ;  /* 0x000000e600eb7213 */ /* 0x000fe20000000000 */
[----:B------:R-:W-:Y:S01]  /*c240*/  @!P1 IMAD.IADD R219, R219, 0x1, -R7 ;  /* 0x00000001dbdb9824 */ /* 0x000fe200078e0a07 */
[C---:B------:R-:W-:Y:S01]  /*c250*/  ISETP.GT.U32.AND P1, PT, R7.reuse, R223, PT ;  /* 0x000000df0700720c */ /* 0x040fe20003f24070 */
[----:B------:R-:W-:-:S02]  /*c260*/  IMAD R224, R7, R236, R224 ;  /* 0x000000ec07e07224 */ /* 0x000fc400078e02e0 */
[----:B------:R-:W-:Y:S02]  /*c270*/  @!P3 IMAD.IADD R221, R221, 0x1, -R7 ;  /* 0x00000001ddddb824 */ /* 0x000fe400078e0a07 */
[----:B------:R-:W-:Y:S01]  /*c280*/  @!P6 IMAD.MOV R217, RZ, RZ, -R217 ;  /* 0x000000ffffd9e224 */ /* 0x000fe200078e0ad9 */
[----:B------:R-:W-:Y:S01]  /*c290*/  ISETP.GT.U32.AND P3, PT, R7, R224, PT ;  /* 0x000000e00700720c */ /* 0x000fe20003f64070 */
[--C-:B------:R-:W-:Y:S01]  /*c2a0*/  @!P4 IMAD.IADD R220, R220, 0x1, -R7.reuse ;  /* 0x00000001dcdcc824 */ /* 0x100fe200078e0a07 */
[----:B------:R-:W-:Y:S01]  /*c2b0*/  ISETP.GE.AND P4, PT, R234, RZ, PT ;  /* 0x000000ffea00720c */ /* 0x000fe20003f86270 */
[----:B------:R-:W-:Y:S01]  /*c2c0*/  @!P5 IMAD.IADD R222, R222, 0x1, -R7 ;  /* 0x00000001deded824 */ /* 0x000fe200078e0a07 */
[----:B------:R-:W-:Y:S01]  /*c2d0*/  ISETP.GE.AND P5, PT, R233, RZ, PT ;  /* 0x000000ffe900720c */ /* 0x000fe20003fa6270 */
[----:B------:R-:W-:-:S04]  /*c2e0*/  IMAD.HI.U32 R234, R0, R226, RZ ;  /* 0x000000e200ea7227 */ /* 0x000fc800078e00ff */
[--C-:B------:R-:W-:Y:S01]  /*c2f0*/  @!P1 IMAD.IADD R223, R223, 0x1, -R7.reuse ;  /* 0x00000001dfdf9824 */ /* 0x100fe200078e0a07 */
[----:B------:R-:W-:Y:S01]  /*c300*/  ISETP.GE.AND P1, PT, R225, RZ, PT ;  /* 0x000000ffe100720c */ /* 0x000fe20003f26270 */
[----:B------:R-:W-:Y:S02]  /*c310*/  IMAD.MOV R234, RZ, RZ, -R234 ;  /* 0x000000ffffea7224 */ /* 0x000fe400078e0aea */
[----:B------:R-:W-:Y:S01]  /*c320*/  @!P3 IMAD.IADD R224, R224, 0x1, -R7 ;  /* 0x00000001e0e0b824 */ /* 0x000fe200078e0a07 */
[C---:B------:R-:W-:Y:S01]  /*c330*/  ISETP.GT.U32.AND P6, PT, R7.reuse, R223, PT ;  /* 0x000000df0700720c */ /* 0x040fe20003fc4070 */
[----:B------:R-:W-:Y:S01]  /*c340*/  IMAD.HI.U32 R233, R0, R227, RZ ;  /* 0x000000e300e97227 */ /* 0x000fe200078e00ff */
[----:B------:R-:W-:-:S03]  /*c350*/  ISETP.GT.U32.AND P3, PT, R7, R222, PT ;  /* 0x000000de0700720c */ /* 0x000fc60003f64070 */
[----:B------:R-:W-:Y:S02]  /*c360*/  IMAD R226, R7, R234, R226 ;  /* 0x000000ea07e27224 */ /* 0x000fe400078e02e2 */
[----:B------:R-:W-:-:S04]  /*c370*/  IMAD.HI.U32 R236, R0, R235, RZ ;  /* 0x000000eb00ec7227 */ /* 0x000fc800078e00ff */
[----:B------:R-:W-:Y:S02]  /*c380*/  IMAD.MOV R233, RZ, RZ, -R233 ;  /* 0x000000ffffe97224 */ /* 0x000fe400078e0ae9 */
[----:B------:R-:W-:Y:S01]  /*c390*/  @!P2 IMAD.MOV R218, RZ, RZ, -R218 ;  /* 0x000000ffffdaa224 */ /* 0x000fe200078e0ada */
[C---:B------:R-:W-:Y:S01]  /*c3a0*/  ISETP.GT.U32.AND P2, PT, R7.reuse, R224, PT ;  /* 0x000000e00700720c */ /* 0x040fe20003f44070 */
[----:B------:R-:W-:Y:S01]  /*c3b0*/  @!P5 IMAD.MOV R221, RZ, RZ, -R221 ;  /* 0x000000ffffddd224 */ /* 0x000fe200078e0add */
[C---:B------:R-:W-:Y:S01]  /*c3c0*/  ISETP.GT.U32.AND P5, PT, R7.reuse, R226, PT ;  /* 0x000000e20700720c */ /* 0x040fe20003fa4070 */
[----:B------:R-:W-:Y:S02]  /*c3d0*/  IMAD.MOV R236, RZ, RZ, -R236 ;  /* 0x000000ffffec7224 */ /* 0x000fe400078e0aec */
[----:B------:R-:W-:Y:S01]  /*c3e0*/  @!P4 IMAD.MOV R220, RZ, RZ, -R220 ;  /* 0x000000ffffdcc224 */ /* 0x000fe200078e0adc */
[----:B------:R-:W-:Y:S01]  /*c3f0*/  ISETP.GE.AND P4, PT, R228, RZ, PT ;  /* 0x000000ffe400720c */ /* 0x000fe20003f86270 */
[----:B------:R-:W-:Y:S01]  /*c400*/  IMAD R227, R7, R233, R227 ;  /* 0x000000e907e37224 */ /* 0x000fe200078e02e3 */
[----:B------:R-:W-:Y:S01]  /*c410*/  LOP3.LUT R228, R247, 0x30, RZ, 0xfc, !PT ;  /* 0x00000030f7e47812 */ /* 0x000fe200078efcff */
[----:B------:R-:W-:-:S02]  /*c420*/  IMAD R225, R7, R236, R235 ;  /* 0x000000ec07e17224 */ /* 0x000fc400078e02eb */
[----:B------:R-:W-:Y:S01]  /*c430*/  @!P6 IMAD.IADD R223, R223, 0x1, -R7 ;  /* 0x00000001dfdfe824 */ /* 0x000fe200078e0a07 */
[C---:B------:R-:W-:Y:S01]  /*c440*/  ISETP.GT.U32.AND P6, PT, R7.reuse, R227, PT ;  /* 0x000000e30700720c */ /* 0x040fe20003fc4070 */
[----:B------:R-:W-:Y:S01]  /*c450*/  @!P0 IMAD.MOV R219, RZ, RZ, -R219 ;  /* 0x000000ffffdb8224 */ /* 0x000fe200078e0adb */
[----:B------:R-:W-:Y:S01]  /*c460*/  ISETP.GT.U32.AND P0, PT, R7, R225, PT ;  /* 0x000000e10700720c */ /* 0x000fe20003f04070 */
[--C-:B------:R-:W-:Y:S01]  /*c470*/  @!P3 IMAD.IADD R222, R222, 0x1, -R7.reuse ;  /* 0x00000001dedeb824 */ /* 0x100fe200078e0a07 */
[----:B------:R-:W-:Y:S01]  /*c480*/  ISETP.GE.AND P3, PT, R229, RZ, PT ;  /* 0x000000ffe500720c */ /* 0x000fe20003f66270 */
[--C-:B------:R-:W-:Y:S01]  /*c490*/  @!P2 IMAD.IADD R224, R224, 0x1, -R7.reuse ;  /* 0x00000001e0e0a824 */ /* 0x100fe200078e0a07 */
[----:B------:R-:W-:Y:S01]  /*c4a0*/  IABS R229, R228 ;  /* 0x000000e400e57213 */ /* 0x000fe20000000000 */
[----:B------:R-:W-:Y:S01]  /*c4b0*/  @!P5 IMAD.IADD R226, R226, 0x1, -R7 ;  /* 0x00000001e2e2d824 */ /* 0x000fe200078e0a07 */
[----:B------:R-:W-:Y:S01]  /*c4c0*/  ISETP.GE.AND P2, PT, R230, RZ, PT ;  /* 0x000000ffe600720c */ /* 0x000fe20003f46270 */
[----:B------:R-:W-:Y:S01]  /*c4d0*/  @!P4 IMAD.MOV R223, RZ, RZ, -R223 ;  /* 0x000000ffffdfc224 */ /* 0x000fe200078e0adf */
[----:B------:R-:W-:Y:S01]  /*c4e0*/  ISETP.GE.AND P5, PT, R232, RZ, PT ;  /* 0x000000ffe800720c */ /* 0x000fe20003fa6270 */
[----:B------:R-:W-:Y:S01]  /*c4f0*/  IMAD.MOV.U32 R230, RZ, RZ, R229 ;  /* 0x000000ffffe67224 */ /* 0x000fe200078e00e5 */
[----:B------:R-:W-:Y:S01]  /*c500*/  ISETP.GT.U32.AND P4, PT, R7, R226, PT ;  /* 0x000000e20700720c */ /* 0x000fe20003f84070 */
[----:B------:R-:W-:Y:S01]  /*c510*/  @!P6 IMAD.IADD R227, R227, 0x1, -R7 ;  /* 0x00000001e3e3e824 */ /* 0x000fe200078e0a07 */
[----:B------:R-:W-:Y:S01]  /*c520*/  LOP3.LUT R229, R247, 0x2c, RZ, 0xfc, !PT ;  /* 0x0000002cf7e57812 */ /* 0x000fe200078efcff */
[----:B------:R-:W-:-:S03]  /*c530*/  IMAD.HI.U32 R232, R0, R230, RZ ;  /* 0x000000e600e87227 */ /* 0x000fc600078e00ff */
[----:B------:R-:W-:Y:S01]  /*c540*/  ISETP.GT.U32.AND P6, PT, R7, R227, PT ;  /* 0x000000e30700720c */ /* 0x000fe20003fc4070 */
[--C-:B------:R-:W-:Y:S01]  /*c550*/  @!P0 IMAD.IADD R225, R225, 0x1, -R7.reuse ;  /* 0x00000001e1e18824 */ /* 0x100fe200078e0a07 */
[----:B------:R-:W-:Y:S01]  /*c560*/  ISETP.GE.AND P0, PT, R231, RZ, PT ;  /* 0x000000ffe700720c */ /* 0x000fe20003f06270 */
[----:B------:R-:W-:Y:S01]  /*c570*/  IMAD.MOV R232, RZ, RZ, -R232 ;  /* 0x000000ffffe87224 */ /* 0x000fe200078e0ae8 */
[----:B------:R-:W-:Y:S01]  /*c580*/  LOP3.LUT R231, R247, 0x2e, RZ, 0xfc, !PT ;  /* 0x0000002ef7e77812 */ /* 0x000fe200078efcff */
[----:B------:R-:W-:Y:S01]  /*c590*/  @!P3 IMAD.MOV R224, RZ, RZ, -R224 ;  /* 0x000000ffffe0b224 */ /* 0x000fe200078e0ae0 */
[----:B------:R-:W-:Y:S01]  /*c5a0*/  ISETP.GE.AND P3, PT, R228, RZ, PT ;  /* 0x000000ffe400720c */ /* 0x000fe20003f66270 */
[C---:B------:R-:W-:Y:S01]  /*c5b0*/  IMAD R228, R7.reuse, R232, R230 ;  /* 0x000000e807e47224 */ /* 0x040fe200078e02e6 */
[----:B------:R-:W-:Y:S01]  /*c5c0*/  IABS R233, R231 ;  /* 0x000000e700e97213 */ /* 0x000fe20000000000 */
[----:B------:R-:W-:Y:S01]  /*c5d0*/  @!P4 IMAD.IADD R226, R226, 0x1, -R7 ;  /* 0x00000001e2e2c824 */ /* 0x000fe200078e0a07 */
[----:B------:R-:W-:Y:S01]  /*c5e0*/  IABS R230, R229 ;  /* 0x000000e500e67213 */ /* 0x000fe20000000000 */
[----:B------:R-:W-:Y:S01]  /*c5f0*/  @!P1 IMAD.MOV R222, RZ, RZ, -R222 ;  /* 0x000000ffffde9224 */ /* 0x000fe200078e0ade */
[C---:B------:R-:W-:Y:S01]  /*c600*/  ISETP.GT.U32.AND P4, PT, R7.reuse, R228, PT ;  /* 0x000000e40700720c */ /* 0x040fe20003f84070 */
[----:B------:R-:W-:Y:S01]  /*c610*/  IMAD.HI.U32 R232, R0, R233, RZ ;  /* 0x000000e900e87227 */ /* 0x000fe200078e00ff */
[----:B------:R-:W-:-:S03]  /*c620*/  ISETP.GT.U32.AND P1, PT, R7, R225, PT ;  /* 0x000000e10700720c */ /* 0x000fc60003f24070 */
[----:B------:R-:W-:Y:S01]  /*c630*/  IMAD.MOV R234, RZ, RZ, -R232 ;  /* 0x000000ffffea7224 */ /* 0x000fe200078e0ae8 */
[----:B------:R-:W-:Y:S01]  /*c640*/  LOP3.LUT R232, R247, 0x28, RZ, 0xfc, !PT ;  /* 0x00000028f7e87812 */ /* 0x000fe200078efcff */
[----:B------:R-:W-:Y:S01]  /*c650*/  @!P6 IMAD.IADD R227, R227, 0x1, -R7 ;  /* 0x00000001e3e3e824 */ /* 0x000fe200078e0a07 */
[----:B------:R-:W-:Y:S01]  /*c660*/  ISETP.GE.AND P6, PT, R229, RZ, PT ;  /* 0x000000ffe500720c */ /* 0x000fe20003fc6270 */
[C---:B------:R-:W-:Y:S01]  /*c670*/  IMAD R229, R7.reuse, R234, R233 ;  /* 0x000000ea07e57224 */ /* 0x040fe200078e02e9 */
[----:B------:R-:W-:Y:S01]  /*c680*/  IABS R234, R232 ;  /* 0x000000e800ea7213 */ /* 0x000fe20000000000 */
[----:B------:R-:W-:Y:S01]  /*c690*/  @!P5 IMAD.MOV R227, RZ, RZ, -R227 ;  /* 0x000000ffffe3d224 */ /* 0x000fe200078e0ae3 */
[----:B------:R-:W-:Y:S01]  /*c6a0*/  IABS R233, R247 ;  /* 0x000000f700e97213 */ /* 0x000fe20000000000 */
[--C-:B------:R-:W-:Y:S01]  /*c6b0*/  @!P4 IMAD.IADD R228, R228, 0x1, -R7.reuse ;  /* 0x00000001e4e4c824 */ /* 0x100fe200078e0a07 */
[----:B------:R-:W-:Y:S01]  /*c6c0*/  ISETP.GT.U32.AND P4, PT, R7, R229, PT ;  /* 0x000000e50700720c */ /* 0x000fe20003f84070 */
[----:B------:R-:W-:Y:S01]  /*c6d0*/  @!P1 IMAD.IADD R225, R225, 0x1, -R7 ;  /* 0x00000001e1e19824 */ /* 0x000fe200078e0a07 */
[----:B------:R-:W-:Y:S01]  /*c6e0*/  ISETP.GE.AND P1, PT, R231, RZ, PT ;  /* 0x000000ffe700720c */ /* 0x000fe20003f26270 */
[----:B------:R-:W-:Y:S01]  /*c6f0*/  IMAD.HI.U32 R235, R0, R230, RZ ;  /* 0x000000e600eb7227 */ /* 0x000fe200078e00ff */
[----:B------:R-:W-:-:S03]  /*c700*/  LOP3.LUT R231, R247, 0x2a, RZ, 0xfc, !PT ;  /* 0x0000002af7e77812 */ /* 0x000fc600078efcff */
[----:B------:R-:W-:Y:S01]  /*c710*/  @!P2 IMAD.MOV R225, RZ, RZ, -R225 ;  /* 0x000000ffffe1a224 */ /* 0x000fe200078e0ae1 */
[----:B------:R-:W-:Y:S01]  /*c720*/  IABS R237, R231 ;  /* 0x000000e700ed7213 */ /* 0x000fe20000000000 */
[----:B------:R-:W-:Y:S01]  /*c730*/  IMAD.MOV R235, RZ, RZ, -R235 ;  /* 0x000000ffffeb7224 */ /* 0x000fe200078e0aeb */
[----:B------:R-:W-:Y:S01]  /*c740*/  ISETP.GE.AND P5, PT, R231, RZ, PT ;  /* 0x000000ffe700720c */ /* 0x000fe20003fa6270 */
[----:B------:R-:W-:Y:S02]  /*c750*/  @!P0 IMAD.MOV R226, RZ, RZ, -R226 ;  /* 0x000000ffffe28224 */ /* 0x000fe400078e0ae2 */
[----:B------:R-:W-:Y:S01]  /*c760*/  @!P4 IMAD.IADD R229, R229, 0x1, -R7 ;  /* 0x00000001e5e5c824 */ /* 0x000fe200078e0a07 */
[----:B------:R-:W-:Y:S01]  /*c770*/  ISETP.GT.U32.AND P4, PT, R7, R228, PT ;  /* 0x000000e40700720c */ /* 0x000fe20003f84070 */
[----:B------:R-:W-:-:S03]  /*c780*/  IMAD.HI.U32 R238, R0, R237, RZ ;  /* 0x000000ed00ee7227 */ /* 0x000fc600078e00ff */
[C---:B------:R-:W-:Y:S01]  /*c790*/  ISETP.GT.U32.AND P2, PT, R7.reuse, R229, PT ;  /* 0x000000e50700720c */ /* 0x040fe20003f44070 */
[----:B------:R-:W-:Y:S02]  /*c7a0*/  IMAD.MOV R238, RZ, RZ, -R238 ;  /* 0x000000ffffee7224 */ /* 0x000fe400078e0aee */
[C---:B------:R-:W-:Y:S02]  /*c7b0*/  IMAD R230, R7.reuse, R235, R230 ;  /* 0x000000eb07e67224 */ /* 0x040fe400078e02e6 */
[C---:B------:R-:W-:Y:S01]  /*c7c0*/  IMAD R231, R7.reuse, R238, R237 ;  /* 0x000000ee07e77224 */ /* 0x040fe200078e02ed */
[----:B------:R-:W-:Y:S01]  /*c7d0*/  IABS R238, R250 ;  /* 0x000000fa00ee7213 */ /* 0x000fe20000000000 */
[----:B------:R-:W-:Y:S01]  /*c7e0*/  IMAD.HI.U32 R235, R0, R234, RZ ;  /* 0x000000ea00eb7227 */ /* 0x000fe200078e00ff */
[----:B------:R-:W-:-:S03]  /*c7f0*/  ISETP.GT.U32.AND P0, PT, R7, R230, PT ;  /* 0x000000e60700720c */ /* 0x000fc60003f04070 */
[----:B------:R-:W-:Y:S01]  /*c800*/  @!P4 IMAD.IADD R228, R228, 0x1, -R7 ;  /* 0x00000001e4e4c824 */ /* 0x000fe200078e0a07 */
[----:B------:R-:W-:Y:S01]  /*c810*/  ISETP.GT.U32.AND P4, PT, R7, R231, PT ;  /* 0x000000e70700720c */ /* 0x000fe20003f84070 */
[----:B------:R-:W-:Y:S02]  /*c820*/  IMAD.MOV R237, RZ, RZ, -R235 ;  /* 0x000000ffffed7224 */ /* 0x000fe400078e0aeb */
[----:B------:R-:W-:Y:S02]  /*c830*/  @!P3 IMAD.MOV R228, RZ, RZ, -R228 ;  /* 0x000000ffffe4b224 */ /* 0x000fe400078e0ae4 */
[--C-:B------:R-:W-:Y:S01]  /*c840*/  @!P2 IMAD.IADD R229, R229, 0x1, -R7.reuse ;  /* 0x00000001e5e5a824 */ /* 0x100fe200078e0a07 */
[----:B------:R-:W-:Y:S01]  /*c850*/  ISETP.GE.AND P2, PT, R232, RZ, PT ;  /* 0x000000ffe800720c */ /* 0x000fe20003f46270 */
[----:B------:R-:W-:Y:S01]  /*c860*/  IMAD R232, R7, R237, R234 ;  /* 0x000000ed07e87224 */ /* 0x000fe200078e02ea */
[----:B------:R-:W-:Y:S01]  /*c870*/  LOP3.LUT R234, R247, 0x24, RZ, 0xfc, !PT ;  /* 0x00000024f7ea7812 */ /* 0x000fe200078efcff */
[----:B------:R-:W-:-:S02]  /*c880*/  @!P0 IMAD.IADD R230, R230, 0x1, -R7 ;  /* 0x00000001e6e68824 */ /* 0x000fc400078e0a07 */
[----:B------:R-:W-:-:S03]  /*c890*/  IMAD.HI.U32 R236, R0, R249, RZ ;  /* 0x000000f900ec7227 */ /* 0x000fc600078e00ff */
[----:B------:R-:W-:Y:S01]  /*c8a0*/  ISETP.GT.U32.AND P0, PT, R7, R230, PT ;  /* 0x000000e60700720c */ /* 0x000fe20003f04070 */
[----:B------:R-:W-:Y:S01]  /*c8b0*/  @!P4 IMAD.IADD R231, R231, 0x1, -R7 ;  /* 0x00000001e7e7c824 */ /* 0x000fe200078e0a07 */
[----:B------:R-:W-:Y:S01]  /*c8c0*/  ISETP.GE.AND P4, PT, R234, RZ, PT ;  /* 0x000000ffea00720c */ /* 0x000fe20003f86270 */
[----:B------:R-:W-:Y:S01]  /*c8d0*/  IMAD.HI.U32 R239, R0, R233, RZ ;  /* 0x000000e900ef7227 */ /* 0x000fe200078e00ff */
[----:B------:R-:W-:Y:S02]  /*c8e0*/  IABS R234, R234 ;  /* 0x000000ea00ea7213 */ /* 0x000fe40000000000 */
[C---:B------:R-:W-:Y:S01]  /*c8f0*/  ISETP.GT.U32.AND P3, PT, R7.reuse, R231, PT ;  /* 0x000000e70700720c */ /* 0x040fe20003f64070 */
[----:B------:R-:W-:Y:S02]  /*c900*/  IMAD.MOV R236, RZ, RZ, -R236 ;  /* 0x000000ffffec7224 */ /* 0x000fe400078e0aec */
[----:B------:R-:W-:Y:S02]  /*c910*/  IMAD.MOV R235, RZ, RZ, -R239 ;  /* 0x000000ffffeb7224 */ /* 0x000fe400078e0aef */
[----:B------:R-:W-:Y:S01]  /*c920*/  IMAD R249, R7, R236, R249 ;  /* 0x000000ec07f97224 */ /* 0x000fe200078e02f9 */
[----:B------:R-:W-:Y:S01]  /*c930*/  LOP3.LUT R236, R247, 0x22, RZ, 0xfc, !PT ;  /* 0x00000022f7ec7812 */ /* 0x000fe200078efcff */
[----:B------:R-:W-:Y:S01]  /*c940*/  IMAD R233, R7, R235, R233 ;  /* 0x000000eb07e97224 */ /* 0x000fe200078e02e9 */
[----:B------:R-:W-:Y:S01]  /*c950*/  LOP3.LUT R235, R247, 0x20, RZ, 0xfc, !PT ;  /* 0x00000020f7eb7812 */ /* 0x000fe200078efcff */
[----:B------:R-:W-:Y:S01]  /*c960*/  @!P1 IMAD.MOV R229, RZ, RZ, -R229 ;  /* 0x000000ffffe59224 */ /* 0x000fe200078e0ae5 */
[----:B------:R-:W-:Y:S01]  /*c970*/  ISETP.GE.AND P1, PT, R236, RZ, PT ;  /* 0x000000ffec00720c */ /* 0x000fe20003f26270 */
[----:B------:R-:W-:Y:S01]  /*c980*/  IMAD.HI.U32 R239, R0, R234, RZ ;  /* 0x000000ea00ef7227 */ /* 0x000fe200078e00ff */
[----:B------:R-:W-:-:S02]  /*c990*/  IABS R236, R236 ;  /* 0x000000ec00ec7213 */ /* 0x000fc40000000000 */
[----:B------:R-:W-:Y:S01]  /*c9a0*/  IABS R237, R235 ;  /* 0x000000eb00ed7213 */ /* 0x000fe20000000000 */
[--C-:B------:R-:W-:Y:S01]  /*c9b0*/  @!P3 IMAD.IADD R231, R231, 0x1, -R7.reuse ;  /* 0x00000001e7e7b824 */ /* 0x100fe200078e0a07 */
[----:B------:R-:W-:Y:S01]  /*c9c0*/  ISETP.GT.U32.AND P3, PT, R7, R232, PT ;  /* 0x000000e80700720c */ /* 0x000fe20003f64070 */
[----:B------:R-:W-:Y:S01]  /*c9d0*/  @!P0 IMAD.IADD R230, R230, 0x1, -R7 ;  /* 0x00000001e6e68824 */ /* 0x000fe200078e0a07 */
[----:B------:R-:W-:Y:S01]  /*c9e0*/  ISETP.GE.AND P0, PT, R235, RZ, PT ;  /* 0x000000ffeb00720c */ /* 0x000fe20003f06270 */
[----:B------:R-:W-:Y:S01]  /*c9f0*/  @!P5 IMAD.MOV R231, RZ, RZ, -R231 ;  /* 0x000000ffffe7d224 */ /* 0x000fe200078e0ae7 */
[C---:B------:R-:W-:Y:S01]  /*ca00*/  ISETP.GT.U32.AND P5, PT, R7.reuse, R233, PT ;  /* 0x000000e90700720c */ /* 0x040fe20003fa4070 */
[----:B------:R-:W-:Y:S02]  /*ca10*/  IMAD.MOV.U32 R235, RZ, RZ, R236 ;  /* 0x000000ffffeb7224 */ /* 0x000fe400078e00ec */
[----:B------:R-:W-:Y:S02]  /*ca20*/  IMAD.MOV R239, RZ, RZ, -R239 ;  /* 0x000000ffffef7224 */ /* 0x000fe400078e0aef */
[----:B------:R-:W-:Y:S01]  /*ca30*/  @!P6 IMAD.MOV R230, RZ, RZ, -R230 ;  /* 0x000000ffffe6e224 */ /* 0x000fe200078e0ae6 */
[----:B------:R-:W-:Y:S01]  /*ca40*/  ISETP.GT.U32.AND P6, PT, R7, R249, PT ;  /* 0x000000f90700720c */ /* 0x000fe20003fc4070 */
[----:B------:R-:W-:-:S04]  /*ca50*/  IMAD.HI.U32 R240, R0, R235, RZ ;  /* 0x000000eb00f07227 */ /* 0x000fc800078e00ff */
[--C-:B------:R-:W-:Y:S02]  /*ca60*/  @!P3 IMAD.IADD R232, R232, 0x1, -R7.reuse ;  /* 0x00000001e8e8b824 */ /* 0x100fe400078e0a07 */
[----:B------:R-:W-:Y:S02]  /*ca70*/  IMAD R234, R7, R239, R234 ;  /* 0x000000ef07ea7224 */ /* 0x000fe400078e02ea */
[----:B------:R-:W-:Y:S01]  /*ca80*/  @!P5 IMAD.IADD R233, R233, 0x1, -R7 ;  /* 0x00000001e9e9d824 */ /* 0x000fe200078e0a07 */
[C---:B------:R-:W-:Y:S01]  /*ca90*/  ISETP.GT.U32.AND P3, PT, R7.reuse, R232, PT ;  /* 0x000000e80700720c */ /* 0x040fe20003f64070 */
[----:B------:R-:W-:Y:S02]  /*caa0*/  IMAD.MOV R240, RZ, RZ, -R240 ;  /* 0x000000fffff07224 */ /* 0x000fe400078e0af0 */
[----:B------:R-:W-:Y:S01]  /*cab0*/  IMAD.MOV.U32 R236, RZ, RZ, R237 ;  /* 0x000000ffffec7224 */ /* 0x000fe200078e00ed */
[----:B------:R-:W-:Y:S01]  /*cac0*/  ISETP.GT.U32.AND P5, PT, R7, R233, PT ;  /* 0x000000e90700720c */ /* 0x000fe20003fa4070 */
[----:B------:R-:W-:-:S02]  /*cad0*/  IMAD.MOV.U32 R237, RZ, RZ, R238 ;  /* 0x000000ffffed7224 */ /* 0x000fc400078e00ee */
[----:B------:R-:W-:Y:S02]  /*cae0*/  IMAD.MOV.U32 R238, RZ, RZ, R241 ;  /* 0x000000ffffee7224 */ /* 0x000fe400078e00f1 */
[----:B------:R-:W-:Y:S02]  /*caf0*/  IMAD R235, R7, R240, R235 ;  /* 0x000000f007eb7224 */ /* 0x000fe400078e02eb */
[----:B------:R-:W-:-:S04]  /*cb00*/  IMAD.HI.U32 R241, R0, R236, RZ ;  /* 0x000000ec00f17227 */ /* 0x000fc800078e00ff */
[--C-:B------:R-:W-:Y:S01]  /*cb10*/  @!P3 IMAD.IADD R232, R232, 0x1, -R7.reuse ;  /* 0x00000001e8e8b824 */ /* 0x100fe200078e0a07 */
[----:B------:R-:W-:Y:S01]  /*cb20*/  ISETP.GT.U32.AND P3, PT, R7, R234, PT ;  /* 0x000000ea0700720c */ /* 0x000fe20003f64070 */
[----:B------:R-:W-:Y:S01]  /*cb30*/  @!P6 IMAD.IADD R249, R249, 0x1, -R7 ;  /* 0x00000001f9f9e824 */ /* 0x000fe200078e0a07 */
[----:B------:R-:W-:Y:S01]  /*cb40*/  ISETP.GT.U32.AND P6, PT, R7, R235, PT ;  /* 0x000000eb0700720c */ /* 0x000fe20003fc4070 */
[----:B------:R-:W-:Y:S02]  /*cb50*/  IMAD.MOV R239, RZ, RZ, -R241 ;  /* 0x000000ffffef7224 */ /* 0x000fe400078e0af1 */
[----:B------:R-:W-:-:S04]  /*cb60*/  IMAD.HI.U32 R243, R0, R237, RZ ;  /* 0x000000ed00f37227 */ /* 0x000fc800078e00ff */
[----:B------:R-:W-:Y:S01]  /*cb70*/  IMAD R236, R7, R239, R236 ;  /* 0x000000ef07ec7224 */ /* 0x000fe200078e02ec */
[----:B------:R-:W-:Y:S01]  /*cb80*/  IABS R239, R5 ;  /* 0x0000000500ef7213 */ /* 0x000fe20000000000 */
[--C-:B------:R-:W-:Y:S02]  /*cb90*/  @!P5 IMAD.IADD R233, R233, 0x1, -R7.reuse ;  /* 0x00000001e9e9d824 */ /* 0x100fe400078e0a07 */
[----:B------:R-:W-:Y:S01]  /*cba0*/  @!P3 IMAD.IADD R234, R234, 0x1, -R7 ;  /* 0x00000001eaeab824 */ /* 0x000fe200078e0a07 */
[C---:B------:R-:W-:Y:S01]  /*cbb0*/  ISETP.GT.U32.AND P5, PT, R7.reuse, R236, PT ;  /* 0x000000ec0700720c */ /* 0x040fe20003fa4070 */
[----:B------:R-:W-:Y:S02]  /*cbc0*/  IMAD.MOV R241, RZ, RZ, -R243 ;  /* 0x000000fffff17224 */ /* 0x000fe400078e0af3 */
[----:B------:R-:W-:Y:S01]  /*cbd0*/  IMAD.HI.U32 R243, R0, R239, RZ ;  /* 0x000000ef00f37227 */ /* 0x000fe200078e00ff */
[----:B------:R-:W-:-:S03]  /*cbe0*/  ISETP.GT.U32.AND P3, PT, R7, R234, PT ;  /* 0x000000ea0700720c */ /* 0x000fc60003f64070 */
[----:B------:R-:W-:Y:S02]  /*cbf0*/  @!P6 IMAD.IADD R235, R235, 0x1, -R7 ;  /* 0x00000001ebebe824 */ /* 0x000fe400078e0a07 */
[----:B------:R-:W-:Y:S02]  /*cc00*/  IMAD.MOV R243, RZ, RZ, -R243 ;  /* 0x000000fffff37224 */ /* 0x000fe400078e0af3 */
[----:B------:R-:W-:Y:S01]  /*cc10*/  IMAD.HI.U32 R242, R0, R238, RZ ;  /* 0x000000ee00f27227 */ /* 0x000fe200078e00ff */
[----:B------:R-:W-:-:S03]  /*cc20*/  ISETP.GT.U32.AND P6, PT, R7, R235, PT ;  /* 0x000000eb0700720c */ /* 0x000fc60003fc4070 */
[C---:B------:R-:W-:Y:S02]  /*cc30*/  IMAD R239, R7.reuse, R243, R239 ;  /* 0x000000f307ef7224 */ /* 0x040fe400078e02ef */
[C---:B------:R-:W-:Y:S01]  /*cc40*/  IMAD R237, R7.reuse, R241, R237 ;  /* 0x000000f107ed7224 */ /* 0x040fe200078e02ed */
[----:B------:R-:W-:Y:S01]  /*cc50*/  IABS R241, R13 ;  /* 0x0000000d00f17213 */ /* 0x000fe20000000000 */
[--C-:B------:R-:W-:Y:S01]  /*cc60*/  @!P5 IMAD.IADD R236, R236, 0x1, -R7.reuse ;  /* 0x00000001ececd824 */ /* 0x100fe200078e0a07 */
[C---:B------:R-:W-:Y:S01]  /*cc70*/  ISETP.GT.U32.AND P5, PT, R7.reuse, R239, PT ;  /* 0x000000ef0700720c */ /* 0x040fe20003fa4070 */
[----:B------:R-:W-:Y:S01]  /*cc80*/  IMAD.MOV R240, RZ, RZ, -R242 ;  /* 0x000000fffff07224 */ /* 0x000fe200078e0af2 */
[----:B------:R-:W-:Y:S01]  /*cc90*/  IABS R242, R12 ;  /* 0x0000000c00f27213 */ /* 0x000fe20000000000 */
[----:B------:R-:W-:Y:S01]  /*cca0*/  @!P3 IMAD.IADD R234, R234, 0x1, -R7 ;  /* 0x00000001eaeab824 */ /* 0x000fe200078e0a07 */
[C---:B------:R-:W-:Y:S01]  /*ccb0*/  ISETP.GT.U32.AND P3, PT, R7.reuse, R237, PT ;  /* 0x000000ed0700720c */ /* 0x040fe20003f64070 */
[----:B------:R-:W-:Y:S01]  /*ccc0*/  @!P2 IMAD.MOV R232, RZ, RZ, -R232 ;  /* 0x000000ffffe8a224 */ /* 0x000fe200078e0ae8 */
[C---:B------:R-:W-:Y:S01]  /*ccd0*/  ISETP.GT.U32.AND P2, PT, R7.reuse, R236, PT ;  /* 0x000000ec0700720c */ /* 0x040fe20003f44070 */
[----:B------:R-:W-:Y:S01]  /*cce0*/  IMAD R238, R7, R240, R238 ;  /* 0x000000f007ee7224 */ /* 0x000fe200078e02ee */
[----:B------:R-:W-:Y:S01]  /*ccf0*/  IABS R240, R252 ;  /* 0x000000fc00f07213 */ /* 0x000fe20000000000 */
[----:B------:R-:W-:-:S04]  /*cd00*/  IMAD.HI.U32 R244, R0, R241, RZ ;  /* 0x000000f100f47227 */ /* 0x000fc800078e00ff */
[----:B------:R-:W-:-:S04]  /*cd10*/  IMAD.HI.U32 R243, R0, R242, RZ ;  /* 0x000000f200f37227 */ /* 0x000fc800078e00ff */
[----:B------:R-:W-:Y:S01]  /*cd20*/  @!P6 IMAD.IADD R235, R235, 0x1, -R7 ;  /* 0x00000001ebebe824 */ /* 0x000fe200078e0a07 */
[----:B------:R-:W-:Y:S01]  /*cd30*/  ISETP.GT.U32.AND P6, PT, R7, R238, PT ;  /* 0x000000ee0700720c */ /* 0x000fe20003fc4070 */
[----:B------:R-:W-:Y:S02]  /*cd40*/  IMAD.MOV R244, RZ, RZ, -R244 ;  /* 0x000000fffff47224 */ /* 0x000fe400078e0af4 */
[----:B------:R-:W-:-:S04]  /*cd50*/  IMAD.HI.U32 R245, R0, R240, RZ ;  /* 0x000000f000f57227 */ /* 0x000fc800078e00ff */
[----:B------:R-:W-:Y:S02]  /*cd60*/  IMAD.MOV R243, RZ, RZ, -R243 ;  /* 0x000000fffff37224 */ /* 0x000fe400078e0af3 */
[----:B------:R-:W-:Y:S01]  /*cd70*/  IMAD R241, R7, R244, R241 ;  /* 0x000000f407f17224 */ /* 0x000fe200078e02f1 */
[----:B------:R-:W-:Y:S01]  /*cd80*/  IABS R244, R10 ;  /* 0x0000000a00f47213 */ /* 0x000fe20000000000 */
[----:B------:R-:W-:Y:S02]  /*cd90*/  @!P5 IMAD.IADD R239, R239, 0x1, -R7 ;  /* 0x00000001efefd824 */ /* 0x000fe400078e0a07 */
[----:B------:R-:W-:Y:S02]  /*cda0*/  IMAD.MOV R245, RZ, RZ, -R245 ;  /* 0x000000fffff57224 */ /* 0x000fe400078e0af5 */
[----:B------:R-:W-:Y:S01]  /*cdb0*/  IMAD R242, R7, R243, R242 ;  /* 0x000000f307f27224 */ /* 0x000fe200078e02f2 */
[----:B------:R-:W-:Y:S01]  /*cdc0*/  IABS R243, R11 ;  /* 0x0000000b00f37213 */ /* 0x000fe20000000000 */
[--C-:B------:R-:W-:Y:S01]  /*cdd0*/  @!P3 IMAD.IADD R237, R237, 0x1, -R7.reuse ;  /* 0x00000001ededb824 */ /* 0x100fe200078e0a07 */
[----:B------:R-:W-:Y:S01]  /*cde0*/  ISETP.GE.AND P3, PT, R247, RZ, PT ;  /* 0x000000fff700720c */ /* 0x000fe20003f66270 */
[----:B------:R-:W-:Y:S01]  /*cdf0*/  @!P2 IMAD.IADD R236, R236, 0x1, -R7 ;  /* 0x00000001ececa824 */ /* 0x000fe200078e0a07 */
[C---:B------:R-:W-:Y:S01]  /*ce00*/  ISETP.GT.U32.AND P5, PT, R7.reuse, R239, PT ;  /* 0x000000ef0700720c */ /* 0x040fe20003fa4070 */
[C---:B------:R-:W-:Y:S01]  /*ce10*/  IMAD R240, R7.reuse, R245, R240 ;  /* 0x000000f507f07224 */ /* 0x040fe200078e02f0 */
[----:B------:R-:W-:Y:S01]  /*ce20*/  ISETP.GT.U32.AND P2, PT, R7, R241, PT ;  /* 0x000000f10700720c */ /* 0x000fe20003f44070 */
[----:B------:R-:W-:-:S04]  /*ce30*/  IMAD.HI.U32 R248, R0, R244, RZ ;  /* 0x000000f400f87227 */ /* 0x000fc800078e00ff */
[----:B------:R-:W-:-:S04]  /*ce40*/  IMAD.HI.U32 R245, R0, R243, RZ ;  /* 0x000000f300f57227 */ /* 0x000fc800078e00ff */
[----:B------:R-:W-:Y:S01]  /*ce50*/  @!P6 IMAD.IADD R238, R238, 0x1, -R7 ;  /* 0x00000001eeeee824 */ /* 0x000fe200078e0a07 */
[C---:B------:R-:W-:Y:S01]  /*ce60*/  ISETP.GT.U32.AND P6, PT, R7.reuse, R240, PT ;  /* 0x000000f00700720c */ /* 0x040fe20003fc4070 */
[----:B------:R-:W-:Y:S02]  /*ce70*/  IMAD.MOV R248, RZ, RZ, -R248 ;  /* 0x000000fffff87224 */ /* 0x000fe400078e0af8 */
[----:B------:R-:W-:Y:S02]  /*ce80*/  IMAD.MOV R245, RZ, RZ, -R245 ;  /* 0x000000fffff57224 */ /* 0x000fe400078e0af5 */
[C---:B------:R-:W-:Y:S02]  /*ce90*/  IMAD R244, R7.reuse, R248, R244 ;  /* 0x000000f807f47224 */ /* 0x040fe400078e02f4 */
[----:B------:R-:W-:Y:S01]  /*cea0*/  @!P3 IMAD.MOV R233, RZ, RZ, -R233 ;  /* 0x000000ffffe9b224 */ /* 0x000fe200078e0ae9 */
[C---:B------:R-:W-:Y:S01]  /*ceb0*/  ISETP.GT.U32.AND P3, PT, R7.reuse, R237, PT ;  /* 0x000000ed0700720c */ /* 0x040fe20003f64070 */
[----:B------:R-:W-:-:S02]  /*cec0*/  IMAD R243, R7, R245, R243 ;  /* 0x000000f507f37224 */ /* 0x000fc400078e02f3 */
[----:B------:R-:W-:Y:S02]  /*ced0*/  IMAD.MOV.U32 R245, RZ, RZ, R246 ;  /* 0x000000fffff57224 */ /* 0x000fe400078e00f6 */
[--C-:B------:R-:W-:Y:S01]  /*cee0*/  @!P5 IMAD.IADD R239, R239, 0x1, -R7.reuse ;  /* 0x00000001efefd824 */ /* 0x100fe200078e0a07 */
[----:B------:R-:W-:Y:S01]  /*cef0*/  ISETP.GE.AND P5, PT, R250, RZ, PT ;  /* 0x000000fffa00720c */ /* 0x000fe20003fa6270 */
[----:B------:R-:W-:Y:S01]  /*cf00*/  @!P2 IMAD.IADD R241, R241, 0x1, -R7 ;  /* 0x00000001f1f1a824 */ /* 0x000fe200078e0a07 */
[----:B------:R-:W-:Y:S01]  /*cf10*/  ISETP.GT.U32.AND P2, PT, R7, R244, PT ;  /* 0x000000f40700720c */ /* 0x000fe20003f44070 */
[----:B------:R-:W-:-:S04]  /*cf20*/  IMAD.HI.U32 R250, R0, R245, RZ ;  /* 0x000000f500fa7227 */ /* 0x000fc800078e00ff */
[--C-:B------:R-:W-:Y:S02]  /*cf30*/  @!P6 IMAD.IADD R240, R240, 0x1, -R7.reuse ;  /* 0x00000001f0f0e824 */ /* 0x100fe400078e0a07 */
[----:B------:R-:W-:Y:S01]  /*cf40*/  @!P4 IMAD.MOV R234, RZ, RZ, -R234 ;  /* 0x000000ffffeac224 */ /* 0x000fe200078e0aea */
[C---:B------:R-:W-:Y:S01]  /*cf50*/  ISETP.GT.U32.AND P4, PT, R7.reuse, R238, PT ;  /* 0x000000ee0700720c */ /* 0x040fe20003f84070 */
[----:B------:R-:W-:Y:S01]  /*cf60*/  IMAD.MOV R248, RZ, RZ, -R250 ;  /* 0x000000fffff87224 */ /* 0x000fe200078e0afa */
[----:B------:R-:W-:Y:S01]  /*cf70*/  ISETP.GT.U32.AND P6, PT, R7, R240, PT ;  /* 0x000000f00700720c */ /* 0x000fe20003fc4070 */
[----:B------:R-:W-:Y:S01]  /*cf80*/  @!P3 IMAD.IADD R237, R237, 0x1, -R7 ;  /* 0x00000001ededb824 */ /* 0x000fe200078e0a07 */
[C---:B------:R-:W-:Y:S01]  /*cf90*/  ISETP.GT.U32.AND P3, PT, R7.reuse, R242, PT ;  /* 0x000000f20700720c */ /* 0x040fe20003f64070 */
[----:B------:R-:W-:Y:S02]  /*cfa0*/  IMAD R245, R7, R248, R245 ;  /* 0x000000f807f57224 */ /* 0x000fe400078e02f5 */
[----:B------:R-:W-:-:S02]  /*cfb0*/  IMAD.MOV.U32 R246, RZ, RZ, R251 ;  /* 0x000000fffff67224 */ /* 0x000fc400078e00fb */
[----:B------:R-:W-:Y:S01]  /*cfc0*/  @!P2 IMAD.IADD R244, R244, 0x1, -R7 ;  /* 0x00000001f4f4a824 */ /* 0x000fe200078e0a07 */
[----:B------:R-:W-:Y:S01]  /*cfd0*/  ISETP.GT.U32.AND P2, PT, R7, R245, PT ;  /* 0x000000f50700720c */ /* 0x000fe20003f44070 */
[----:B------:R-:W-:-:S04]  /*cfe0*/  IMAD.HI.U32 R251, R0, R246, RZ ;  /* 0x000000f600fb7227 */ /* 0x000fc800078e00ff */
[----:B------:R-:W-:Y:S01]  /*cff0*/  @!P4 IMAD.IADD R238, R238, 0x1, -R7 ;  /* 0x00000001eeeec824 */ /* 0x000fe200078e0a07 */
[C---:B------:R-:W-:Y:S01]  /*d000*/  ISETP.GT.U32.AND P4, PT, R7.reuse, R243, PT ;  /* 0x000000f30700720c */ /* 0x040fe20003f84070 */
[----:B------:R-:W-:Y:S01]  /*d010*/  IMAD.MOV R250, RZ, RZ, -R251 ;  /* 0x000000fffffa7224 */ /* 0x000fe200078e0afb */
[----:B------:R-:W-:Y:S01]  /*d020*/  IABS R251, R3 ;  /* 0x0000000300fb7213 */ /* 0x000fe20000000000 */
[--C-:B------:R-:W-:Y:S01]  /*d030*/  @!P6 IMAD.IADD R240, R240, 0x1, -R7.reuse ;  /* 0x00000001f0f0e824 */ /* 0x100fe200078e0a07 */
[----:B------:R-:W-:Y:S01]  /*d040*/  ISETP.GE.AND P6, PT, R4, RZ, PT ;  /* 0x000000ff0400720c */ /* 0x000fe20003fc6270 */
[----:B------:R-:W-:Y:S01]  /*d050*/  IMAD R246, R7, R250, R246 ;  /* 0x000000fa07f67224 */ /* 0x000fe200078e02f6 */
[----:B------:R-:W-:Y:S01]  /*d060*/  LOP3.LUT R4, R247, 0x8, RZ, 0xfc, !PT ;  /* 0x00000008f7047812 */ /* 0x000fe200078efcff */
[--C-:B------:R-:W-:Y:S01]  /*d070*/  @!P3 IMAD.IADD R242, R242, 0x1, -R7.reuse ;  /* 0x00000001f2f2b824 */ /* 0x100fe200078e0a07 */
[----:B------:R-:W-:Y:S01]  /*d080*/  ISETP.GE.AND P3, PT, R5, RZ, PT ;  /* 0x000000ff0500720c */ /* 0x000fe20003f66270 */
[----:B------:R-:W-:Y:S01]  /*d090*/  @!P2 IMAD.IADD R245, R245, 0x1, -R7 ;  /* 0x00000001f5f5a824 */ /* 0x000fe200078e0a07 */
[----:B------:R-:W-:Y:S01]  /*d0a0*/  LOP3.LUT R5, R247, 0xa, RZ, 0xfc, !PT ;  /* 0x0000000af7057812 */ /* 0x000fe200078efcff */
[----:B------:R-:W-:Y:S01]  /*d0b0*/  @!P1 IMAD.MOV R235, RZ, RZ, -R235 ;  /* 0x000000ffffeb9224 */ /* 0x000fe200078e0aeb */
[----:B------:R-:W-:Y:S01]  /*d0c0*/  IABS R248, R4 ;  /* 0x0000000400f87213 */ /* 0x000fe20000000000 */
[----:B------:R-:W-:Y:S01]  /*d0d0*/  @!P4 IMAD.IADD R243, R243, 0x1, -R7 ;  /* 0x00000001f3f3c824 */ /* 0x000fe200078e0a07 */
[C---:B------:R-:W-:Y:S01]  /*d0e0*/  ISETP.GT.U32.AND P2, PT, R7.reuse, R246, PT ;  /* 0x000000f60700720c */ /* 0x040fe20003f44070 */
[----:B------:R-:W-:Y:S01]  /*d0f0*/  @!P0 IMAD.MOV R236, RZ, RZ, -R236 ;  /* 0x000000ffffec8224 */ /* 0x000fe200078e0aec */
[----:B------:R-:W-:Y:S01]  /*d100*/  IABS R247, R5 ;  /* 0x0000000500f77213 */ /* 0x000fe20000000000 */
[----:B------:R-:W-:Y:S01]  /*d110*/  IMAD.HI.U32 R16, R0, R248, RZ ;  /* 0x000000f800107227 */ /* 0x000fe200078e00ff */
[----:B------:R-:W-:-:S02]  /*d120*/  ISETP.GT.U32.AND P1, PT, R7, R241, PT ;  /* 0x000000f10700720c */ /* 0x000fc40003f24070 */
[----:B------:R-:W-:Y:S01]  /*d130*/  ISETP.GE.AND P4, PT, R252, RZ, PT ;  /* 0x000000fffc00720c */ /* 0x000fe20003f86270 */
[----:B------:R-:W-:Y:S01]  /*d140*/  IMAD.HI.U32 R252, R0, R247, RZ ;  /* 0x000000f700fc7227 */ /* 0x000fe200078e00ff */
[----:B------:R-:W-:-:S03]  /*d150*/  IABS R250, R2 ;  /* 0x0000000200fa7213 */ /* 0x000fc60000000000 */
[----:B------:R-:W-:Y:S02]  /*d160*/  IMAD.MOV R16, RZ, RZ, -R16 ;  /* 0x000000ffff107224 */ /* 0x000fe400078e0a10 */
[----:B------:R-:W-:Y:S02]  /*d170*/  IMAD.MOV R17, RZ, RZ, -R252 ;  /* 0x000000ffff117224 */ /* 0x000fe400078e0afc */
[C---:B------:R-:W-:Y:S02]  /*d180*/  IMAD R248, R7.reuse, R16, R248 ;  /* 0x0000001007f87224 */ /* 0x040fe400078e02f8 */
[----:B------:R-:W-:Y:S01]  /*d190*/  @!P2 IMAD.IADD R246, R246, 0x1, -R7 ;  /* 0x00000001f6f6a824 */ /* 0x000fe200078e0a07 */
[C---:B------:R-:W-:Y:S01]  /*d1a0*/  ISETP.GT.U32.AND P2, PT, R7.reuse, R243, PT ;  /* 0x000000f30700720c */ /* 0x040fe20003f44070 */
[----:B------:R-:W-:Y:S01]  /*d1b0*/  IMAD.HI.U32 R14, R0, R250, RZ ;  /* 0x000000fa000e7227 */ /* 0x000fe200078e00ff */
[----:B------:R-:W-:-:S03]  /*d1c0*/  ISETP.GT.U32.AND P0, PT, R7, R242, PT ;  /* 0x000000f20700720c */ /* 0x000fc60003f04070 */
[----:B------:R-:W-:Y:S02]  /*d1d0*/  IMAD R247, R7, R17, R247 ;  /* 0x0000001107f77224 */ /* 0x000fe400078e02f7 */
[----:B------:R-:W-:-:S04]  /*d1e0*/  IMAD.HI.U32 R15, R0, R251, RZ ;  /* 0x000000fb000f7227 */ /* 0x000fc800078e00ff */
[----:B------:R-:W-:Y:S01]  /*d1f0*/  @!P1 IMAD.IADD R241, R241, 0x1, -R7 ;  /* 0x00000001f1f19824 */ /* 0x000fe200078e0a07 */
[C---:B------:R-:W-:Y:S01]  /*d200*/  ISETP.GT.U32.AND P1, PT, R7.reuse, R248, PT ;  /* 0x000000f80700720c */ /* 0x040fe20003f24070 */
[----:B------:R-:W-:Y:S02]  /*d210*/  IMAD.MOV.U32 R252, RZ, RZ, R18 ;  /* 0x000000fffffc7224 */ /* 0x000fe400078e0012 */
[----:B------:R-:W-:Y:S01]  /*d220*/  IMAD.MOV R14, RZ, RZ, -R14 ;  /* 0x000000ffff0e7224 */ /* 0x000fe200078e0a0e */
[----:B------:R-:W3:Y:S01]  /*d230*/  LDL.LU R18, [R1+0x1bf8] ;  /* 0x001bf80001127983 */ /* 0x000ee20000300800 */
[----:B------:R-:W-:Y:S01]  /*d240*/  @!P4 IMAD.MOV R240, RZ, RZ, -R240 ;  /* 0x000000fffff0c224 */ /* 0x000fe200078e0af0 */
[C---:B------:R-:W-:Y:S01]  /*d250*/  ISETP.GT.U32.AND P4, PT, R7.reuse, R247, PT ;  /* 0x000000f70700720c */ /* 0x040fe20003f84070 */
[----:B------:R-:W-:Y:S01]  /*d260*/  IMAD.MOV R15, RZ, RZ, -R15 ;  /* 0x000000ffff0f7224 */ /* 0x000fe200078e0a0f */
[----:B------:R-:W4:Y:S01]  /*d270*/  LDL.LU R17, [R1+0x1bf4] ;  /* 0x001bf40001117983 */ /* 0x000f220000300800 */
[----:B------:R-:W-:Y:S01]  /*d280*/  @!P5 IMAD.MOV R237, RZ, RZ, -R237 ;  /* 0x000000ffffedd224 */ /* 0x000fe200078e0aed */
[C---:B------:R-:W-:Y:S01]  /*d290*/  ISETP.GT.U32.AND P5, PT, R7.reuse, R244, PT ;  /* 0x000000f40700720c */ /* 0x040fe20003fa4070 */
[----:B------:R-:W-:Y:S01]  /*d2a0*/  IMAD.HI.U32 R0, R0, R252, RZ ;  /* 0x000000fc00007227 */ /* 0x000fe200078e00ff */
[----:B------:R-:W2:Y:S03]  /*d2b0*/  LDL.LU R16, [R1+0x1bf0] ;  /* 0x001bf00001107983 */ /* 0x000ea60000300800 */
[----:B------:R-:W-:-:S02]  /*d2c0*/  IMAD R250, R7, R14, R250 ;  /* 0x0000000e07fa7224 */ /* 0x000fc400078e02fa */
[C---:B------:R-:W-:Y:S02]  /*d2d0*/  IMAD R251, R7.reuse, R15, R251 ;  /* 0x0000000f07fb7224 */ /* 0x040fe400078e02fb */
[----:B------:R-:W-:Y:S01]  /*d2e0*/  @!P3 IMAD.MOV R239, RZ, RZ, -R239 ;  /* 0x000000ffffefb224 */ /* 0x000fe200078e0aef */
[----:B------:R-:W-:Y:S01]  /*d2f0*/  ISETP.GT.U32.AND P3, PT, R7, R245, PT ;  /* 0x000000f50700720c */ /* 0x000fe20003f64070 */
[----:B------:R-:W-:Y:S01]  /*d300*/  IMAD.MOV R0, RZ, RZ, -R0 ;  /* 0x000000ffff007224 */ /* 0x000fe200078e0a00 */
[----:B------:R-:W3:Y:S01]  /*d310*/  LDL.LU R15, [R1+0x1bec] ;  /* 0x001bec00010f7983 */ /* 0x000ee20000300800 */
[--C-:B------:R-:W-:Y:S01]  /*d320*/  @!P2 IMAD.IADD R243, R243, 0x1, -R7.reuse ;  /* 0x00000001f3f3a824 */ /* 0x100fe200078e0a07 */
[C---:B------:R-:W-:Y:S01]  /*d330*/  ISETP.GT.U32.AND P2, PT, R7.reuse, R250, PT ;  /* 0x000000fa0700720c */ /* 0x040fe20003f44070 */
[--C-:B------:R-:W-:Y:S01]  /*d340*/  @!P0 IMAD.IADD R242, R242, 0x1, -R7.reuse ;  /* 0x00000001f2f28824 */ /* 0x100fe200078e0a07 */
[C---:B------:R-:W-:Y:S01]  /*d350*/  ISETP.GT.U32.AND P0, PT, R7.reuse, R251, PT ;  /* 0x000000fb0700720c */ /* 0x040fe20003f04070 */
[----:B------:R-:W-:Y:S01]  /*d360*/  IMAD R0, R7, R0, R252 ;  /* 0x0000000007007224 */ /* 0x000fe200078e02fc */
[----:B------:R-:W4:Y:S01]  /*d370*/  LDL.LU R14, [R1+0x1be8] ;  /* 0x001be800010e7983 */ /* 0x000f220000300800 */
[--C-:B------:R-:W-:Y:S01]  /*d380*/  @!P1 IMAD.IADD R248, R248, 0x1, -R7.reuse ;  /* 0x00000001f8f89824 */ /* 0x100fe200078e0a07 */
[----:B------:R-:W-:Y:S01]  /*d390*/  ISETP.GE.AND P1, PT, R10, RZ, PT ;  /* 0x000000ff0a00720c */ /* 0x000fe20003f26270 */
[--C-:B------:R-:W-:Y:S01]  /*d3a0*/  @!P4 IMAD.IADD R247, R247, 0x1, -R7.reuse ;  /* 0x00000001f7f7c824 */ /* 0x100fe200078e0a07 */
[----:B------:R-:W-:Y:S01]  /*d3b0*/  ISETP.GE.AND P4, PT, R11, RZ, PT ;  /* 0x000000ff0b00720c */ /* 0x000fe20003f86270 */
[--C-:B------:R-:W-:Y:S01]  /*d3c0*/  @!P5 IMAD.IADD R244, R244, 0x1, -R7.reuse ;  /* 0x00000001f4f4d824 */ /* 0x100fe200078e0a07 */
[C---:B------:R-:W-:Y:S01]  /*d3d0*/  ISETP.GT.U32.AND P5, PT, R7.reuse, R0, PT ;  /* 0x000000000700720c */ /* 0x040fe20003fa4070 */
[----:B------:R-:W-:Y:S01]  /*d3e0*/  @!P6 IMAD.MOV R238, RZ, RZ, -R238 ;  /* 0x000000ffffeee224 */ /* 0x000fe200078e0aee */
[----:B------:R-:W-:Y:S01]  /*d3f0*/  ISETP.GT.U32.AND P6, PT, R7, R246, PT ;  /* 0x000000f60700720c */ /* 0x000fe20003fc4070 */
[--C-:B------:R-:W-:Y:S01]  /*d400*/  @!P3 IMAD.IADD R245, R245, 0x1, -R7.reuse ;  /* 0x00000001f5f5b824 */ /* 0x100fe200078e0a07 */
[----:B------:R-:W-:Y:S01]  /*d410*/  ISETP.GE.AND P3, PT, R13, RZ, PT ;  /* 0x000000ff0d00720c */ /* 0x000fe20003f66270 */
[--C-:B------:R-:W-:Y:S01]  /*d420*/  @!P2 IMAD.IADD R250, R250, 0x1, -R7.reuse ;  /* 0x00000001fafaa824 */ /* 0x100fe200078e0a07 */
[----:B------:R-:W2:Y:S01]  /*d430*/  LDL.LU R13, [R1+0x1be4] ;  /* 0x001be400010d7983 */ /* 0x000ea20000300800 */
[----:B------:R-:W-:-:S02]  /*d440*/  @!P0 IMAD.IADD R251, R251, 0x1, -R7 ;  /* 0x00000001fbfb8824 */ /* 0x000fc400078e0a07 */
        /* <DEDUP_REMOVED lines=9> */
[----:B------:R-:W3:Y:S01]  /*d4e0*/  LDL.LU R12, [R1+0x1be0] ;  /* 0x001be000010c7983 */ /* 0x000ee20000300800 */
[----:B------:R-:W-:-:S02]  /*d4f0*/  ISETP.GE.AND P2, PT, R49, RZ, PT ;  /* 0x000000ff3100720c */ /* 0x000fc40003f46270 */
[----:B------:R-:W-:Y:S01]  /*d500*/  ISETP.GE.AND P0, PT, R9, RZ, PT ;  /* 0x000000ff0900720c */ /* 0x000fe20003f06270 */
[----:B------:R-:W4:Y:S01]  /*d510*/  LDL.LU R11, [R1+0x1bdc] ;  /* 0x001bdc00010b7983 */ /* 0x000f220000300800 */
[----:B------:R-:W-:-:S03]  /*d520*/  ISETP.GT.U32.AND P3, PT, R7, R247, PT ;  /* 0x000000f70700720c */ /* 0x000fc60003f64070 */
[----:B------:R-:W2:Y:S04]  /*d530*/  LDL.LU R10, [R1+0x1bd8] ;  /* 0x001bd800010a7983 */ /* 0x000ea80000300800 */
[----:B------:R-:W3:Y:S01]  /*d540*/  LDL.LU R9, [R1+0x1bd4] ;  /* 0x001bd40001097983 */ /* 0x000ee20000300800 */
[----:B------:R-:W-:-:S03]  /*d550*/  @!P1 IMAD.IADD R250, R250, 0x1, -R7 ;  /* 0x00000001fafa9824 */ /* 0x000fc600078e0a07 */
[----:B------:R-:W4:Y:S01]  /*d560*/  LDL.LU R49, [R1+0x1bd0] ;  /* 0x001bd00001317983 */ /* 0x000f220000300800 */
[----:B------:R-:W-:Y:S01]  /*d570*/  ISETP.GE.AND P1, PT, R2, RZ, PT ;  /* 0x000000ff0200720c */ /* 0x000fe20003f26270 */
[--C-:B------:R-:W-:Y:S01]  /*d580*/  @!P4 IMAD.IADD R251, R251, 0x1, -R7.reuse ;  /* 0x00000001fbfbc824 */ /* 0x100fe200078e0a07 */
[----:B------:R-:W-:Y:S01]  /*d590*/  ISETP.GE.AND P4, PT, R3, RZ, PT ;  /* 0x000000ff0300720c */ /* 0x000fe20003f86270 */
[----:B------:R-:W2:Y:S01]  /*d5a0*/  LDL.LU R2, [R1+0x2c] ;  /* 0x00002c0001027983 */ /* 0x000ea20000300800 */
[--C-:B------:R-:W-:Y:S01]  /*d5b0*/  @!P5 IMAD.IADD R248, R248, 0x1, -R7.reuse ;  /* 0x00000001f8f8d824 */ /* 0x100fe200078e0a07 */
[----:B------:R-:W-:Y:S01]  /*d5c0*/  ISETP.GE.AND P5, PT, R4, RZ, PT ;  /* 0x000000ff0400720c */ /* 0x000fe20003fa6270 */
[----:B------:R-:W-:Y:S01]  /*d5d0*/  @!P2 IMAD.MOV R246, RZ, RZ, -R246 ;  /* 0x000000fffff6a224 */ /* 0x000fe200078e0af6 */
[----:B------:R-:W3:Y:S01]  /*d5e0*/  LDL.LU R3, [R1+0x28] ;  /* 0x0000280001037983 */ /* 0x000ee20000300800 */
[----:B------:R-:W-:Y:S01]  /*d5f0*/  ISETP.GE.AND P2, PT, R5, RZ, PT ;  /* 0x000000ff0500720c */ /* 0x000fe20003f46270 */
[----:B------:R-:W-:Y:S01]  /*d600*/  @!P3 IMAD.IADD R247, R247, 0x1, -R7 ;  /* 0x00000001f7f7b824 */ /* 0x000fe200078e0a07 */
[----:B------:R-:W-:Y:S01]  /*d610*/  ISETP.GE.AND P3, PT, R6, RZ, PT ;  /* 0x000000ff0600720c */ /* 0x000fe20003f66270 */
[----:B------:R-:W3:Y:S01]  /*d620*/  LDL.LU R4, [R1+0x24] ;  /* 0x0000240001047983 */ /* 0x000ee20000300800 */
[----:B------:R-:W-:Y:S01]  /*d630*/  @!P0 IMAD.MOV R245, RZ, RZ, -R245 ;  /* 0x000000fffff58224 */ /* 0x000fe200078e0af5 */
[C---:B------:R-:W-:Y:S01]  /*d640*/  ISETP.GT.U32.AND P0, PT, R7.reuse, R249, PT ;  /* 0x000000f90700720c */ /* 0x040fe20003f04070 */
[----:B------:R-:W-:Y:S01]  /*d650*/  @!P6 IMAD.MOV R242, RZ, RZ, -R242 ;  /* 0x000000fffff2e224 */ /* 0x000fe200078e0af2 */
[----:B------:R-:W3:Y:S01]  /*d660*/  LDL.LU R5, [R1+0x20] ;  /* 0x0000200001057983 */ /* 0x000ee20000300800 */
[----:B------:R-:W-:-:S03]  /*d670*/  ISETP.GT.U32.AND P6, PT, R7, R0, PT ;  /* 0x000000000700720c */ /* 0x000fc60003fc4070 */
[----:B------:R-:W3:Y:S01]  /*d680*/  LDL.LU R6, [R1+0x1c] ;  /* 0x00001c0001067983 */ /* 0x000ee20000300800 */
[----:B------:R-:W0:Y:S01]  /*d690*/  S2R R252, SR_TID.X ;  /* 0x0000000000fc7919 */ /* 0x000e220000002100 */
[----:B------:R-:W-:-:S05]  /*d6a0*/  @!P2 IMAD.MOV R247, RZ, RZ, -R247 ;  /* 0x000000fffff7a224 */ /* 0x000fca00078e0af7 */
[----:B------:R-:W-:-:S03]  /*d6b0*/  @!P0 IMAD.IADD R249, R249, 0x1, -R7 ;  /* 0x00000001f9f98824 */ /* 0x000fc600078e0a07 */
[----:B------:R-:W-:Y:S01]  /*d6c0*/  @!P6 IMAD.IADD R0, R0, 0x1, -R7 ;  /* 0x000000010000e824 */ /* 0x000fe200078e0a07 */
[----:B------:R-:W-:Y:S02]  /*d6d0*/  ISETP.GE.AND P6, PT, R8, RZ, PT ;  /* 0x000000ff0800720c */ /* 0x000fe40003fc6270 */
[----:B------:R-:W3:Y:S01]  /*d6e0*/  LDL.LU R8, [R1+0x1bcc] ;  /* 0x001bcc0001087983 */ /* 0x000ee20000300800 */
[----:B0-----:R-:W-:-:S05]  /*d6f0*/  LOP3.LUT R252, R252, 0x3f, RZ, 0xc0, !PT ;  /* 0x0000003ffcfc7812 */ /* 0x001fca00078ec0ff */
[----:B------:R-:W-:-:S05]  /*d700*/  IMAD R252, R252, UR10, RZ ;  /* 0x0000000afcfc7c24 */ /* 0x000fca000f8e02ff */
[----:B------:R-:W-:Y:S01]  /*d710*/  LEA R7, P2, R252, UR12, 0x1 ;  /* 0x0000000cfc077c11 */ /* 0x000fe2000f8408ff */
[----:B------:R0:W-:Y:S04]  /*d720*/  STL [R1+0xf8], R252 ;  /* 0x0000f8fc01007387 */ /* 0x0001e80000100800 */
[----:B------:R1:W-:Y:S01]  /*d730*/  STL [R1+0x1ba4], R7 ;  /* 0x001ba40701007387 */ /* 0x0003e20000100800 */
[----:B0-----:R-:W-:Y:S02]  /*d740*/  IMAD.MOV.U32 R252, RZ, RZ, R0 ;  /* 0x000000fffffc7224 */ /* 0x001fe400078e0000 */
[----:B------:R-:W-:Y:S01]  /*d750*/  IMAD.MOV.U32 R0, RZ, RZ, R249 ;  /* 0x000000ffff007224 */ /* 0x000fe200078e00f9 */
[----:B-1----:R-:W3:Y:S04]  /*d760*/  LDL.LU R7, [R1+0x14] ;  /* 0x0000140001077983 */ /* 0x002ee80000300800 */
[----:B------:R-:W3:Y:S01]  /*d770*/  LDL.LU R249, [R1+0x18] ;  /* 0x0000180001f97983 */ /* 0x000ee20000300800 */
[----:B----4-:R-:W-:-:S02]  /*d780*/  ISETP.NE.AND P0, PT, R49, RZ, PT ;  /* 0x000000ff3100720c */ /* 0x010fc40003f05270 */
[----:B------:R-:W-:-:S04]  /*d790*/  LOP3.LUT R49, RZ, R49, RZ, 0x33, !PT ;  /* 0x00000031ff317212 */ /* 0x000fc800078e33ff */
[C---:B--2---:R-:W-:Y:S02]  /*d7a0*/  SEL R2, R49.reuse, R2, !P0 ;  /* 0x0000000231027207 */ /* 0x044fe40004000000 */
[----:B---3--:R-:W-:-:S03]  /*d7b0*/  SEL R3, R49, R3, !P0 ;  /* 0x0000000331037207 */ /* 0x008fc60004000000 */
[----:B------:R0:W-:Y:S01]  /*d7c0*/  STL [R1+0xec], R2 ;  /* 0x0000ec0201007387 */ /* 0x0001e20000100800 */
[C---:B------:R-:W-:Y:S02]  /*d7d0*/  SEL R4, R49.reuse, R4, !P0 ;  /* 0x0000000431047207 */ /* 0x040fe40004000000 */
[C---:B------:R-:W-:Y:S01]  /*d7e0*/  SEL R5, R49.reuse, R5, !P0 ;  /* 0x0000000531057207 */ /* 0x040fe20004000000 */
[----:B0-----:R-:W2:Y:S01]  /*d7f0*/  LDL.LU R2, [R1+0x1bc8] ;  /* 0x001bc80001027983 */ /* 0x001ea20000300800 */
[----:B------:R-:W-:-:S03]  /*d800*/  SEL R6, R49, R6, !P0 ;  /* 0x0000000631067207 */ /* 0x000fc60004000000 */
[----:B------:R0:W-:Y:S04]  /*d810*/  STL [R1+0xe8], R3 ;  /* 0x0000e80301007387 */ /* 0x0001e80000100800 */
[----:B0-----:R-:W3:Y:S04]  /*d820*/  LDL.LU R3, [R1+0x1bc4] ;  /* 0x001bc40001037983 */ /* 0x001ee80000300800 */
[----:B------:R0:W-:Y:S04]  /*d830*/  STL [R1+0xe4], R4 ;  /* 0x0000e40401007387 */ /* 0x0001e80000100800 */
[----:B0-----:R-:W4:Y:S04]  /*d840*/  LDL.LU R4, [R1+0x1bc0] ;  /* 0x001bc00001047983 */ /* 0x001f280000300800 */
[----:B------:R0:W-:Y:S04]  /*d850*/  STL [R1+0xe0], R5 ;  /* 0x0000e00501007387 */ /* 0x0001e80000100800 */
[----:B0-----:R-:W4:Y:S04]  /*d860*/  LDL.LU R5, [R1+0x1bbc] ;  /* 0x001bbc0001057983 */ /* 0x001f280000300800 */
[----:B------:R0:W-:Y:S04]  /*d870*/  STL [R1+0xdc], R6 ;  /* 0x0000dc0601007387 */ /* 0x0001e80000100800 */
[----:B0-----:R-:W4:Y:S01]  /*d880*/  LDL.LU R6, [R1+0x1bb8] ;  /* 0x001bb80001067983 */ /* 0x001f220000300800 */
[----:B------:R-:W-:-:S02]  /*d890*/  SEL R7, R49, R7, !P0 ;  /* 0x0000000731077207 */ /* 0x000fc40004000000 */
[----:B------:R-:W-:-:S05]  /*d8a0*/  SEL R249, R49, R249, !P0 ;  /* 0x000000f931f97207 */ /* 0x000fca0004000000 */
[----:B------:R-:W-:Y:S04]  /*d8b0*/  STL [R1+0xd8], R249 ;  /* 0x0000d8f901007387 */ /* 0x000fe80000100800 */
[----:B------:R0:W-:Y:S02]  /*d8c0*/  STL [R1+0xd4], R7 ;  /* 0x0000d40701007387 */ /* 0x0001e40000100800 */
[C---:B0-----:R-:W-:Y:S02]  /*d8d0*/  SEL R7, R49.reuse, R80, !P0 ;  /* 0x0000005031077207 */ /* 0x041fe40004000000 */
[C---:B--2---:R-:W-:Y:S02]  /*d8e0*/  SEL R2, R49.reuse, R2, !P0 ;  /* 0x0000000231027207 */ /* 0x044fe40004000000 */
[----:B---3--:R-:W-:-:S02]  /*d8f0*/  SEL R3, R49, R3, !P0 ;  /* 0x0000000331037207 */ /* 0x008fc40004000000 */
[C---:B----4-:R-:W-:Y:S02]  /*d900*/  SEL R4, R49.reuse, R4, !P0 ;  /* 0x0000000431047207 */ /* 0x050fe40004000000 */
[C---:B------:R-:W-:Y:S02]  /*d910*/  SEL R5, R49.reuse, R5, !P0 ;  /* 0x0000000531057207 */ /* 0x040fe40004000000 */
[----:B------:R-:W-:-:S05]  /*d920*/  SEL R6, R49, R6, !P0 ;  /* 0x0000000631067207 */ /* 0x000fca0004000000 */
[----:B------:R-:W-:Y:S04]  /*d930*/  STL [R1+0xd0], R6 ;  /* 0x0000d00601007387 */ /* 0x000fe80000100800 */
[----:B------:R-:W-:Y:S04]  /*d940*/  STL [R1+0xcc], R5 ;  /* 0x0000cc0501007387 */ /* 0x000fe80000100800 */
[----:B------:R0:W-:Y:S04]  /*d950*/  STL [R1+0xc8], R4 ;  /* 0x0000c80401007387 */ /* 0x0001e80000100800 */
[----:B------:R1:W-:Y:S01]  /*d960*/  STL [R1+0xc4], R3 ;  /* 0x0000c40301007387 */ /* 0x0003e20000100800 */
[----:B0-----:R-:W-:-:S03]  /*d970*/  SEL R4, R49, R8, !P0 ;  /* 0x0000000831047207 */ /* 0x001fc60004000000 */
[----:B------:R0:W-:Y:S01]  /*d980*/  STL [R1+0xc0], R2 ;  /* 0x0000c00201007387 */ /* 0x0001e20000100800 */
[----:B-1----:R-:W-:-:S03]  /*d990*/  SEL R3, R49, R9, !P0 ;  /* 0x0000000931037207 */ /* 0x002fc60004000000 */
[----:B------:R1:W-:Y:S04]  /*d9a0*/  STL [R1+0xbc], R4 ;  /* 0x0000bc0401007387 */ /* 0x0003e80000100800 */
[----:B------:R2:W-:Y:S01]  /*d9b0*/  STL [R1+0xb8], R3 ;  /* 0x0000b80301007387 */ /* 0x0005e20000100800 */
[C---:B0-----:R-:W-:Y:S02]  /*d9c0*/  SEL R2, R49.reuse, R10, !P0 ;  /* 0x0000000a31027207 */ /* 0x041fe40004000000 */
[----:B-1----:R-:W-:-:S03]  /*d9d0*/  SEL R4, R49, R11, !P0 ;  /* 0x0000000b31047207 */ /* 0x002fc60004000000 */
[----:B------:R0:W-:Y:S01]  /*d9e0*/  STL [R1+0xb4], R2 ;  /* 0x0000b40201007387 */ /* 0x0001e20000100800 */
[----:B--2---:R-:W-:-:S03]  /*d9f0*/  SEL R3, R49, R12, !P0 ;  /* 0x0000000c31037207 */ /* 0x004fc60004000000 */
        /* <DEDUP_REMOVED lines=72> */
[----:B------:R-:W-:Y:S04]  /*de80*/  STL [R1+0x2c], R4 ;  /* 0x00002c0401007387 */ /* 0x000fe80000100800 */
[----:B------:R-:W2:Y:S01]  /*de90*/  LDL.LU R8, [R1+0xf0] ;  /* 0x0000f00001087983 */ /* 0x000ea20000300800 */
[----:B0-----:R-:W-:-:S03]  /*dea0*/  SEL R2, R49, R79, !P0 ;  /* 0x0000004f31027207 */ /* 0x001fc60004000000 */
[----:B------:R-:W-:Y:S04]  /*deb0*/  STL [R1+0x28], R3 ;  /* 0x0000280301007387 */ /* 0x000fe80000100800 */
[----:B------:R-:W3:Y:S01]  /*dec0*/  LDL.LU R249, [R1+0xf4] ;  /* 0x0000f40001f97983 */ /* 0x000ee20000300800 */
[----:B------:R-:W-:-:S03]  /*ded0*/  SEL R25, R49, R57, !P0 ;  /* 0x0000003931197207 */ /* 0x000fc60004000000 */
[----:B------:R0:W-:Y:S04]  /*dee0*/  STL [R1+0x24], R2 ;  /* 0x0000240201007387 */ /* 0x0001e80000100800 */
[----:B------:R-:W4:Y:S01]  /*def0*/  LDL.LU R57, [R1+0xf8] ;  /* 0x0000f80001397983 */ /* 0x000f220000300800 */
[C---:B------:R-:W-:Y:S02]  /*df00*/  SEL R6, R49.reuse, R81, !P0 ;  /* 0x0000005131067207 */ /* 0x040fe40004000000 */
[C---:B------:R-:W-:Y:S01]  /*df10*/  SEL R5, R49.reuse, R82, !P0 ;  /* 0x0000005231057207 */ /* 0x040fe20004000000 */
[----:B------:R-:W-:Y:S01]  /*df20*/  STL [R1+0x1ba8], R7 ;  /* 0x001ba80701007387 */ /* 0x000fe20000100800 */
[----:B0-----:R-:W-:-:S03]  /*df30*/  SEL R2, R49, R83, !P0 ;  /* 0x0000005331027207 */ /* 0x001fc60004000000 */
[----:B------:R0:W-:Y:S01]  /*df40*/  STL [R1+0x1bac], R6 ;  /* 0x001bac0601007387 */ /* 0x0001e20000100800 */
[----:B------:R-:W-:-:S03]  /*df50*/  SEL R26, R49, R56, !P0 ;  /* 0x00000038311a7207 */ /* 0x000fc60004000000 */
[----:B------:R-:W-:Y:S01]  /*df60*/  STL [R1+0x1bb0], R5 ;  /* 0x001bb00501007387 */ /* 0x000fe20000100800 */
[----:B------:R-:W-:-:S03]  /*df70*/  SEL R27, R49, R55, !P0 ;  /* 0x00000037311b7207 */ /* 0x000fc60004000000 */
[----:B------:R1:W-:Y:S01]  /*df80*/  STL [R1+0x1bb4], R2 ;  /* 0x001bb40201007387 */ /* 0x0003e20000100800 */
[----:B------:R-:W-:-:S03]  /*df90*/  SEL R28, R49, R54, !P0 ;  /* 0x00000036311c7207 */ /* 0x000fc60004000000 */
[----:B------:R-:W4:Y:S01]  /*dfa0*/  LDL.LU R56, [R1+0xec] ;  /* 0x0000ec0001387983 */ /* 0x000f220000300800 */
        /* <DEDUP_REMOVED lines=21> */
[----:B------:R-:W4:Y:S04]  /*e100*/  LDL.LU R44, [R1+0xc0] ;  /* 0x0000c000012c7983 */ /* 0x000f280000300800 */
[----:B------:R-:W4:Y:S04]  /*e110*/  LDL.LU R43, [R1+0xbc] ;  /* 0x0000bc00012b7983 */ /* 0x000f280000300800 */
[----:B------:R-:W4:Y:S01]  /*e120*/  LDL.LU R42, [R1+0xb8] ;  /* 0x0000b800012a7983 */ /* 0x000f220000300800 */
[----:B------:R-:W-:Y:S01]  /*e130*/  @!P3 IMAD.MOV R0, RZ, RZ, -R0 ;  /* 0x000000ffff00b224 */ /* 0x000fe200078e0a00 */
[C---:B------:R-:W-:Y:S01]  /*e140*/  SEL R40, R49.reuse, R41, !P0 ;  /* 0x0000002931287207 */ /* 0x040fe20004000000 */
[----:B------:R-:W-:Y:S01]  /*e150*/  @!P1 IMAD.MOV R250, RZ, RZ, -R250 ;  /* 0x000000fffffa9224 */ /* 0x000fe200078e0afa */
[----:B------:R-:W-:-:S02]  /*e160*/  SEL R12, R49, R70, !P0 ;  /* 0x00000046310c7207 */ /* 0x000fc40004000000 */
[C---:B------:R-:W-:Y:S02]  /*e170*/  SEL R13, R49.reuse, R69, !P0 ;  /* 0x00000045310d7207 */ /* 0x040fe40004000000 */
[C---:B------:R-:W-:Y:S02]  /*e180*/  SEL R14, R49.reuse, R68, !P0 ;  /* 0x00000044310e7207 */ /* 0x040fe40004000000 */
[C---:B------:R-:W-:Y:S02]  /*e190*/  SEL R15, R49.reuse, R67, !P0 ;  /* 0x00000043310f7207 */ /* 0x040fe40004000000 */
[C---:B------:R-:W-:Y:S02]  /*e1a0*/  SEL R16, R49.reuse, R66, !P0 ;  /* 0x0000004231107207 */ /* 0x040fe40004000000 */
[C---:B------:R-:W-:Y:S02]  /*e1b0*/  SEL R17, R49.reuse, R65, !P0 ;  /* 0x0000004131117207 */ /* 0x040fe40004000000 */
        /* <DEDUP_REMOVED lines=8> */
[----:B------:R-:W-:Y:S01]  /*e240*/  SEL R3, R49, R84, !P0 ;  /* 0x0000005431037207 */ /* 0x000fe20004000000 */
[----:B--2---:R-:W-:-:S05]  /*e250*/  IMAD R9, R8, UR5, RZ ;  /* 0x0000000508097c24 */ /* 0x004fca000f8e02ff */
[----:B------:R-:W-:Y:S01]  /*e260*/  LEA R10, P1, R9, UR6, 0x1 ;  /* 0x00000006090a7c11 */ /* 0x000fe2000f8208ff */
[----:B---3--:R-:W-:Y:S01]  /*e270*/  IMAD R41, R249, UR5, RZ ;  /* 0x00000005f9297c24 */ /* 0x008fe2000f8e02ff */
[----:B------:R-:W-:Y:S01]  /*e280*/  SEL R249, R49, R0, !P0 ;  /* 0x0000000031f97207 */ /* 0x000fe20004000000 */
[----:B------:R-:W-:Y:S01]  /*e290*/  ULDC UR5, c[0x0][0x240] ;  /* 0x0000900000057ab9 */ /* 0x000fe20000000800 */
[----:B------:R-:W-:Y:S02]  /*e2a0*/  LEA.HI.X.SX32 R11, R9, UR7, 0x1, P1 ;  /* 0x00000007090b7c11 */ /* 0x000fe400088f0eff */
[----:B------:R-:W-:Y:S02]  /*e2b0*/  LEA R8, P3, R41, UR6, 0x1 ;  /* 0x0000000629087c11 */ /* 0x000fe4000f8608ff */
[----:B----4-:R-:W-:Y:S02]  /*e2c0*/  LEA.HI.X.SX32 R0, R57, UR13, 0x1, P2 ;  /* 0x0000000d39007c11 */ /* 0x010fe400090f0eff */
[----:B------:R-:W-:-:S03]  /*e2d0*/  LEA.HI.X.SX32 R9, R41, UR7, 0x1, P3 ;  /* 0x0000000729097c11 */ /* 0x000fc600098f0eff */
[----:B------:R-:W-:Y:S04]  /*e2e0*/  STL [R1+0x1ba0], R0 ;  /* 0x001ba00001007387 */ /* 0x000fe80000100800 */
[----:B------:R-:W-:Y:S04]  /*e2f0*/  STL [R1+0x1b94], R10 ;  /* 0x001b940a01007387 */ /* 0x000fe80000100800 */
[----:B------:R-:W-:Y:S04]  /*e300*/  STL [R1+0x1b90], R11 ;  /* 0x001b900b01007387 */ /* 0x000fe80000100800 */
[----:B------:R-:W-:Y:S04]  /*e310*/  STL [R1+0x1b9c], R8 ;  /* 0x001b9c0801007387 */ /* 0x000fe80000100800 */
[----:B------:R2:W-:Y:S04]  /*e320*/  STL [R1+0x1b98], R9 ;  /* 0x001b980901007387 */ /* 0x0005e80000100800 */
[----:B------:R-:W3:Y:S04]  /*e330*/  LDL.LU R71, [R1+0xb4] ;  /* 0x0000b40001477983 */ /* 0x000ee80000300800 */
[----:B------:R-:W4:Y:S04]  /*e340*/  LDL.LU R70, [R1+0xb0] ;  /* 0x0000b00001467983 */ /* 0x000f280000300800 */
        /* <DEDUP_REMOVED lines=8> */
[----:B------:R-:W4:Y:S01]  /*e3d0*/  LDL.LU R61, [R1+0x8c] ;  /* 0x00008c00013d7983 */ /* 0x000f220000300800 */
[----:B------:R-:W-:-:S03]  /*e3e0*/  IMAD R85, R56, UR5, RZ ;  /* 0x0000000538557c24 */ /* 0x000fc6000f8e02ff */
        /* <DEDUP_REMOVED lines=21> */
[----:B0-----:R-:W2:Y:S01]  /*e540*/  LDL.LU R6, [R1+0x5c] ;  /* 0x00005c0001067983 */ /* 0x001ea20000300800 */
[----:B------:R-:W-:-:S03]  /*e550*/  IMAD R74, R44, UR5, RZ ;  /* 0x000000052c4a7c24 */ /* 0x000fc6000f8e02ff */
[----:B------:R-:W4:Y:S01]  /*e560*/  LDL.LU R48, [R1+0x58] ;  /* 0x0000580001307983 */ /* 0x000f220000300800 */
[----:B------:R-:W-:-:S03]  /*e570*/  IMAD R73, R43, UR5, RZ ;  /* 0x000000052b497c24 */ /* 0x000fc6000f8e02ff */
[----:B------:R-:W4:Y:S01]  /*e580*/  LDL.LU R47, [R1+0x54] ;  /* 0x00005400012f7983 */ /* 0x000f220000300800 */
[----:B------:R-:W-:-:S03]  /*e590*/  IMAD R72, R42, UR5, RZ ;  /* 0x000000052a487c24 */ /* 0x000fc6000f8e02ff */
[----:B------:R-:W4:Y:S04]  /*e5a0*/  LDL.LU R46, [R1+0x50] ;  /* 0x00005000012e7983 */ /* 0x000f280000300800 */
[----:B------:R-:W4:Y:S04]  /*e5b0*/  LDL.LU R45, [R1+0x4c] ;  /* 0x00004c00012d7983 */ /* 0x000f280000300800 */
[----:B------:R-:W4:Y:S04]  /*e5c0*/  LDL.LU R44, [R1+0x48] ;  /* 0x00004800012c7983 */ /* 0x000f280000300800 */
[----:B------:R-:W4:Y:S04]  /*e5d0*/  LDL.LU R43, [R1+0x44] ;  /* 0x00004400012b7983 */ /* 0x000f280000300800 */
[----:B------:R-:W4:Y:S04]  /*e5e0*/  LDL.LU R42, [R1+0x40] ;  /* 0x00004000012a7983 */ /* 0x000f280000300800 */
[----:B------:R-:W3:Y:S01]  /*e5f0*/  LDL.LU R7, [R1+0x3c] ;  /* 0x00003c0001077983 */ /* 0x000ee20000300800 */
[----:B------:R-:W-:-:S02]  /*e600*/  @!P5 IMAD.MOV R248, RZ, RZ, -R248 ;  /* 0x000000fffff8d224 */ /* 0x000fc400078e0af8 */
[----:B------:R-:W-:Y:S01]  /*e610*/  @!P4 IMAD.MOV R251, RZ, RZ, -R251 ;  /* 0x000000fffffbc224 */ /* 0x000fe200078e0afb */
[----:B-1----:R-:W4:Y:S01]  /*e620*/  LDL.LU R2, [R1+0x8] ;  /* 0x0000080001027983 */ /* 0x002f220000300800 */
[----:B------:R-:W-:Y:S01]  /*e630*/  @!P6 IMAD.MOV R252, RZ, RZ, -R252 ;  /* 0x000000fffffce224 */ /* 0x000fe200078e0afc */
[C---:B------:R-:W-:Y:S02]  /*e640*/  SEL R86, R49.reuse, R86, !P0 ;  /* 0x0000005631567207 */ /* 0x040fe40004000000 */
[C---:B------:R-:W-:Y:S01]  /*e650*/  SEL R87, R49.reuse, R87, !P0 ;  /* 0x0000005731577207 */ /* 0x040fe20004000000 */
[----:B------:R-:W4:Y:S01]  /*e660*/  LDL.LU R5, [R1+0x14] ;  /* 0x0000140001057983 */ /* 0x000f220000300800 */
        /* <DEDUP_REMOVED lines=163> */
[----:B------:R-:W-:Y:S01]  /*f0a0*/  SEL R252, R49, R252, !P0 ;  /* 0x000000fc31fc7207 */ /* 0x000fe20004000000 */
[----:B--2---:R-:W-:Y:S02]  /*f0b0*/  IMAD R49, R6, UR5, RZ ;  /* 0x0000000506317c24 */ /* 0x004fe4000f8e02ff */
[----:B------:R-:W2:Y:S01]  /*f0c0*/  LDL.LU R6, [R1+0x20] ;  /* 0x0000200001067983 */ /* 0x000ea20000300800 */
[----:B---3--:R-:W-:-:S03]  /*f0d0*/  IMAD R41, R7, UR5, RZ ;  /* 0x0000000507297c24 */ /* 0x008fc6000f8e02ff */
[----:B------:R-:W3:Y:S01]  /*f0e0*/  LDL.LU R7, [R1+0x30] ;  /* 0x0000300001077983 */ /* 0x000ee20000300800 */
[----:B----4-:R-:W-:-:S03]  /*f0f0*/  IMAD R2, R2, UR5, RZ ;  /* 0x0000000502027c24 */ /* 0x010fc6000f8e02ff */
[----:B------:R-:W4:Y:S01]  /*f100*/  LDL.LU R9, [R1+0x38] ;  /* 0x0000380001097983 */ /* 0x000f220000300800 */
[----:B------:R-:W-:-:S03]  /*f110*/  IMAD R5, R5, UR5, RZ ;  /* 0x0000000505057c24 */ /* 0x000fc6000f8e02ff */
[----:B------:R-:W4:Y:S04]  /*f120*/  LDL.LU R8, [R1+0x34] ;  /* 0x0000340001087983 */ /* 0x000f280000300800 */
[----:B------:R-:W4:Y:S04]  /*f130*/  LDL.LU R11, [R1+0x2c] ;  /* 0x00002c00010b7983 */ /* 0x000f280000300800 */
[----:B------:R-:W4:Y:S04]  /*f140*/  LDL.LU R10, [R1+0x28] ;  /* 0x00002800010a7983 */ /* 0x000f280000300800 */
[----:B------:R-:W4:Y:S04]  /*f150*/  LDL.LU R0, [R1+0x24] ;  /* 0x0000240001007983 */ /* 0x000f280000300800 */
[----:B------:R0:W-:Y:S04]  /*f160*/  STL [R1+0x8], R2 ;  /* 0x0000080201007387 */ /* 0x0001e80000100800 */
[----:B0-----:R-:W4:Y:S04]  /*f170*/  LDL.LU R2, [R1+0x1bb4] ;  /* 0x001bb40001027983 */ /* 0x001f280000300800 */
[----:B------:R0:W-:Y:S04]  /*f180*/  STL [R1+0x14], R5 ;  /* 0x0000140501007387 */ /* 0x0001e80000100800 */
[----:B0-----:R-:W4:Y:S01]  /*f190*/  LDL.LU R5, [R1+0x1bb0] ;  /* 0x001bb00001057983 */ /* 0x001f220000300800 */
[----:B--2---:R-:W-:-:S02]  /*f1a0*/  IMAD R6, R6, UR5, RZ ;  /* 0x0000000506067c24 */ /* 0x004fc4000f8e02ff */
[----:B---3--:R-:W-:-:S03]  /*f1b0*/  IMAD R7, R7, UR5, RZ ;  /* 0x0000000507077c24 */ /* 0x008fc6000f8e02ff */
[----:B------:R0:W-:Y:S04]  /*f1c0*/  STL [R1+0x20], R6 ;  /* 0x0000200601007387 */ /* 0x0001e80000100800 */
[----:B0-----:R-:W2:Y:S04]  /*f1d0*/  LDL.LU R6, [R1+0x1bac] ;  /* 0x001bac0001067983 */ /* 0x001ea80000300800 */
[----:B------:R0:W-:Y:S04]  /*f1e0*/  STL [R1+0x30], R7 ;  /* 0x0000300701007387 */ /* 0x0001e80000100800 */
[----:B0-----:R-:W3:Y:S01]  /*f1f0*/  LDL.LU R7, [R1+0x1ba8] ;  /* 0x001ba80001077983 */ /* 0x001ee20000300800 */
[----:B----4-:R-:W-:-:S05]  /*f200*/  IMAD R9, R9, UR5, RZ ;  /* 0x0000000509097c24 */ /* 0x010fca000f8e02ff */
[----:B------:R0:W-:Y:S02]  /*f210*/  STL [R1+0x38], R9 ;  /* 0x0000380901007387 */ /* 0x0001e40000100800 */
[----:B0-----:R-:W-:Y:S02]  /*f220*/  IMAD R9, R8, UR5, RZ ;  /* 0x0000000508097c24 */ /* 0x001fe4000f8e02ff */
[----:B------:R-:W-:-:S03]  /*f230*/  IMAD R8, R11, UR5, RZ ;  /* 0x000000050b087c24 */ /* 0x000fc6000f8e02ff */
[----:B------:R0:W-:Y:S01]  /*f240*/  STL [R1+0x34], R9 ;  /* 0x0000340901007387 */ /* 0x0001e20000100800 */
[----:B---3--:R-:W-:-:S03]  /*f250*/  IMAD R11, R7, UR5, RZ ;  /* 0x00000005070b7c24 */ /* 0x008fc6000f8e02ff */
[----:B------:R-:W3:Y:S01]  /*f260*/  LDL.LU R7, [R1+0x1ba4] ;  /* 0x001ba40001077983 */ /* 0x000ee20000300800 */
[----:B0-----:R-:W-:Y:S02]  /*f270*/  IMAD R9, R10, UR5, RZ ;  /* 0x000000050a097c24 */ /* 0x001fe4000f8e02ff */
[----:B------:R-:W-:Y:S01]  /*f280*/  IMAD R10, R0, UR5, RZ ;  /* 0x00000005000a7c24 */ /* 0x000fe2000f8e02ff */
[----:B---3--:R-:W-:-:S05]  /*f290*/  LEA R0, P3, R85, R7, 0x1 ;  /* 0x0000000755007211 */ /* 0x008fca00078608ff */
[----:B------:R0:W-:Y:S02]  /*f2a0*/  STL [R1+0xf54], R0 ;  /* 0x000f540001007387 */ /* 0x0001e40000100800 */
[----:B0-----:R-:W-:-:S05]  /*f2b0*/  LEA R0, P2, R84, R7, 0x1 ;  /* 0x0000000754007211 */ /* 0x001fca00078408ff */
        /* <DEDUP_REMOVED lines=10> */
[----:B------:R0:W-:Y:S04]  /*f360*/  STL [R1+0xf84], R0 ;  /* 0x000f840001007387 */ /* 0x0001e80000100800 */
[----:B0-----:R-:W3:Y:S01]  /*f370*/  LDL.LU R0, [R1+0x1ba0] ;  /* 0x001ba00001007983 */ /* 0x001ee20000300800 */
[----:B------:R-:W-:Y:S02]  /*f380*/  IMAD R71, R71, UR5, RZ ;  /* 0x0000000547477c24 */ /* 0x000fe4000f8e02ff */
[----:B------:R-:W-:Y:S02]  /*f390*/  IMAD R70, R70, UR5, RZ ;  /* 0x0000000546467c24 */ /* 0x000fe4000f8e02ff */
[----:B------:R-:W-:Y:S02]  /*f3a0*/  IMAD R69, R69, UR5, RZ ;  /* 0x0000000545457c24 */ /* 0x000fe4000f8e02ff */
[----:B------:R-:W-:-:S02]  /*f3b0*/  IMAD R68, R68, UR5, RZ ;  /* 0x0000000544447c24 */ /* 0x000fc4000f8e02ff */
[----:B------:R-:W-:Y:S02]  /*f3c0*/  IMAD R67, R67, UR5, RZ ;  /* 0x0000000543437c24 */ /* 0x000fe4000f8e02ff */
[----:B------:R-:W-:Y:S02]  /*f3d0*/  IMAD R66, R66, UR5, RZ ;  /* 0x0000000542427c24 */ /* 0x000fe4000f8e02ff */
        /* <DEDUP_REMOVED lines=41> */
[----:B------:R-:W-:Y:S01]  /*f670*/  IMAD R22, R22, UR5, RZ ;  /* 0x0000000516167c24 */ /* 0x000fe2000f8e02ff */
[----:B---3--:R-:W-:-:S05]  /*f680*/  LEA.HI.X.SX32 R85, R85, R0, 0x1, P3 ;  /* 0x0000000055557211 */ /* 0x008fca00018f0eff */
[----:B------:R0:W-:Y:S02]  /*f690*/  STL [R1+0xf50], R85 ;  /* 0x000f505501007387 */ /* 0x0001e40000100800 */
[----:B0-----:R-:W-:-:S05]  /*f6a0*/  LEA R85, P3, R78, R7, 0x1 ;  /* 0x000000074e557211 */ /* 0x001fca00078608ff */
[----:B------:R0:W-:Y:S02]  /*f6b0*/  STL [R1+0xf8c], R85 ;  /* 0x000f8c5501007387 */ /* 0x0001e40000100800 */
[----:B0-----:R-:W-:Y:S02]  /*f6c0*/  LEA.HI.X.SX32 R85, R84, R0, 0x1, P2 ;  /* 0x0000000054557211 */ /* 0x001fe400010f0eff */
[----:B------:R-:W-:-:S03]  /*f6d0*/  LEA R84, P2, R77, R7, 0x1 ;  /* 0x000000074d547211 */ /* 0x000fc600078408ff */
[----:B------:R0:W-:Y:S04]  /*f6e0*/  STL [R1+0xf58], R85 ;  /* 0x000f585501007387 */ /* 0x0001e80000100800 */
[----:B------:R1:W-:Y:S01]  /*f6f0*/  STL [R1+0xf94], R84 ;  /* 0x000f945401007387 */ /* 0x0003e20000100800 */
[-C--:B------:R-:W-:Y:S02]  /*f700*/  LEA.HI.X.SX32 R81, R81, R0.reuse, 0x1, P4 ;  /* 0x0000000051517211 */ /* 0x080fe400020f0eff */
[-C--:B0-----:R-:W-:Y:S02]  /*f710*/  LEA.HI.X.SX32 R85, R83, R0.reuse, 0x1, P1 ;  /* 0x0000000053557211 */ /* 0x081fe400008f0eff */
[----:B------:R-:W-:Y:S02]  /*f720*/  LEA.HI.X.SX32 R83, R82, R0, 0x1, P0 ;  /* 0x0000000052537211 */ /* 0x000fe400000f0eff */
[----:B-1----:R-:W-:-:S02]  /*f730*/  LEA R84, P1, R76, R7, 0x1 ;  /* 0x000000074c547211 */ /* 0x002fc400078208ff */
[-C--:B------:R-:W-:Y:S01]  /*f740*/  LEA R82, P0, R75, R7.reuse, 0x1 ;  /* 0x000000074b527211 */ /* 0x080fe200078008ff */
[----:B------:R-:W-:Y:S04]  /*f750*/  STL [R1+0xf60], R85 ;  /* 0x000f605501007387 */ /* 0x000fe80000100800 */
[----:B------:R-:W-:Y:S04]  /*f760*/  STL [R1+0xf9c], R84 ;  /* 0x000f9c5401007387 */ /* 0x000fe80000100800 */
[----:B------:R0:W-:Y:S04]  /*f770*/  STL [R1+0xf68], R83 ;  /* 0x000f685301007387 */ /* 0x0001e80000100800 */
[----:B------:R1:W-:Y:S04]  /*f780*/  STL [R1+0xfa4], R82 ;  /* 0x000fa45201007387 */ /* 0x0003e80000100800 */
[----:B------:R3:W-:Y:S01]  /*f790*/  STL [R1+0xf70], R81 ;  /* 0x000f705101007387 */ /* 0x0007e20000100800 */
[----:B0-----:R-:W-:-:S02]  /*f7a0*/  LEA R83, P4, R74, R7, 0x1 ;  /* 0x000000074a537211 */ /* 0x001fc400078808ff */
[-C--:B-1----:R-:W-:Y:S02]  /*f7b0*/  LEA.HI.X.SX32 R82, R80, R0.reuse, 0x1, P6 ;  /* 0x0000000050527211 */ /* 0x082fe400030f0eff */
[-C--:B------:R-:W-:Y:S02]  /*f7c0*/  LEA.HI.X.SX32 R80, R79, R0.reuse, 0x1, P5 ;  /* 0x000000004f507211 */ /* 0x080fe400028f0eff */
[-C--:B---3--:R-:W-:Y:S01]  /*f7d0*/  LEA R81, P6, R73, R7.reuse, 0x1 ;  /* 0x0000000749517211 */ /* 0x088fe200078c08ff */
[----:B------:R-:W-:Y:S01]  /*f7e0*/  STL [R1+0xfac], R83 ;  /* 0x000fac5301007387 */ /* 0x000fe20000100800 */
[-C--:B------:R-:W-:Y:S02]  /*f7f0*/  LEA R79, P5, R72, R7.reuse, 0x1 ;  /* 0x00000007484f7211 */ /* 0x080fe400078a08ff */
[----:B------:R-:W-:Y:S01]  /*f800*/  LEA.HI.X.SX32 R78, R78, R0, 0x1, P3 ;  /* 0x000000004e4e7211 */ /* 0x000fe200018f0eff */
        /* <DEDUP_REMOVED lines=186> */
[----:B-1----:R-:W-:-:S03]  /*103b0*/  LEA.HI.X.SX32 R34, R32, R0, 0x1, P4 ;  /* 0x0000000020227211 */ /* 0x002fc600020f0eff */
[----:B------:R-:W-:Y:S01]  /*103c0*/  STL [R1+0x112c], R35 ;  /* 0x00112c2301007387 */ /* 0x000fe20000100800 */
[----:B------:R-:W-:Y:S02]  /*103d0*/  LEA.HI.X.SX32 R32, R31, R0, 0x1, P6 ;  /* 0x000000001f207211 */ /* 0x000fe400030f0eff */
[-C--:B---3--:R-:W-:Y:S01]  /*103e0*/  LEA R33, P4, R25, R7.reuse, 0x1 ;  /* 0x0000000719217211 */ /* 0x088fe200078808ff */
[----:B------:R-:W-:Y:S01]  /*103f0*/  STL [R1+0x10f8], R34 ;  /* 0x0010f82201007387 */ /* 0x000fe20000100800 */
[----:B------:R-:W-:-:S03]  /*10400*/  LEA R31, P6, R24, R7, 0x1 ;  /* 0x00000007181f7211 */ /* 0x000fc600078c08ff */
[----:B------:R-:W-:Y:S01]  /*10410*/  STL [R1+0x1134], R33 ;  /* 0x0011342101007387 */ /* 0x000fe20000100800 */
[----:B------:R-:W-:-:S03]  /*10420*/  LEA.HI.X.SX32 R30, R30, R0, 0x1, P5 ;  /* 0x000000001e1e7211 */ /* 0x000fc600028f0eff */
[----:B------:R-:W3:Y:S04]  /*10430*/  LDL.LU R80, [R1+0x8] ;  /* 0x0000080001507983 */ /* 0x000ee80000300800 */
[----:B------:R-:W-:Y:S04]  /*10440*/  STL [R1+0x1100], R32 ;  /* 0x0011002001007387 */ /* 0x000fe80000100800 */
[----:B------:R0:W-:Y:S04]  /*10450*/  STL [R1+0x113c], R31 ;  /* 0x00113c1f01007387 */ /* 0x0001e80000100800 */
[----:B------:R-:W4:Y:S01]  /*10460*/  LDL.LU R81, [R1+0x14] ;  /* 0x0000140001517983 */ /* 0x000f220000300800 */
[----:B0-----:R-:W-:-:S03]  /*10470*/  LEA R31, P5, R23, R7, 0x1 ;  /* 0x00000007171f7211 */ /* 0x001fc600078a08ff */
[----:B------:R0:W-:Y:S04]  /*10480*/  STL [R1+0x1108], R30 ;  /* 0x0011081e01007387 */ /* 0x0001e80000100800 */
[----:B------:R-:W4:Y:S04]  /*10490*/  LDL.LU R82, [R1+0x20] ;  /* 0x0000200001527983 */ /* 0x000f280000300800 */
[----:B------:R-:W-:Y:S01]  /*104a0*/  STL [R1+0x1144], R31 ;  /* 0x0011441f01007387 */ /* 0x000fe20000100800 */
[----:B0-----:R-:W-:-:S03]  /*104b0*/  LEA.HI.X.SX32 R30, R29, R0, 0x1, P3 ;  /* 0x000000001d1e7211 */ /* 0x001fc600018f0eff */
[----:B------:R-:W4:Y:S01]  /*104c0*/  LDL.LU R83, [R1+0x30] ;  /* 0x0000300001537983 */ /* 0x000f220000300800 */
[----:B------:R-:W-:-:S03]  /*104d0*/  LEA R29, P3, R22, R7, 0x1 ;  /* 0x00000007161d7211 */ /* 0x000fc600078608ff */
[----:B------:R-:W-:Y:S04]  /*104e0*/  STL [R1+0x1110], R30 ;  /* 0x0011101e01007387 */ /* 0x000fe80000100800 */
[----:B------:R-:W4:Y:S04]  /*104f0*/  LDL.LU R84, [R1+0x38] ;  /* 0x0000380001547983 */ /* 0x000f280000300800 */
[----:B------:R0:W-:Y:S04]  /*10500*/  STL [R1+0x114c], R29 ;  /* 0x00114c1d01007387 */ /* 0x0001e80000100800 */
[----:B------:R-:W4:Y:S01]  /*10510*/  LDL.LU R85, [R1+0x34] ;  /* 0x0000340001557983 */ /* 0x000f220000300800 */
[----:B------:R-:W-:Y:S01]  /*10520*/  IMAD R21, R21, UR5, RZ ;  /* 0x0000000515157c24 */ /* 0x000fe2000f8e02ff */
[----:B------:R-:W-:Y:S01]  /*10530*/  LEA.HI.X.SX32 R28, R28, R0, 0x1, P2 ;  /* 0x000000001c1c7211 */ /* 0x000fe200010f0eff */
[----:B------:R-:W-:-:S03]  /*10540*/  IMAD R20, R20, UR5, RZ ;  /* 0x0000000514147c24 */ /* 0x000fc6000f8e02ff */
[-C--:B0-----:R-:W-:Y:S01]  /*10550*/  LEA R29, P2, R21, R7.reuse, 0x1 ;  /* 0x00000007151d7211 */ /* 0x081fe200078408ff */
[----:B------:R0:W-:Y:S01]  /*10560*/  STL [R1+0x1118], R28 ;  /* 0x0011181c01007387 */ /* 0x0001e20000100800 */
[----:B------:R-:W-:Y:S01]  /*10570*/  IMAD R19, R19, UR5, RZ ;  /* 0x0000000513137c24 */ /* 0x000fe2000f8e02ff */
[-C--:B------:R-:W-:Y:S01]  /*10580*/  LEA.HI.X.SX32 R26, R26, R0.reuse, 0x1, P0 ;  /* 0x000000001a1a7211 */ /* 0x080fe200000f0eff */
[----:B------:R-:W-:Y:S01]  /*10590*/  IMAD R18, R18, UR5, RZ ;  /* 0x0000000512127c24 */ /* 0x000fe2000f8e02ff */
[----:B------:R-:W-:Y:S01]  /*105a0*/  STL [R1+0x1154], R29 ;  /* 0x0011541d01007387 */ /* 0x000fe20000100800 */
[----:B------:R-:W-:Y:S01]  /*105b0*/  IMAD R17, R17, UR5, RZ ;  /* 0x0000000511117c24 */ /* 0x000fe2000f8e02ff */
[----:B0-----:R-:W-:Y:S02]  /*105c0*/  LEA.HI.X.SX32 R28, R27, R0, 0x1, P1 ;  /* 0x000000001b1c7211 */ /* 0x001fe400008f0eff */
[----:B------:R-:W-:-:S03]  /*105d0*/  LEA R27, P1, R20, R7, 0x1 ;  /* 0x00000007141b7211 */ /* 0x000fc600078208ff */
[----:B------:R0:W-:Y:S04]  /*105e0*/  STL [R1+0x1120], R28 ;  /* 0x0011201c01007387 */ /* 0x0001e80000100800 */
[----:B------:R1:W-:Y:S01]  /*105f0*/  STL [R1+0x115c], R27 ;  /* 0x00115c1b01007387 */ /* 0x0003e20000100800 */
[----:B------:R-:W-:-:S03]  /*10600*/  IMAD R16, R16, UR5, RZ ;  /* 0x0000000510107c24 */ /* 0x000fc6000f8e02ff */
[----:B------:R2:W-:Y:S01]  /*10610*/  STL [R1+0x1128], R26 ;  /* 0x0011281a01007387 */ /* 0x0005e20000100800 */
[-C--:B0-----:R-:W-:Y:S02]  /*10620*/  LEA R28, P0, R19, R7.reuse, 0x1 ;  /* 0x00000007131c7211 */ /* 0x081fe400078008ff */
[-C--:B-1----:R-:W-:Y:S02]  /*10630*/  LEA.HI.X.SX32 R27, R25, R0.reuse, 0x1, P4 ;  /* 0x00000000191b7211 */ /* 0x082fe400020f0eff */
[-C--:B------:R-:W-:Y:S02]  /*10640*/  LEA.HI.X.SX32 R25, R24, R0.reuse, 0x1, P6 ;  /* 0x0000000018197211 */ /* 0x080fe400030f0eff */
[-C--:B--2---:R-:W-:Y:S01]  /*10650*/  LEA R26, P4, R18, R7.reuse, 0x1 ;  /* 0x00000007121a7211 */ /* 0x084fe200078808ff */
[----:B------:R-:W-:Y:S01]  /*10660*/  STL [R1+0x1164], R28 ;  /* 0x0011641c01007387 */ /* 0x000fe20000100800 */
[----:B------:R-:W-:Y:S01]  /*10670*/  LEA R24, P6, R17, R7, 0x1 ;  /* 0x0000000711187211 */ /* 0x000fe200078c08ff */
[----:B------:R-:W-:Y:S01]  /*10680*/  IMAD R15, R15, UR5, RZ ;  /* 0x000000050f0f7c24 */ /* 0x000fe2000f8e02ff */
[----:B------:R-:W-:Y:S01]  /*10690*/  LEA.HI.X.SX32 R23, R23, R0, 0x1, P5 ;  /* 0x0000000017177211 */ /* 0x000fe200028f0eff */
[----:B------:R-:W-:Y:S01]  /*106a0*/  STL [R1+0x1130], R27 ;  /* 0x0011301b01007387 */ /* 0x000fe20000100800 */
[----:B------:R-:W-:-:S03]  /*106b0*/  IMAD R14, R14, UR5, RZ ;  /* 0x000000050e0e7c24 */ /* 0x000fc6000f8e02ff */
[----:B------:R-:W-:Y:S04]  /*106c0*/  STL [R1+0x116c], R26 ;  /* 0x00116c1a01007387 */ /* 0x000fe80000100800 */
        /* <DEDUP_REMOVED lines=9> */
[-C--:B------:R-:W-:Y:S01]  /*10760*/  LEA R21, P2, R14, R7.reuse, 0x1 ;  /* 0x000000070e157211 */ /* 0x080fe200078408ff */
[----:B------:R-:W-:Y:S01]  /*10770*/  IMAD R12, R12, UR5, RZ ;  /* 0x000000050c0c7c24 */ /* 0x000fe2000f8e02ff */
        /* <DEDUP_REMOVED lines=9> */
[----:B--2---:R-:W-:Y:S01]  /*10810*/  LEA R20, P0, R12, R7, 0x1 ;  /* 0x000000070c147211 */ /* 0x004fe200078008ff */
[----:B------:R-:W-:Y:S01]  /*10820*/  STL [R1+0x1194], R22 ;  /* 0x0011941601007387 */ /* 0x000fe20000100800 */
[----:B------:R-:W-:-:S03]  /*10830*/  LEA.HI.X.SX32 R17, R17, R0, 0x1, P6 ;  /* 0x0000000011117211 */ /* 0x000fc600030f0eff */
[----:B------:R-:W-:Y:S04]  /*10840*/  STL [R1+0x1160], R21 ;  /* 0x0011601501007387 */ /* 0x000fe80000100800 */
[----:B------:R-:W-:Y:S04]  /*10850*/  STL [R1+0x119c], R20 ;  /* 0x00119c1401007387 */ /* 0x000fe80000100800 */
[----:B------:R4:W-:Y:S01]  /*10860*/  STL [R1+0x1168], R19 ;  /* 0x0011681301007387 */ /* 0x0009e20000100800 */
[----:B------:R-:W-:Y:S01]  /*10870*/  LEA.HI.X.SX32 R14, R14, R0, 0x1, P2 ;  /* 0x000000000e0e7211 */ /* 0x000fe200010f0eff */
        /* <DEDUP_REMOVED lines=15> */
[----:B---3--:R-:W-:-:S05]  /*10970*/  LEA R18, P4, R80, R7, 0x1 ;  /* 0x0000000750127211 */ /* 0x008fca00078808ff */
[----:B------:R0:W-:Y:S04]  /*10980*/  STL [R1+0x11a4], R18 ;  /* 0x0011a41201007387 */ /* 0x0001e80000100800 */
[----:B------:R1:W-:Y:S01]  /*10990*/  STL [R1+0x1170], R17 ;  /* 0x0011701101007387 */ /* 0x0003e20000100800 */
[-C--:B----4-:R-:W-:Y:S02]  /*109a0*/  LEA R19, P6, R81, R7.reuse, 0x1 ;  /* 0x0000000751137211 */ /* 0x090fe400078c08ff */
[-C--:B0-----:R-:W-:Y:S02]  /*109b0*/  LEA.HI.X.SX32 R18, R16, R0.reuse, 0x1, P5 ;  /* 0x0000000010127211 */ /* 0x081fe400028f0eff */
[----:B------:R-:W-:Y:S01]  /*109c0*/  LEA.HI.X.SX32 R16, R15, R0, 0x1, P3 ;  /* 0x000000000f107211 */ /* 0x000fe200018f0eff */
[----:B------:R-:W-:Y:S01]  /*109d0*/  STL [R1+0x11ac], R19 ;  /* 0x0011ac1301007387 */ /* 0x000fe20000100800 */
[----:B-1----:R-:W-:-:S03]  /*109e0*/  LEA R17, P5, R82, R7, 0x1 ;  /* 0x0000000752117211 */ /* 0x002fc600078a08ff */
[----:B------:R-:W-:Y:S04]  /*109f0*/  STL [R1+0x1178], R18 ;  /* 0x0011781201007387 */ /* 0x000fe80000100800 */
[----:B------:R-:W-:Y:S01]  /*10a00*/  STL [R1+0x11b4], R17 ;  /* 0x0011b41101007387 */ /* 0x000fe20000100800 */
[----:B------:R-:W-:-:S03]  /*10a10*/  LEA R15, P3, R83, R7, 0x1 ;  /* 0x00000007530f7211 */ /* 0x000fc600078608ff */
[----:B------:R0:W-:Y:S04]  /*10a20*/  STL [R1+0x1180], R16 ;  /* 0x0011801001007387 */ /* 0x0001e80000100800 */
[----:B------:R1:W-:Y:S04]  /*10a30*/  STL [R1+0x11bc], R15 ;  /* 0x0011bc0f01007387 */ /* 0x0003e80000100800 */
[----:B------:R2:W-:Y:S01]  /*10a40*/  STL [R1+0x1188], R14 ;  /* 0x0011880e01007387 */ /* 0x0005e20000100800 */
[----:B0-----:R-:W-:Y:S02]  /*10a50*/  LEA R16, P2, R84, R7, 0x1 ;  /* 0x0000000754107211 */ /* 0x001fe400078408ff */
[----:B-1----:R-:W-:-:S02]  /*10a60*/  LEA.HI.X.SX32 R15, R13, R0, 0x1, P1 ;  /* 0x000000000d0f7211 */ /* 0x002fc400008f0eff */
[----:B------:R-:W-:Y:S02]  /*10a70*/  LEA.HI.X.SX32 R13, R12, R0, 0x1, P0 ;  /* 0x000000000c0d7211 */ /* 0x000fe400000f0eff */
[-C--:B--2---:R-:W-:Y:S01]  /*10a80*/  LEA R14, P1, R85, R7.reuse, 0x1 ;  /* 0x00000007550e7211 */ /* 0x084fe200078208ff */
[----:B------:R-:W-:Y:S01]  /*10a90*/  STL [R1+0x11c4], R16 ;  /* 0x0011c41001007387 */ /* 0x000fe20000100800 */
[----:B------:R-:W-:-:S03]  /*10aa0*/  LEA R12, P0, R8, R7, 0x1 ;  /* 0x00000007080c7211 */ /* 0x000fc600078008ff */
[----:B------:R-:W-:Y:S04]  /*10ab0*/  STL [R1+0x1190], R15 ;  /* 0x0011900f01007387 */ /* 0x000fe80000100800 */
[----:B------:R0:W-:Y:S04]  /*10ac0*/  STL [R1+0x11cc], R14 ;  /* 0x0011cc0e01007387 */ /* 0x0001e80000100800 */
[----:B------:R1:W-:Y:S04]  /*10ad0*/  STL [R1+0x1198], R13 ;  /* 0x0011980d01007387 */ /* 0x0003e80000100800 */
[----:B------:R2:W-:Y:S01]  /*10ae0*/  STL [R1+0x11d4], R12 ;  /* 0x0011d40c01007387 */ /* 0x0005e20000100800 */
[----:B0-----:R-:W-:-:S02]  /*10af0*/  LEA.HI.X.SX32 R14, R80, R0, 0x1, P4 ;  /* 0x00000000500e7211 */ /* 0x001fc400020f0eff */
[----:B-1----:R-:W-:-:S03]  /*10b00*/  LEA R13, P4, R9, R7, 0x1 ;  /* 0x00000007090d7211 */ /* 0x002fc600078808ff */
[----:B------:R0:W-:Y:S01]  /*10b10*/  STL [R1+0x11a0], R14 ;  /* 0x0011a00e01007387 */ /* 0x0001e20000100800 */
[----:B--2---:R-:W-:-:S03]  /*10b20*/  LEA.HI.X.SX32 R12, R81, R0, 0x1, P6 ;  /* 0x00000000510c7211 */ /* 0x004fc600030f0eff */
[----:B------:R1:W-:Y:S04]  /*10b30*/  STL [R1+0x11dc], R13 ;  /* 0x0011dc0d01007387 */ /* 0x0003e80000100800 */
[----:B------:R2:W-:Y:S01]  /*10b40*/  STL [R1+0x11a8], R12 ;  /* 0x0011a80c01007387 */ /* 0x0005e20000100800 */
[----:B0-----:R-:W-:Y:S02]  /*10b50*/  LEA R14, P6, R10, R7, 0x1 ;  /* 0x000000070a0e7211 */ /* 0x001fe400078c08ff */
[----:B-1----:R-:W-:-:S03]  /*10b60*/  LEA.HI.X.SX32 R13, R82, R0, 0x1, P5 ;  /* 0x00000000520d7211 */ /* 0x002fc600028f0eff */
[----:B------:R0:W-:Y:S01]  /*10b70*/  STL [R1+0x11e4], R14 ;  /* 0x0011e40e01007387 */ /* 0x0001e20000100800 */
[----:B--2---:R-:W-:-:S03]  /*10b80*/  LEA R12, P5, R11, R7, 0x1 ;  /* 0x000000070b0c7211 */ /* 0x004fc600078a08ff */
[----:B------:R1:W-:Y:S04]  /*10b90*/  STL [R1+0x11b0], R13 ;  /* 0x0011b00d01007387 */ /* 0x0003e80000100800 */
[----:B------:R2:W-:Y:S01]  /*10ba0*/  STL [R1+0x11ec], R12 ;  /* 0x0011ec0c01007387 */ /* 0x0005e20000100800 */
[----:B0-----:R-:W-:Y:S02]  /*10bb0*/  LEA.HI.X.SX32 R14, R83, R0, 0x1, P3 ;  /* 0x00000000530e7211 */ /* 0x001fe400018f0eff */
        /* <DEDUP_REMOVED lines=8> */
[----:B------:R-:W-:Y:S01]  /*10c40*/  IMAD R96, R96, UR5, RZ ;  /* 0x0000000560607c24 */ /* 0x000fe2000f8e02ff */
[----:B------:R-:W1:Y:S01]  /*10c50*/  LDC R85, c[0x0][0x238] ;  /* 0x00008e00ff557b82 */ /* 0x000e620000000800 */
[----:B--2---:R-:W-:Y:S01]  /*10c60*/  LEA R12, P1, R2, R7, 0x1 ;  /* 0x00000007020c7211 */ /* 0x004fe200078208ff */
[----:B------:R2:W-:Y:S01]  /*10c70*/  STL [R1+0x11c8], R13 ;  /* 0x0011c80d01007387 */ /* 0x0005e20000100800 */
[----:B0-----:R-:W-:-:S03]  /*10c80*/  LEA.HI.X.SX32 R14, R8, R0, 0x1, P0 ;  /* 0x00000000080e7211 */ /* 0x001fc600000f0eff */
[----:B------:R-:W3:Y:S04]  /*10c90*/  LDL.LU R8, [R1+0x1b9c] ;  /* 0x001b9c0001087983 */ /* 0x000ee80000300800 */
[----:B------:R0:W-:Y:S01]  /*10ca0*/  STL [R1+0x1204], R12 ;  /* 0x0012040c01007387 */ /* 0x0001e20000100800 */
[----:B--2---:R-:W-:-:S03]  /*10cb0*/  LEA.HI.X.SX32 R13, R9, R0, 0x1, P4 ;  /* 0x00000000090d7211 */ /* 0x004fc600020f0eff */
[----:B------:R2:W-:Y:S04]  /*10cc0*/  STL [R1+0x11d0], R14 ;  /* 0x0011d00e01007387 */ /* 0x0005e80000100800 */
[----:B------:R-:W3:Y:S01]  /*10cd0*/  LDL.LU R9, [R1+0x1b98] ;  /* 0x001b980001097983 */ /* 0x000ee20000300800 */
[----:B0-----:R-:W-:-:S05]  /*10ce0*/  LEA R12, P0, R3, R7, 0x1 ;  /* 0x00000007030c7211 */ /* 0x001fca00078008ff */
[----:B------:R0:W-:Y:S01]  /*10cf0*/  STL [R1+0x120c], R12 ;  /* 0x00120c0c01007387 */ /* 0x0001e20000100800 */
[----:B--2---:R-:W-:-:S03]  /*10d00*/  LEA.HI.X.SX32 R14, R10, R0, 0x1, P6 ;  /* 0x000000000a0e7211 */ /* 0x004fc600030f0eff */
[----:B------:R2:W-:Y:S04]  /*10d10*/  STL [R1+0x11d8], R13 ;  /* 0x0011d80d01007387 */ /* 0x0005e80000100800 */
[----:B------:R-:W4:Y:S01]  /*10d20*/  LDL.LU R10, [R1+0x1b94] ;  /* 0x001b9400010a7983 */ /* 0x000f220000300800 */
        /* <DEDUP_REMOVED lines=9> */
[----:B------:R1:W5:Y:S01]  /*10dc0*/  LDL.LU R6, [R1+0x1b8c] ;  /* 0x001b8c0001067983 */ /* 0x0003620000300800 */
        /* <DEDUP_REMOVED lines=20> */
[-C--:B0-----:R-:W-:Y:S02]  /*10f10*/  LEA R12, P0, R91, R7.reuse, 0x1 ;  /* 0x000000075b0c7211 */ /* 0x081fe400078008ff */
[----:B--2---:R-:W-:-:S03]  /*10f20*/  LEA R13, P4, R92, R7, 0x1 ;  /* 0x000000075c0d7211 */ /* 0x004fc600078808ff */
[----:B------:R0:W-:Y:S04]  /*10f30*/  STL [R1+0x1244], R12 ;  /* 0x0012440c01007387 */ /* 0x0001e80000100800 */
[----:B------:R2:W-:Y:S01]  /*10f40*/  STL [R1+0x1210], R14 ;  /* 0x0012100e01007387 */ /* 0x0005e20000100800 */
[----:B0-----:R-:W-:-:S03]  /*10f50*/  LEA.HI.X.SX32 R12, R86, R0, 0x1, P6 ;  /* 0x00000000560c7211 */ /* 0x001fc600030f0eff */
[----:B------:R0:W-:Y:S01]  /*10f60*/  STL [R1+0x124c], R13 ;  /* 0x00124c0d01007387 */ /* 0x0001e20000100800 */
[----:B--2---:R-:W-:-:S03]  /*10f70*/  LEA R14, P6, R93, R7, 0x1 ;  /* 0x000000075d0e7211 */ /* 0x004fc600078c08ff */
[----:B------:R2:W-:Y:S01]  /*10f80*/  STL [R1+0x1218], R12 ;  /* 0x0012180c01007387 */ /* 0x0005e20000100800 */
[----:B0-----:R-:W-:-:S03]  /*10f90*/  LEA.HI.X.SX32 R13, R87, R0, 0x1, P5 ;  /* 0x00000000570d7211 */ /* 0x001fc600028f0eff */
[----:B------:R0:W-:Y:S01]  /*10fa0*/  STL [R1+0x1254], R14 ;  /* 0x0012540e01007387 */ /* 0x0001e20000100800 */
[----:B--2---:R-:W-:-:S03]  /*10fb0*/  LEA R12, P5, R94, R7, 0x1 ;  /* 0x000000075e0c7211 */ /* 0x004fc600078a08ff */
[----:B------:R2:W-:Y:S01]  /*10fc0*/  STL [R1+0x1220], R13 ;  /* 0x0012200d01007387 */ /* 0x0005e20000100800 */
[----:B------:R-:W-:-:S03]  /*10fd0*/  IMAD R97, R97, UR5, RZ ;  /* 0x0000000561617c24 */ /* 0x000fc6000f8e02ff */
[----:B------:R1:W-:Y:S01]  /*10fe0*/  STL [R1+0x125c], R12 ;  /* 0x00125c0c01007387 */ /* 0x0003e20000100800 */
[----:B0-----:R-:W-:Y:S02]  /*10ff0*/  LEA.HI.X.SX32 R14, R88, R0, 0x1, P3 ;  /* 0x00000000580e7211 */ /* 0x001fe400018f0eff */
[----:B--2---:R-:W-:-:S03]  /*11000*/  LEA R13, P3, R95, R7, 0x1 ;  /* 0x000000075f0d7211 */ /* 0x004fc600078608ff */
[----:B------:R0:W-:Y:S01]  /*11010*/  STL [R1+0x1228], R14 ;  /* 0x0012280e01007387 */ /* 0x0001e20000100800 */
[----:B-1----:R-:W-:-:S03]  /*11020*/  LEA.HI.X.SX32 R12, R89, R0, 0x1, P2 ;  /* 0x00000000590c7211 */ /* 0x002fc600010f0eff */
[----:B------:R1:W-:Y:S01]  /*11030*/  STL [R1+0x1264], R13 ;  /* 0x0012640d01007387 */ /* 0x0003e20000100800 */
[----:B------:R-:W-:-:S03]  /*11040*/  IMAD R98, R98, UR5, RZ ;  /* 0x0000000562627c24 */ /* 0x000fc6000f8e02ff */
[----:B------:R2:W-:Y:S01]  /*11050*/  STL [R1+0x1230], R12 ;  /* 0x0012300c01007387 */ /* 0x0005e20000100800 */
[----:B0-----:R-:W-:Y:S02]  /*11060*/  LEA R14, P2, R96, R7, 0x1 ;  /* 0x00000007600e7211 */ /* 0x001fe400078408ff */
[----:B-1----:R-:W-:-:S03]  /*11070*/  LEA.HI.X.SX32 R13, R90, R0, 0x1, P1 ;  /* 0x000000005a0d7211 */ /* 0x002fc600008f0eff */
[----:B------:R0:W-:Y:S01]  /*11080*/  STL [R1+0x126c], R14 ;  /* 0x00126c0e01007387 */ /* 0x0001e20000100800 */
[----:B--2---:R-:W-:-:S03]  /*11090*/  LEA R12, P1, R97, R7, 0x1 ;  /* 0x00000007610c7211 */ /* 0x004fc600078208ff */
[----:B------:R1:W-:Y:S01]  /*110a0*/  STL [R1+0x1238], R13 ;  /* 0x0012380d01007387 */ /* 0x0003e20000100800 */
[----:B------:R-:W-:-:S03]  /*110b0*/  IMAD R99, R99, UR5, RZ ;  /* 0x0000000563637c24 */ /* 0x000fc6000f8e02ff */
[----:B------:R2:W-:Y:S01]  /*110c0*/  STL [R1+0x1274], R12 ;  /* 0x0012740c01007387 */ /* 0x0005e20000100800 */
[----:B0-----:R-:W-:Y:S01]  /*110d0*/  LEA.HI.X.SX32 R14, R91, R0, 0x1, P0 ;  /* 0x000000005b0e7211 */ /* 0x001fe200000f0eff */
[----:B------:R-:W-:Y:S01]  /*110e0*/  IMAD R100, R100, UR5, RZ ;  /* 0x0000000564647c24 */ /* 0x000fe2000f8e02ff */
[----:B-1----:R-:W-:-:S03]  /*110f0*/  LEA R13, P0, R98, R7, 0x1 ;  /* 0x00000007620d7211 */ /* 0x002fc600078008ff */
[----:B------:R0:W-:Y:S01]  /*11100*/  STL [R1+0x1240], R14 ;  /* 0x0012400e01007387 */ /* 0x0001e20000100800 */
[----:B--2---:R-:W-:-:S03]  /*11110*/  LEA.HI.X.SX32 R12, R92, R0, 0x1, P4 ;  /* 0x000000005c0c7211 */ /* 0x004fc600020f0eff */
        /* <DEDUP_REMOVED lines=753> */
[-C--:B0-----:R-:W-:Y:S01]  /*14030*/  LEA R14, P3, R248, R7.reuse, 0x1 ;  /* 0x00000007f80e7211 */ /* 0x081fe200078608ff */
[----:B------:R-:W-:Y:S02]  /*14040*/  IMAD R84, R85, 0x3f, RZ ;  /* 0x0000003f55547824 */ /* 0x000fe400078e02ff */
[----:B------:R-:W0:Y:S01]  /*14050*/  LDC R85, c[0x0][0x238] ;  /* 0x00008e00ff557b82 */ /* 0x000e220000000800 */
[----:B-1----:R-:W-:Y:S01]  /*14060*/  LEA.HI.X.SX32 R13, R242, R0, 0x1, P2 ;  /* 0x00000000f20d7211 */ /* 0x002fe200010f0eff */
[----:B------:R1:W-:Y:S01]  /*14070*/  STL [R1+0x1b2c], R14 ;  /* 0x001b2c0e01007387 */ /* 0x0003e20000100800 */
[----:B--2---:R-:W-:-:S03]  /*14080*/  LEA R12, P2, R251, R7, 0x1 ;  /* 0x00000007fb0c7211 */ /* 0x004fc600078408ff */
[----:B------:R2:W-:Y:S01]  /*14090*/  STL [R1+0x1b08], R13 ;  /* 0x001b080d01007387 */ /* 0x0005e20000100800 */
[----:B------:R-:W-:-:S03]  /*140a0*/  IMAD R252, R252, UR5, RZ ;  /* 0x00000005fcfc7c24 */ /* 0x000fc6000f8e02ff */
[----:B------:R3:W-:Y:S01]  /*140b0*/  STL [R1+0x1b30], R12 ;  /* 0x001b300c01007387 */ /* 0x0007e20000100800 */
[----:B-1----:R-:W-:Y:S02]  /*140c0*/  LEA.HI.X.SX32 R14, R243, R0, 0x1, P1 ;  /* 0x00000000f30e7211 */ /* 0x002fe400008f0eff */
[----:B--2---:R-:W-:-:S03]  /*140d0*/  LEA R13, P1, R250, R7, 0x1 ;  /* 0x00000007fa0d7211 */ /* 0x004fc600078208ff */
[----:B------:R-:W-:Y:S01]  /*140e0*/  STL [R1+0x1b10], R14 ;  /* 0x001b100e01007387 */ /* 0x000fe20000100800 */
[----:B---3--:R-:W-:-:S03]  /*140f0*/  LEA.HI.X.SX32 R12, R244, R0, 0x1, P0 ;  /* 0x00000000f40c7211 */ /* 0x008fc600000f0eff */
[----:B------:R1:W-:Y:S04]  /*14100*/  STL [R1+0x1b34], R13 ;  /* 0x001b340d01007387 */ /* 0x0003e80000100800 */
[----:B------:R2:W-:Y:S01]  /*14110*/  STL [R1+0x1b18], R12 ;  /* 0x001b180c01007387 */ /* 0x0005e20000100800 */
[----:B-1----:R-:W-:Y:S02]  /*14120*/  LEA R13, P0, R252, R7, 0x1 ;  /* 0x00000007fc0d7211 */ /* 0x002fe400078008ff */
[----:B--2---:R-:W-:-:S03]  /*14130*/  LEA.HI.X.SX32 R12, R245, R0, 0x1, P4 ;  /* 0x00000000f50c7211 */ /* 0x004fc600020f0eff */
[----:B------:R-:W-:Y:S01]  /*14140*/  STL [R1+0x1720], R13 ;  /* 0x0017200d01007387 */ /* 0x000fe20000100800 */
[----:B------:R-:W-:-:S03]  /*14150*/  LEA.HI.X.SX32 R7, R246, R0, 0x1, P6 ;  /* 0x00000000f6077211 */ /* 0x000fc600030f0eff */
[----:B------:R1:W-:Y:S01]  /*14160*/  STL [R1+0x1314], R12 ;  /* 0x0013140c01007387 */ /* 0x0003e20000100800 */
[----:B------:R-:W-:-:S03]  /*14170*/  LEA.HI.X.SX32 R14, R248, R0, 0x1, P3 ;  /* 0x00000000f80e7211 */ /* 0x000fc600018f0eff */
[----:B------:R-:W-:Y:S01]  /*14180*/  STL [R1+0x170c], R7 ;  /* 0x00170c0701007387 */ /* 0x000fe20000100800 */
[----:B-1----:R-:W-:-:S05]  /*14190*/  LEA.HI.X.SX32 R12, R247, R0, 0x1, P5 ;  /* 0x00000000f70c7211 */ /* 0x002fca00028f0eff */
[----:B------:R1:W-:Y:S04]  /*141a0*/  STL [R1+0x1710], R12 ;  /* 0x0017100c01007387 */ /* 0x0003e80000100800 */
[----:B------:R4:W-:Y:S01]  /*141b0*/  STL [R1+0x1714], R14 ;  /* 0x0017140e01007387 */ /* 0x0009e20000100800 */
[----:B-1----:R-:W-:-:S04]  /*141c0*/  IMAD.WIDE R12, R84, 0x2, R8 ;  /* 0x00000002540c7825 */ /* 0x002fc800078e0208 */
[----:B----4-:R-:W-:-:S04]  /*141d0*/  IMAD.WIDE R14, R84, 0x2, R10 ;  /* 0x00000002540e7825 */ /* 0x010fc800078e020a */
[----:B0-----:R-:W-:Y:S02]  /*141e0*/  IMAD R84, R85, 0x3e, RZ ;  /* 0x0000003e55547824 */ /* 0x001fe400078e02ff */
[----:B------:R-:W0:Y:S01]  /*141f0*/  LDC R85, c[0x0][0x238] ;  /* 0x00008e00ff557b82 */ /* 0x000e220000000800 */
[----:B------:R-:W-:-:S05]  /*14200*/  LEA.HI.X.SX32 R7, R251, R0, 0x1, P2 ;  /* 0x00000000fb077211 */ /* 0x000fca00010f0eff */
[----:B------:R1:W-:Y:S02]  /*14210*/  STL [R1+0x1718], R7 ;  /* 0x0017180701007387 */ /* 0x0003e40000100800 */
[-C--:B-1----:R-:W-:Y:S02]  /*14220*/  LEA.HI.X.SX32 R7, R250, R0.reuse, 0x1, P1 ;  /* 0x00000000fa077211 */ /* 0x082fe400008f0eff */
[----:B------:R-:W-:-:S03]  /*14230*/  LEA.HI.X.SX32 R0, R252, R0, 0x1, P0 ;  /* 0x00000000fc007211 */ /* 0x000fc600000f0eff */
[----:B------:R-:W-:Y:S04]  /*14240*/  STL [R1+0x171c], R7 ;  /* 0x00171c0701007387 */ /* 0x000fe80000100800 */
[----:B------:R-:W-:Y:S04]  /*14250*/  STL [R1+0x1318], R0 ;  /* 0x0013180001007387 */ /* 0x000fe80000100800 */
[----:B------:R-:W-:Y:S04]  /*14260*/  STL [R1+0x1320], R12 ;  /* 0x0013200c01007387 */ /* 0x000fe80000100800 */
[----:B------:R1:W-:Y:S01]  /*14270*/  STL [R1+0x131c], R13 ;  /* 0x00131c0d01007387 */ /* 0x0003e20000100800 */
[----:B0-----:R-:W-:-:S03]  /*14280*/  IMAD R16, R85, 0x3d, RZ ;  /* 0x0000003d55107824 */ /* 0x001fc600078e02ff */
[----:B------:R-:W-:Y:S01]  /*14290*/  STL [R1+0x1328], R14 ;  /* 0x0013280e01007387 */ /* 0x000fe20000100800 */
[----:B-1----:R-:W-:-:S03]  /*142a0*/  IMAD.WIDE R12, R84, 0x2, R8 ;  /* 0x00000002540c7825 */ /* 0x002fc600078e0208 */
[----:B------:R0:W-:Y:S04]  /*142b0*/  STL [R1+0x1324], R15 ;  /* 0x0013240f01007387 */ /* 0x0001e80000100800 */
[----:B------:R-:W-:Y:S04]  /*142c0*/  STL [R1+0x1330], R12 ;  /* 0x0013300c01007387 */ /* 0x000fe80000100800 */
[----:B------:R1:W-:Y:S01]  /*142d0*/  STL [R1+0x132c], R13 ;  /* 0x00132c0d01007387 */ /* 0x0003e20000100800 */
[----:B0-----:R-:W-:-:S04]  /*142e0*/  IMAD.WIDE R14, R84, 0x2, R10 ;  /* 0x00000002540e7825 */ /* 0x001fc800078e020a */
[----:B------:R-:W-:Y:S01]  /*142f0*/  IMAD R0, R85, 0x3c, RZ ;  /* 0x0000003c55007824 */ /* 0x000fe200078e02ff */
[----:B------:R-:W-:Y:S01]  /*14300*/  STL [R1+0x1338], R14 ;  /* 0x0013380e01007387 */ /* 0x000fe20000100800 */
[----:B-1----:R-:W-:-:S03]  /*14310*/  IMAD.WIDE R12, R16, 0x2, R8 ;  /* 0x00000002100c7825 */ /* 0x002fc600078e0208 */
[----:B------:R0:W-:Y:S01]  /*14320*/  STL [R1+0x1334], R15 ;  /* 0x0013340f01007387 */ /* 0x0001e20000100800 */
[----:B------:R-:W-:-:S03]  /*14330*/  IMAD.WIDE R16, R16, 0x2, R10 ;  /* 0x0000000210107825 */ /* 0x000fc600078e020a */
[----:B------:R-:W-:Y:S04]  /*14340*/  STL [R1+0x1340], R12 ;  /* 0x0013400c01007387 */ /* 0x000fe80000100800 */
[----:B------:R1:W-:Y:S04]  /*14350*/  STL [R1+0x133c], R13 ;  /* 0x00133c0d01007387 */ /* 0x0003e80000100800 */
[----:B------:R2:W-:Y:S01]  /*14360*/  STL [R1+0x1348], R16 ;  /* 0x0013481001007387 */ /* 0x0005e20000100800 */
[----:B0-----:R-:W-:-:S04]  /*14370*/  IMAD.WIDE R14, R0, 0x2, R10 ;  /* 0x00000002000e7825 */ /* 0x001fc800078e020a */
[----:B-1----:R-:W-:Y:S01]  /*14380*/  IMAD.WIDE R12, R0, 0x2, R8 ;  /* 0x00000002000c7825 */ /* 0x002fe200078e0208 */
[----:B------:R-:W-:Y:S03]  /*14390*/  STL [R1+0x1344], R17 ;  /* 0x0013441101007387 */ /* 0x000fe60000100800 */
[C---:B--2---:R-:W-:Y:S01]  /*143a0*/  IMAD R16, R85.reuse, 0x3b, RZ ;  /* 0x0000003b55107824 */ /* 0x044fe200078e02ff */
[----:B------:R-:W-:Y:S04]  /*143b0*/  STL [R1+0x1350], R12 ;  /* 0x0013500c01007387 */ /* 0x000fe80000100800 */
[----:B------:R0:W-:Y:S01]  /*143c0*/  STL [R1+0x134c], R13 ;  /* 0x00134c0d01007387 */ /* 0x0001e20000100800 */
[----:B------:R-:W-:-:S03]  /*143d0*/  IMAD R0, R85, 0x3a, RZ ;  /* 0x0000003a55007824 */ /* 0x000fc600078e02ff */
[----:B------:R-:W-:Y:S01]  /*143e0*/  STL [R1+0x1358], R14 ;  /* 0x0013580e01007387 */ /* 0x000fe20000100800 */
[----:B0-----:R-:W-:-:S03]  /*143f0*/  IMAD.WIDE R12, R16, 0x2, R8 ;  /* 0x00000002100c7825 */ /* 0x001fc600078e0208 */
        /* <DEDUP_REMOVED lines=179> */
[----:B------:R-:W-:-:S03]  /*14f30*/  IMAD.SHL.U32 R0, R85, 0x20, RZ ;  /* 0x0000002055007824 */ /* 0x000fc600078e00ff */
        /* <DEDUP_REMOVED lines=215> */
[----:B------:R1:W-:Y:S01]  /*15cb0*/  STL [R1+0x16dc], R13 ;  /* 0x0016dc0d01007387 */ /* 0x0003e20000100800 */
[----:B0-----:R-:W-:-:S03]  /*15cc0*/  IMAD.WIDE R14, R0, 0x2, R10 ;  /* 0x00000002000e7825 */ /* 0x001fc600078e020a */
[----:B------:R-:W-:Y:S01]  /*15cd0*/  STL [R1+0x16e8], R16 ;  /* 0x0016e81001007387 */ /* 0x000fe20000100800 */
[----:B-1----:R-:W-:-:S03]  /*15ce0*/  IMAD.WIDE R12, R0, 0x2, R8 ;  /* 0x00000002000c7825 */ /* 0x002fc600078e0208 */
[----:B------:R0:W-:Y:S04]  /*15cf0*/  STL [R1+0x16e4], R17 ;  /* 0x0016e41101007387 */ /* 0x0001e80000100800 */
[----:B------:R-:W-:Y:S04]  /*15d00*/  STL [R1+0x16f0], R12 ;  /* 0x0016f00c01007387 */ /* 0x000fe80000100800 */
[----:B------:R1:W-:Y:S01]  /*15d10*/  STL [R1+0x16ec], R13 ;  /* 0x0016ec0d01007387 */ /* 0x0003e20000100800 */
[----:B0-----:R-:W-:-:S03]  /*15d20*/  IMAD.WIDE R16, R85, 0x2, R8 ;  /* 0x0000000255107825 */ /* 0x001fc600078e0208 */
[----:B------:R-:W-:Y:S04]  /*15d30*/  STL [R1+0x16f8], R14 ;  /* 0x0016f80e01007387 */ /* 0x000fe80000100800 */
[----:B------:R-:W-:Y:S01]  /*15d40*/  STL [R1+0x16f4], R15 ;  /* 0x0016f40f01007387 */ /* 0x000fe20000100800 */
[----:B-1----:R-:W-:-:S03]  /*15d50*/  IMAD.WIDE R12, R85, 0x2, R10 ;  /* 0x00000002550c7825 */ /* 0x002fc600078e020a */
[----:B------:R-:W-:Y:S04]  /*15d60*/  STL [R1+0x1700], R16 ;  /* 0x0017001001007387 */ /* 0x000fe80000100800 */
[----:B------:R-:W-:Y:S04]  /*15d70*/  STL [R1+0x16fc], R17 ;  /* 0x0016fc1101007387 */ /* 0x000fe80000100800 */
[----:B------:R-:W-:Y:S04]  /*15d80*/  STL [R1+0x1708], R12 ;  /* 0x0017080c01007387 */ /* 0x000fe80000100800 */
[----:B------:R0:W-:Y:S04]  /*15d90*/  STL [R1+0x1704], R13 ;  /* 0x0017040d01007387 */ /* 0x0001e80000100800 */
[----:B------:R-:W-:Y:S04]  /*15da0*/  STL [R1+0xf10], RZ ;  /* 0x000f10ff01007387 */ /* 0x000fe80000100800 */
        /* <DEDUP_REMOVED lines=768> */
[----:B------:R-:W-:Y:S04]  /*18db0*/  STL [R1], RZ ;  /* 0x000000ff01007387 */ /* 0x000fe80000100800 */
        /* <DEDUP_REMOVED lines=121> */
[----:B------:R-:W-:Y:S01]  /*19550*/  STL [R1+0x1e8], RZ ;  /* 0x0001e8ff01007387 */ /* 0x000fe20000100800 */
[----:B------:R-:W-:-:S03]  /*19560*/  USHF.R.U32.HI UR46, URZ, 0x4, UR4 ;  /* 0x000000043f2e7899 */ /* 0x000fc60008011604 */
[----:B------:R-:W-:Y:S01]  /*19570*/  STL [R1+0x1ec], RZ ;  /* 0x0001ecff01007387 */ /* 0x000fe20000100800 */
[----:B------:R-:W-:-:S03]  /*19580*/  UIADD3 UR5, UR4, 0x10000, URZ ;  /* 0x0001000004057890 */ /* 0x000fc6000fffe03f */
[----:B------:R-:W-:Y:S04]  /*19590*/  STL [R1+0x1f0], RZ ;  /* 0x0001f0ff01007387 */ /* 0x000fe80000100800 */
[----:B------:R-:W-:Y:S04]  /*195a0*/  STL [R1+0x1f4], RZ ;  /* 0x0001f4ff01007387 */ /* 0x000fe80000100800 */
[----:B------:R-:W-:Y:S01]  /*195b0*/  STL [R1+0x1f8], RZ ;  /* 0x0001f8ff01007387 */ /* 0x000fe20000100800 */
[----:B------:R-:W-:-:S03]  /*195c0*/  USGXT.U32 UR46, UR46, 0xe ;  /* 0x0000000e2e2e789a */ /* 0x000fc60008000000 */
[----:B------:R-:W-:Y:S01]  /*195d0*/  STL [R1+0x1fc], RZ ;  /* 0x0001fcff01007387 */ /* 0x000fe20000100800 */
[----:B------:R-:W-:Y:S02]  /*195e0*/  USHF.R.U32.HI UR5, URZ, 0x4, UR5 ;  /* 0x000000043f057899 */ /* 0x000fe40008011605 */
[----:B------:R-:W-:Y:S02]  /*195f0*/  UIADD3 UR26, UP0, UR46, 0x2, URZ ;  /* 0x000000022e1a7890 */ /* 0x000fe4000ff1e03f */
[----:B------:R-:W-:Y:S01]  /*19600*/  USGXT.U32 UR44, UR5, 0xe ;  /* 0x0000000e052c789a */ /* 0x000fe20008000000 */
[----:B------:R-:W-:Y:S01]  /*19610*/  UMOV UR6, URZ ;  /* 0x0000003f00067c82 */ /* 0x000fe20008000000 */
[----:B------:R-:W-:Y:S02]  /*19620*/  USHF.L.U32 UR10, UR10, 0x6, URZ ;  /* 0x000000060a0a7899 */ /* 0x000fe4000800063f */
[----:B------:R-:W-:Y:S02]  /*19630*/  UIADD3.X UR27, UR6, 0x40000040, URZ, UP0, !UPT ;  /* 0x40000040061b7890 */ /* 0x000fe400087fe43f */
[----:B------:R-:W-:Y:S01]  /*19640*/  UIADD3 UR24, UP0, UR44, 0x80, URZ ;  /* 0x000000802c187890 */ /* 0x000fe2000ff1e03f */
[----:B------:R-:W-:Y:S01]  /*19650*/  UMOV UR7, URZ ;  /* 0x0000003f00077c82 */ /* 0x000fe20008000000 */
[----:B------:R-:W-:-:S02]  /*19660*/  USHF.R.S32.HI UR11, URZ, 0x1f, UR10 ;  /* 0x0000001f3f0b7899 */ /* 0x000fc4000801140a */
[----:B------:R-:W-:Y:S01]  /*19670*/  UIADD3.X UR25, UR7, 0x40000040, URZ, UP0, !UPT ;  /* 0x4000004007197890 */ /* 0x000fe200087fe43f */
[----:B------:R-:W-:Y:S01]  /*19680*/  CS2R R24, SRZ ;  /* 0x0000000000187805 */ /* 0x000fe2000001ff00 */
[----:B------:R-:W-:Y:S01]  /*19690*/  USHF.L.U32 UR5, UR10, 0x1, URZ ;  /* 0x000000010a057899 */ /* 0x000fe2000800063f */
[----:B------:R-:W-:Y:S01]  /*196a0*/  CS2R R26, SRZ ;  /* 0x00000000001a7805 */ /* 0x000fe2000001ff00 */
[----:B------:R-:W-:Y:S01]  /*196b0*/  USHF.L.U64.HI UR6, UR10, 0x1, UR11 ;  /* 0x000000010a067899 */ /* 0x000fe2000801020b */
[----:B------:R-:W-:Y:S02]  /*196c0*/  CS2R R28, SRZ ;  /* 0x00000000001c7805 */ /* 0x000fe4000001ff00 */
[----:B------:R-:W-:Y:S02]  /*196d0*/  CS2R R30, SRZ ;  /* 0x00000000001e7805 */ /* 0x000fe4000001ff00 */
[----:B------:R-:W-:Y:S02]  /*196e0*/  CS2R R32, SRZ ;  /* 0x0000000000207805 */ /* 0x000fe4000001ff00 */
[----:B------:R-:W-:-:S02]  /*196f0*/  CS2R R34, SRZ ;  /* 0x0000000000227805 */ /* 0x000fc4000001ff00 */
[----:B------:R-:W-:Y:S02]  /*19700*/  CS2R R36, SRZ ;  /* 0x0000000000247805 */ /* 0x000fe4000001ff00 */
[----:B------:R-:W-:Y:S02]  /*19710*/  CS2R R38, SRZ ;  /* 0x0000000000267805 */ /* 0x000fe4000001ff00 */
[----:B------:R-:W-:Y:S02]  /*19720*/  CS2R R40, SRZ ;  /* 0x0000000000287805 */ /* 0x000fe4000001ff00 */
[----:B------:R-:W-:Y:S02]  /*19730*/  CS2R R42, SRZ ;  /* 0x00000000002a7805 */ /* 0x000fe4000001ff00 */
[----:B------:R-:W-:Y:S02]  /*19740*/  CS2R R44, SRZ ;  /* 0x00000000002c7805 */ /* 0x000fe4000001ff00 */
[----:B------:R-:W-:-:S02]  /*19750*/  CS2R R46, SRZ ;  /* 0x00000000002e7805 */ /* 0x000fc4000001ff00 */
[----:B------:R-:W-:Y:S01]  /*19760*/  CS2R R48, SRZ ;  /* 0x0000000000307805 */ /* 0x000fe2000001ff00 */
[----:B------:R-:W-:Y:S01]  /*19770*/  UIADD3.64 UR10, UR24, 0x180, URZ ;  /* 0x00000180180a7897 */ /* 0x000fe2000fffe03f */
[----:B------:R-:W-:Y:S02]  /*19780*/  CS2R R50, SRZ ;  /* 0x0000000000327805 */ /* 0x000fe4000001ff00 */
[----:B------:R-:W-:Y:S01]  /*19790*/  CS2R R52, SRZ ;  /* 0x0000000000347805 */ /* 0x000fe2000001ff00 */
[----:B------:R-:W-:Y:S01]  /*197a0*/  IMAD.MOV.U32 R54, RZ, RZ, RZ ;  /* 0x000000ffff367224 */ /* 0x000fe200078e00ff */
[----:B------:R-:W-:Y:S01]  /*197b0*/  UIADD3.64 UR12, UR24, 0x200, URZ ;  /* 0x00000200180c7897 */ /* 0x000fe2000fffe03f */
[----:B------:R-:W-:Y:S01]  /*197c0*/  IMAD.SHL.U32 R7, R85, 0x40, RZ ;  /* 0x0000004055077824 */ /* 0x000fe200078e00ff */
[----:B------:R-:W-:Y:S02]  /*197d0*/  UIADD3.64 UR10, UR24, 0x280, URZ ;  /* 0x00000280180a7897 */ /* 0x000fe4000fffe03f */
[----:B------:R-:W-:-:S02]  /*197e0*/  UIADD3.64 UR12, UR24, 0x300, URZ ;  /* 0x00000300180c7897 */ /* 0x000fc4000fffe03f */
[----:B------:R-:W-:Y:S02]  /*197f0*/  UIADD3.64 UR10, UR24, 0x380, URZ ;  /* 0x00000380180a7897 */ /* 0x000fe4000fffe03f */
[----:B------:R-:W-:Y:S02]  /*19800*/  UIADD3.64 UR30, UR26, 0x2, URZ ;  /* 0x000000021a1e7897 */ /* 0x000fe4000fffe03f */
[----:B------:R-:W-:Y:S02]  /*19810*/  UIADD3.64 UR34, UR26, 0x4, URZ ;  /* 0x000000041a227897 */ /* 0x000fe4000fffe03f */
[----:B------:R-:W-:Y:S02]  /*19820*/  UIADD3.64 UR50, UR26, 0x7fe, URZ ;  /* 0x000007fe1a327897 */ /* 0x000fe4000fffe03f */
[----:B------:R-:W-:Y:S02]  /*19830*/  UIADD3.64 UR14, UR26, 0x800, URZ ;  /* 0x000008001a0e7897 */ /* 0x000fe4000fffe03f */
[----:B------:R-:W-:-:S02]  /*19840*/  UIADD3.64 UR18, UR26, 0x802, URZ ;  /* 0x000008021a127897 */ /* 0x000fc4000fffe03f */
[----:B------:R-:W-:Y:S02]  /*19850*/  UIADD3.64 UR22, UR26, 0x804, URZ ;  /* 0x000008041a167897 */ /* 0x000fe4000fffe03f */
[----:B------:R-:W-:Y:S02]  /*19860*/  UIADD3.64 UR28, UR24, 0x80, URZ ;  /* 0x00000080181c7897 */ /* 0x000fe4000fffe03f */
[----:B------:R-:W-:Y:S02]  /*19870*/  UIADD3.64 UR32, UR24, 0x100, URZ ;  /* 0x0000010018207897 */ /* 0x000fe4000fffe03f */
[----:B------:R-:W-:Y:S02]  /*19880*/  UIADD3.64 UR12, UR24, 0x400, URZ ;  /* 0x00000400180c7897 */ /* 0x000fe4000fffe03f */
[----:B------:R-:W-:Y:S01]  /*19890*/  UIADD3.64 UR10, UR24, 0x480, URZ ;  /* 0x00000480180a7897 */ /* 0x000fe2000fffe03f */
[----:B------:R-:W2:Y:S01]  /*198a0*/  LDL.LU R85, [R1+0xe04] ;  /* 0x000e040001557983 */ /* 0x000ea20000300800 */
[----:B------:R-:W-:Y:S01]  /*198b0*/  SHF.R.S32.HI R0, RZ, 0x1f, R7 ;  /* 0x0000001fff007819 */ /* 0x000fe20000011407 */
[----:B------:R-:W-:Y:S01]  /*198c0*/  IMAD.MOV.U32 R55, RZ, RZ, RZ ;  /* 0x000000ffff377224 */ /* 0x000fe200078e00ff */
[----:B0-----:R-:W-:-:S02]  /*198d0*/  LOP3.LUT R13, R3, 0x30, RZ, 0x3c, !PT ;  /* 0x00000030030d7812 */ /* 0x001fc400078e3cff */
[----:B------:R-:W-:Y:S02]  /*198e0*/  CS2R R56, SRZ ;  /* 0x0000000000387805 */ /* 0x000fe4000001ff00 */
[----:B------:R-:W-:Y:S02]  /*198f0*/  SHF.L.U64.HI R0, R7, 0x1, R0 ;  /* 0x0000000107007819 */ /* 0x000fe40000010200 */
[----:B------:R-:W-:Y:S02]  /*19900*/  CS2R R58, SRZ ;  /* 0x00000000003a7805 */ /* 0x000fe4000001ff00 */
[----:B------:R-:W-:Y:S02]  /*19910*/  LOP3.LUT R13, R3, 0x60, RZ, 0x3c, !PT ;  /* 0x00000060030d7812 */ /* 0x000fe400078e3cff */
[----:B------:R-:W-:Y:S02]  /*19920*/  CS2R R60, SRZ ;  /* 0x00000000003c7805 */ /* 0x000fe4000001ff00 */
[----:B------:R-:W-:-:S02]  /*19930*/  LOP3.LUT R13, R2, 0x40, RZ, 0x3c, !PT ;  /* 0x00000040020d7812 */ /* 0x000fc400078e3cff */
[----:B------:R-:W-:Y:S02]  /*19940*/  CS2R R62, SRZ ;  /* 0x00000000003e7805 */ /* 0x000fe4000001ff00 */
[C---:B------:R-:W-:Y:S02]  /*19950*/  LOP3.LUT R14, R3.reuse, 0x20, RZ, 0x3c, !PT ;  /* 0x00000020030e7812 */ /* 0x040fe400078e3cff */
[----:B------:R-:W-:Y:S02]  /*19960*/  CS2R R64, SRZ ;  /* 0x0000000000407805 */ /* 0x000fe4000001ff00 */
[----:B------:R-:W-:Y:S02]  /*19970*/  LOP3.LUT R14, R3, 0x50, RZ, 0x3c, !PT ;  /* 0x00000050030e7812 */ /* 0x000fe400078e3cff */
        /* <DEDUP_REMOVED lines=42> */
[----:B------:R-:W-:Y:S01]  /*19c20*/  LOP3.LUT R14, R2, 0x20, RZ, 0x3c, !PT ;  /* 0x00000020020e7812 */ /* 0x000fe200078e3cff */
[----:B------:R-:W-:Y:S02]  /*19c30*/  UIADD3.64 UR10, UR24, 0x500, URZ ;  /* 0x00000500180a7897 */ /* 0x000fe4000fffe03f */
[----:B------:R-:W-:-:S02]  /*19c40*/  UIADD3.64 UR56, UR24, 0x580, URZ ;  /* 0x0000058018387897 */ /* 0x000fc4000fffe03f */
[----:B------:R-:W-:Y:S02]  /*19c50*/  UIADD3.64 UR52, UR24, 0x600, URZ ;  /* 0x0000060018347897 */ /* 0x000fe4000fffe03f */
[----:B------:R-:W-:Y:S02]  /*19c60*/  UIADD3.64 UR36, UR24, 0x680, URZ ;  /* 0x0000068018247897 */ /* 0x000fe4000fffe03f */
[----:B------:R-:W-:Y:S01]  /*19c70*/  UIADD3.64 UR40, UR24, 0x700, URZ ;  /* 0x0000070018287897 */ /* 0x000fe2000fffe03f */
[----:B------:R-:W-:Y:S01]  /*19c80*/  UMOV UR47, 0x40000040 ;  /* 0x40000040002f7882 */ /* 0x000fe20000000000 */
[----:B------:R-:W-:Y:S01]  /*19c90*/  UMOV UR45, 0x40000040 ;  /* 0x40000040002d7882 */ /* 0x000fe20000000000 */
[----:B--2---:R-:W-:Y:S02]  /*19ca0*/  SHF.R.S32.HI R12, RZ, 0x6, R85 ;  /* 0x00000006ff0c7819 */ /* 0x004fe40000011455 */
[----:B------:R-:W-:-:S03]  /*19cb0*/  CS2R R84, SRZ ;  /* 0x0000000000547805 */ /* 0x000fc6000001ff00 */
[----:B------:R0:W-:Y:S02]  /*19cc0*/  STL [R1+0x1b5c], R12 ;  /* 0x001b5c0c01007387 */ /* 0x0001e40000100800 */
[----:B0-----:R-:W-:Y:S01]  /*19cd0*/  IMAD.SHL.U32 R12, R7, 0x2, RZ ;  /* 0x00000002070c7824 */ /* 0x001fe200078e00ff */
[----:B------:R-:W-:-:S05]  /*19ce0*/  LOP3.LUT R7, R3, 0x10, RZ, 0x3c, !PT ;  /* 0x0000001003077812 */ /* 0x000fca00078e3cff */
[----:B------:R0:W-:Y:S04]  /*19cf0*/  STL [R1+0x1b78], R7 ;  /* 0x001b780701007387 */ /* 0x0001e80000100800 */
[----:B------:R1:W-:Y:S01]  /*19d00*/  STL [R1+0x1b44], R13 ;  /* 0x001b440d01007387 */ /* 0x0003e20000100800 */
[C---:B0-----:R-:W-:Y:S02]  /*19d10*/  LOP3.LUT R7, R3.reuse, 0x40, RZ, 0x3c, !PT ;  /* 0x0000004003077812 */ /* 0x041fe400078e3cff */
[----:B------:R-:W-:Y:S02]  /*19d20*/  LOP3.LUT R7, R3, 0x70, RZ, 0x3c, !PT ;  /* 0x0000007003077812 */ /* 0x000fe400078e3cff */
[----:B------:R-:W-:-:S05]  /*19d30*/  LOP3.LUT R7, R2, 0x60, RZ, 0x3c, !PT ;  /* 0x0000006002077812 */ /* 0x000fca00078e3cff */
[----:B------:R1:W-:Y:S02]  /*19d40*/  STL [R1+0x1b40], R7 ;  /* 0x001b400701007387 */ /* 0x0003e40000100800 */
.L_x_1:
[----:B-----5:R-:W2:Y:S01]  /*19d50*/  LDL R15, [R1+0x1704] ;  /* 0x00170400010f7983 */ /* 0x020ea20000100800 */
[----:B-1----:R-:W0:Y:S03]  /*19d60*/  LDC R7, c[0x0][0x230] ;  /* 0x00008c00ff077b82 */ /* 0x002e260000000800 */
[----:B------:R-:W2:Y:S04]  /*19d70*/  LDL R14, [R1+0x1708] ;  /* 0x00170800010e7983 */ /* 0x000ea80000100800 */
[----:B------:R-:W-:Y:S04]  /*19d80*/  STL [R1+0x2284], R2 ;  /* 0x0022840201007387 */ /* 0x000fe80000100800 */
[----:B------:R-:W-:Y:S04]  /*19d90*/  STL [R1+0x2280], R0 ;  /* 0x0022800001007387 */ /* 0x000fe80000100800 */
[----:B------:R-:W-:Y:S04]  /*19da0*/  STL.64 [R1+0x1e00], R150 ;  /* 0x001e009601007387 */ /* 0x000fe80000100a00 */
        /* <DEDUP_REMOVED lines=13> */
[----:B------:R-:W-:Y:S04]  /*19e80*/  STL [R1+0x228c], R124 ;  /* 0x00228c7c01007387 */ /* 0x000fe80000100800 */
[----:B------:R-:W-:Y:S04]  /*19e90*/  STL [R1+0x2288], R125 ;  /* 0x0022887d01007387 */ /* 0x000fe80000100800 */
        /* <DEDUP_REMOVED lines=72> */
[----:B------:R1:W-:Y:S04]  /*1a320*/  STL.64 [R1+0x1c68], R48 ;  /* 0x001c683001007387 */ /* 0x0003e80000100a00 */
[----:B-1----:R-:W3:Y:S04]  /*1a330*/  LDL R48, [R1+0x1700] ;  /* 0x0017000001307983 */ /* 0x002ee80000100800 */
[----:B------:R-:W-:Y:S04]  /*1a340*/  STL.64 [R1+0x1c60], R46 ;  /* 0x001c602e01007387 */ /* 0x000fe80000100a00 */
[----:B------:R1:W-:Y:S04]  /*1a350*/  STL.64 [R1+0x1c58], R44 ;  /* 0x001c582c01007387 */ /* 0x0003e80000100a00 */
[----:B-1----:R-:W4:Y:S04]  /*1a360*/  LDL R45, [R1+0x16fc] ;  /* 0x0016fc00012d7983 */ /* 0x002f280000100800 */
[----:B------:R-:W-:Y:S04]  /*1a370*/  STL.64 [R1+0x1c50], R42 ;  /* 0x001c502a01007387 */ /* 0x000fe80000100a00 */
[----:B------:R1:W-:Y:S04]  /*1a380*/  STL.64 [R1+0x1c48], R40 ;  /* 0x001c482801007387 */ /* 0x0003e80000100a00 */
[----:B-1----:R-:W0:Y:S01]  /*1a390*/  LDL R41, [R1+0xf10] ;  /* 0x000f100001297983 */ /* 0x002e220000100800 */
[----:B------:R-:W-:-:S02]  /*1a3a0*/  PRMT R18, RZ, 0x7610, R18 ;  /* 0x00007610ff127816 */ /* 0x000fc40000000012 */
[----:B------:R-:W-:Y:S01]  /*1a3b0*/  PRMT R19, RZ, 0x7610, R19 ;  /* 0x00007610ff137816 */ /* 0x000fe20000000013 */
[----:B------:R1:W-:Y:S01]  /*1a3c0*/  STL.64 [R1+0x1c40], R38 ;  /* 0x001c402601007387 */ /* 0x0003e20000100a00 */
[----:B------:R-:W-:Y:S02]  /*1a3d0*/  PRMT R16, RZ, 0x7610, R16 ;  /* 0x00007610ff107816 */ /* 0x000fe40000000010 */
[----:B------:R-:W-:Y:S01]  /*1a3e0*/  PRMT R17, RZ, 0x7610, R17 ;  /* 0x00007610ff117816 */ /* 0x000fe20000000011 */
[----:B------:R-:W-:Y:S01]  /*1a3f0*/  STL.64 [R1+0x1c38], R36 ;  /* 0x001c382401007387 */ /* 0x000fe20000100a00 */
[----:B------:R-:W-:Y:S02]  /*1a400*/  PRMT R13, RZ, 0x7610, R13 ;  /* 0x00007610ff0d7816 */ /* 0x000fe4000000000d */
[----:B------:R-:W-:Y:S01]  /*1a410*/  PRMT R2, RZ, 0x7610, R2 ;  /* 0x00007610ff027816 */ /* 0x000fe20000000002 */
[----:B------:R-:W-:Y:S01]  /*1a420*/  STL.64 [R1+0x1c30], R34 ;  /* 0x001c302201007387 */ /* 0x000fe20000100a00 */
[----:B------:R-:W-:-:S02]  /*1a430*/  PRMT R0, RZ, 0x7610, R0 ;  /* 0x00007610ff007816 */ /* 0x000fc40000000000 */
[----:B------:R-:W-:Y:S01]  /*1a440*/  PRMT R12, RZ, 0x7610, R12 ;  /* 0x00007610ff0c7816 */ /* 0x000fe2000000000c */
[----:B------:R2:W-:Y:S01]  /*1a450*/  STL.64 [R1+0x1c28], R32 ;  /* 0x001c282001007387 */ /* 0x0005e20000100a00 */
[----:B------:R-:W-:Y:S02]  /*1a460*/  PRMT R252, RZ, 0x7610, R252 ;  /* 0x00007610fffc7816 */ /* 0x000fe400000000fc */
[----:B------:R-:W-:Y:S01]  /*1a470*/  PRMT R251, RZ, 0x7610, R251 ;  /* 0x00007610fffb7816 */ /* 0x000fe200000000fb */
[----:B------:R2:W-:Y:S01]  /*1a480*/  STL.64 [R1+0x1c20], R30 ;  /* 0x001c201e01007387 */ /* 0x0005e20000100a00 */
        /* <DEDUP_REMOVED lines=11> */
[----:B-----5:R-:W-:Y:S01]  /*1a540*/  STL [R1+0x1b84], R6 ;  /* 0x001b840601007387 */ /* 0x020fe20000100800 */
[----:B------:R-:W-:-:S02]  /*1a550*/  PRMT R242, RZ, 0x7610, R242 ;  /* 0x00007610fff27816 */ /* 0x000fc400000000f2 */
[----:B------:R-:W-:Y:S01]  /*1a560*/  PRMT R241, RZ, 0x7610, R241 ;  /* 0x00007610fff17816 */ /* 0x000fe200000000f1 */
[----:B------:R-:W-:Y:S01]  /*1a570*/  STL [R1+0x1b80], R5 ;  /* 0x001b800501007387 */ /* 0x000fe20000100800 */
[----:B------:R-:W-:Y:S02]  /*1a580*/  PRMT R240, RZ, 0x7610, R240 ;  /* 0x00007610fff07816 */ /* 0x000fe400000000f0 */
[----:B------:R-:W-:Y:S01]  /*1a590*/  PRMT R239, RZ, 0x7610, R239 ;  /* 0x00007610ffef7816 */ /* 0x000fe200000000ef */
[----:B------:R2:W-:Y:S01]  /*1a5a0*/  STL [R1+0x1b7c], R4 ;  /* 0x001b7c0401007387 */ /* 0x0005e20000100800 */
[----:B------:R-:W-:Y:S02]  /*1a5b0*/  PRMT R238, RZ, 0x7610, R238 ;  /* 0x00007610ffee7816 */ /* 0x000fe400000000ee */
[----:B------:R-:W-:Y:S01]  /*1a5c0*/  PRMT R237, RZ, 0x7610, R237 ;  /* 0x00007610ffed7816 */ /* 0x000fe200000000ed */
[----:B-1----:R-:W4:Y:S01]  /*1a5d0*/  LDL R38, [R1+0x16f8] ;  /* 0x0016f80001267983 */ /* 0x002f220000100800 */
[----:B------:R-:W-:-:S02]  /*1a5e0*/  PRMT R236, RZ, 0x7610, R236 ;  /* 0x00007610ffec7816 */ /* 0x000fc400000000ec */
[----:B------:R-:W-:Y:S01]  /*1a5f0*/  PRMT R235, RZ, 0x7610, R235 ;  /* 0x00007610ffeb7816 */ /* 0x000fe200000000eb */
[----:B--2---:R-:W2:Y:S01]  /*1a600*/  LDL R32, [R1+0x16f0] ;  /* 0x0016f00001207983 */ /* 0x004ea20000100800 */
[----:B------:R-:W-:Y:S02]  /*1a610*/  PRMT R234, RZ, 0x7610, R234 ;  /* 0x00007610ffea7816 */ /* 0x000fe400000000ea */
[----:B------:R-:W-:Y:S01]  /*1a620*/  PRMT R233, RZ, 0x7610, R233 ;  /* 0x00007610ffe97816 */ /* 0x000fe200000000e9 */
[----:B------:R-:W2:Y:S01]  /*1a630*/  LDL R34, [R1+0x16ec] ;  /* 0x0016ec0001227983 */ /* 0x000ea20000100800 */
[----:B------:R-:W-:Y:S02]  /*1a640*/  PRMT R232, RZ, 0x7610, R232 ;  /* 0x00007610ffe87816 */ /* 0x000fe400000000e8 */
[----:B------:R-:W-:Y:S01]  /*1a650*/  PRMT R231, RZ, 0x7610, R231 ;  /* 0x00007610ffe77816 */ /* 0x000fe200000000e7 */
[----:B------:R-:W2:Y:S01]  /*1a660*/  LDL R31, [R1+0x16e4] ;  /* 0x0016e400011f7983 */ /* 0x000ea20000100800 */
[----:B------:R-:W-:-:S02]  /*1a670*/  PRMT R230, RZ, 0x7610, R230 ;  /* 0x00007610ffe67816 */ /* 0x000fc400000000e6 */
[----:B------:R-:W-:Y:S01]  /*1a680*/  PRMT R229, RZ, 0x7610, R229 ;  /* 0x00007610ffe57816 */ /* 0x000fe200000000e5 */
[----:B------:R-:W2:Y:S01]  /*1a690*/  LDL R27, [R1+0x16e8] ;  /* 0x0016e800011b7983 */ /* 0x000ea20000100800 */
[----:B------:R-:W-:Y:S02]  /*1a6a0*/  PRMT R228, RZ, 0x7610, R228 ;  /* 0x00007610ffe47816 */ /* 0x000fe400000000e4 */
[----:B------:R-:W-:Y:S01]  /*1a6b0*/  PRMT R227, RZ, 0x7610, R227 ;  /* 0x00007610ffe37816 */ /* 0x000fe200000000e3 */
[----:B------:R-:W2:Y:S01]  /*1a6c0*/  LDL R24, [R1+0x16dc] ;  /* 0x0016dc0001187983 */ /* 0x000ea20000100800 */
[----:B------:R-:W-:Y:S02]  /*1a6d0*/  PRMT R95, RZ, 0x7610, R95 ;  /* 0x00007610ff5f7816 */ /* 0x000fe4000000005f */
[----:B------:R-:W-:Y:S01]  /*1a6e0*/  PRMT R226, RZ, 0x7610, R226 ;  /* 0x00007610ffe27816 */ /* 0x000fe200000000e2 */
[----:B------:R-:W2:Y:S01]  /*1a6f0*/  LDL R4, [R1+0x16e0] ;  /* 0x0016e00001047983 */ /* 0x000ea20000100800 */
[----:B------:R-:W-:-:S02]  /*1a700*/  PRMT R225, RZ, 0x7610, R225 ;  /* 0x00007610ffe17816 */ /* 0x000fc400000000e1 */
[----:B------:R-:W-:Y:S02]  /*1a710*/  PRMT R224, RZ, 0x7610, R224 ;  /* 0x00007610ffe07816 */ /* 0x000fe400000000e0 */
[----:B------:R-:W-:Y:S02]  /*1a720*/  PRMT R223, RZ, 0x7610, R223 ;  /* 0x00007610ffdf7816 */ /* 0x000fe400000000df */
[----:B------:R-:W-:Y:S02]  /*1a730*/  PRMT R222, RZ, 0x7610, R222 ;  /* 0x00007610ffde7816 */ /* 0x000fe400000000de */
[----:B------:R-:W-:Y:S02]  /*1a740*/  PRMT R221, RZ, 0x7610, R221 ;  /* 0x00007610ffdd7816 */ /* 0x000fe400000000dd */
[----:B------:R-:W-:Y:S02]  /*1a750*/  PRMT R220, RZ, 0x7610, R220 ;  /* 0x00007610ffdc7816 */ /* 0x000fe400000000dc */
        /* <DEDUP_REMOVED lines=72> */
[----:B------:R-:W-:-:S02]  /*1abe0*/  MOV R151, UR37 ;  /* 0x0000002500977c02 */ /* 0x000fc40008000f00 */
[----:B------:R-:W-:Y:S02]  /*1abf0*/  MOV R150, UR36 ;  /* 0x0000002400967c02 */ /* 0x000fe40008000f00 */
[----:B------:R-:W-:Y:S02]  /*1ac00*/  MOV R149, UR41 ;  /* 0x0000002900957c02 */ /* 0x000fe40008000f00 */
[----:B------:R-:W-:Y:S01]  /*1ac10*/  MOV R148, UR40 ;  /* 0x0000002800947c02 */ /* 0x000fe20008000f00 */
[----:B0-----:R-:W-:Y:S02]  /*1ac20*/  IMAD R7, R41, -0x40, R7 ;  /* 0xffffffc029077824 */ /* 0x001fe400078e0207 */
[----:B------:R-:W2:Y:S03]  /*1ac30*/  LDL R41, [R1+0x16f4] ;  /* 0x0016f40001297983 */ /* 0x000ea60000100800 */
[----:B------:R-:W-:-:S02]  /*1ac40*/  ISETP.GT.AND P1, PT, R7, 0x1, PT ;  /* 0x000000010700780c */ /* 0x000fc40003f24270 */
[----:B------:R-:W-:Y:S02]  /*1ac50*/  ISETP.GT.AND P2, PT, R7, 0x2, PT ;  /* 0x000000020700780c */ /* 0x000fe40003f44270 */
[----:B------:R-:W-:Y:S02]  /*1ac60*/  PRMT R96, RZ, 0x7610, R96 ;  /* 0x00007610ff607816 */ /* 0x000fe40000000060 */
[----:B------:R-:W-:-:S07]  /*1ac70*/  PRMT R107, RZ, 0x7610, R107 ;  /* 0x00007610ff6b7816 */ /* 0x000fce000000006b */
[----:B------:R3:W2:Y:S02]  /*1ac80*/  @P1 LDG.E.U16 R95, desc[UR8][R14.64] ;  /* 0x000000080e5f1981 */ /* 0x0006a4000c1e1500 */
[----:B---3--:R-:W-:Y:S02]  /*1ac90*/  @P1 IMAD.MOV.U32 R14, RZ, RZ, R48 ;  /* 0x000000ffff0e1224 */ /* 0x008fe400078e0030 */
[----:B----4-:R-:W-:Y:S01]  /*1aca0*/  @P1 IMAD.MOV.U32 R15, RZ, RZ, R45 ;  /* 0x000000ffff0f1224 */ /* 0x010fe200078e002d */
[----:B------:R-:W-:Y:S01]  /*1acb0*/  ISETP.GT.AND P0, PT, R7, RZ, PT ;  /* 0x000000ff0700720c */ /* 0x000fe20003f04270 */
[----:B------:R-:W3:Y:S04]  /*1acc0*/  LDL R48, [R1+0x1514] ;  /* 0x0015140001307983 */ /* 0x000ee80000100800 */
[----:B------:R0:W4:Y:S01]  /*1acd0*/  @P1 LDG.E.U16 R96, desc[UR8][R14.64] ;  /* 0x000000080e601981 */ /* 0x000122000c1e1500 */
[----:B------:R-:W-:-:S02]  /*1ace0*/  PRMT R108, RZ, 0x7610, R108 ;  /* 0x00007610ff6c7816 */ /* 0x000fc4000000006c */
[----:B------:R-:W-:Y:S01]  /*1acf0*/  PRMT R119, RZ, 0x7610, R119 ;  /* 0x00007610ff777816 */ /* 0x000fe20000000077 */
[----:B------:R-:W3:Y:S04]  /*1ad00*/  LDL R45, [R1+0x1518] ;  /* 0x00151800012d7983 */ /* 0x000ee80000100800 */
[----:B------:R-:W4:Y:S01]  /*1ad10*/  @P0 LDG.E.U16 R18, desc[UR8][R10.64] ;  /* 0x000000080a120981 */ /* 0x000f22000c1e1500 */
[----:B0-----:R-:W-:-:S03]  /*1ad20*/  @P2 IMAD.MOV.U32 R14, RZ, RZ, R38 ;  /* 0x000000ffff0e2224 */ /* 0x001fc600078e0026 */
[----:B------:R-:W4:Y:S04]  /*1ad30*/  @P0 LDG.E.U16 R19, desc[UR8][R8.64] ;  /* 0x0000000808130981 */ /* 0x000f28000c1e1500 */
[----:B------:R-:W3:Y:S01]  /*1ad40*/  LDL R38, [R1+0x16d8] ;  /* 0x0016d80001267983 */ /* 0x000ee20000100800 */
[----:B--2---:R-:W-:-:S03]  /*1ad50*/  @P2 IMAD.MOV.U32 R15, RZ, RZ, R41 ;  /* 0x000000ffff0f2224 */ /* 0x004fc600078e0029 */
[----:B------:R-:W2:Y:S04]  /*1ad60*/  LDL R41, [R1+0x16d4] ;  /* 0x0016d40001297983 */ /* 0x000ea80000100800 */
[----:B------:R0:W4:Y:S02]  /*1ad70*/  @P2 LDG.E.U16 R107, desc[UR8][R14.64] ;  /* 0x000000080e6b2981 */ /* 0x000124000c1e1500 */
[----:B0-----:R-:W-:Y:S02]  /*1ad80*/  @P2 IMAD.MOV.U32 R14, RZ, RZ, R32 ;  /* 0x000000ffff0e2224 */ /* 0x001fe400078e0020 */
[----:B------:R-:W4:Y:S01]  /*1ad90*/  LDL R32, [R1+0x16d0] ;  /* 0x0016d00001207983 */ /* 0x000f220000100800 */
[----:B------:R-:W-:Y:S01]  /*1ada0*/  ISETP.GT.AND P0, PT, R7, 0x3, PT ;  /* 0x000000030700780c */ /* 0x000fe20003f04270 */
[----:B------:R-:W-:-:S02]  /*1adb0*/  @P2 IMAD.MOV.U32 R15, RZ, RZ, R34 ;  /* 0x000000ffff0f2224 */ /* 0x000fc400078e0022 */
[----:B------:R-:W4:Y:S04]  /*1adc0*/  LDL R34, [R1+0x16cc] ;  /* 0x0016cc0001227983 */ /* 0x000f280000100800 */
[----:B------:R0:W4:Y:S06]  /*1add0*/  @P2 LDG.E.U16 R108, desc[UR8][R14.64] ;  /* 0x000000080e6c2981 */ /* 0x00012c000c1e1500 */
[----:B0-----:R-:W-:-:S02]  /*1ade0*/  @P0 IMAD.MOV.U32 R14, RZ, RZ, R27 ;  /* 0x000000ffff0e0224 */ /* 0x001fc400078e001b */
[----:B------:R-:W-:Y:S01]  /*1adf0*/  @P0 IMAD.MOV.U32 R15, RZ, RZ, R31 ;  /* 0x000000ffff0f0224 */ /* 0x000fe200078e001f */
[----:B------:R-:W4:Y:S04]  /*1ae00*/  LDL R27, [R1+0x16c8] ;  /* 0x0016c800011b7983 */ /* 0x000f280000100800 */
[----:B------:R-:W4:Y:S04]  /*1ae10*/  LDL R31, [R1+0x16c4] ;  /* 0x0016c400011f7983 */ /* 0x000f280000100800 */
[----:B------:R0:W4:Y:S02]  /*1ae20*/  @P0 LDG.E.U16 R119, desc[UR8][R14.64] ;  /* 0x000000080e770981 */ /* 0x000124000c1e1500 */
[----:B0-----:R-:W-:-:S02]  /*1ae30*/  @P0 IMAD.MOV.U32 R15, RZ, RZ, R24 ;  /* 0x000000ffff0f0224 */ /* 0x001fc400078e0018 */
[----:B------:R-:W4:Y:S01]  /*1ae40*/  LDL R24, [R1+0x16bc] ;  /* 0x0016bc0001187983 */ /* 0x000f220000100800 */
[----:B------:R-:W-:Y:S01]  /*1ae50*/  ISETP.GT.AND P1, PT, R7, 0x4, PT ;  /* 0x000000040700780c */ /* 0x000fe20003f24270 */
[----:B------:R-:W-:Y:S02]  /*1ae60*/  @P0 IMAD.MOV.U32 R14, RZ, RZ, R4 ;  /* 0x000000ffff0e0224 */ /* 0x000fe400078e0004 */
[----:B------:R-:W4:Y:S01]  /*1ae70*/  LDL R4, [R1+0x16c0] ;  /* 0x0016c00001047983 */ /* 0x000f220000100800 */
[----:B------:R-:W-:Y:S02]  /*1ae80*/  PRMT R120, RZ, 0x7610, R120 ;  /* 0x00007610ff787816 */ /* 0x000fe40000000078 */
[----:B------:R-:W-:-:S04]  /*1ae90*/  PRMT R144, RZ, 0x7610, R144 ;  /* 0x00007610ff907816 */ /* 0x000fc80000000090 */
[----:B------:R3:W4:Y:S03]  /*1aea0*/  @P0 LDG.E.U16 R120, desc[UR8][R14.64] ;  /* 0x000000080e780981 */ /* 0x000726000c1e1500 */
[----:B---3--:R-:W-:Y:S02]  /*1aeb0*/  @P1 IMAD.MOV.U32 R14, RZ, RZ, R38 ;  /* 0x000000ffff0e1224 */ /* 0x008fe400078e0026 */
[----:B------:R-:W3:Y:S01]  /*1aec0*/  LDL R38, [R1+0x16b8] ;  /* 0x0016b80001267983 */ /* 0x000ee20000100800 */
[----:B--2---:R-:W-:-:S03]  /*1aed0*/  @P1 IMAD.MOV.U32 R15, RZ, RZ, R41 ;  /* 0x000000ffff0f1224 */ /* 0x004fc600078e0029 */
[----:B------:R-:W2:Y:S04]  /*1aee0*/  LDL R41, [R1+0x16b4] ;  /* 0x0016b40001297983 */ /* 0x000ea80000100800 */
[----:B------:R4:W2:Y:S02]  /*1aef0*/  @P1 LDG.E.U16 R144, desc[UR8][R14.64] ;  /* 0x000000080e901981 */ /* 0x0008a4000c1e1500 */
[----:B----4-:R-:W-:Y:S02]  /*1af00*/  @P1 IMAD.MOV.U32 R14, RZ, RZ, R32 ;  /* 0x000000ffff0e1224 */ /* 0x010fe400078e0020 */
[----:B------:R-:W4:Y:S01]  /*1af10*/  LDL R32, [R1+0x16b0] ;  /* 0x0016b00001207983 */ /* 0x000f220000100800 */
[----:B------:R-:W-:Y:S01]  /*1af20*/  ISETP.GT.AND P2, PT, R7, 0x5, PT ;  /* 0x000000050700780c */ /* 0x000fe20003f44270 */
[----:B------:R-:W-:Y:S01]  /*1af30*/  @P1 IMAD.MOV.U32 R15, RZ, RZ, R34 ;  /* 0x000000ffff0f1224 */ /* 0x000fe200078e0022 */
[----:B------:R-:W-:Y:S01]  /*1af40*/  PRMT R143, RZ, 0x7610, R143 ;  /* 0x00007610ff8f7816 */ /* 0x000fe2000000008f */
[----:B------:R-:W4:Y:S01]  /*1af50*/  LDL R34, [R1+0x16ac] ;  /* 0x0016ac0001227983 */ /* 0x000f220000100800 */
[----:B------:R-:W-:-:S04]  /*1af60*/  PRMT R135, RZ, 0x7610, R135 ;  /* 0x00007610ff877816 */ /* 0x000fc80000000087 */
[----:B------:R0:W4:Y:S05]  /*1af70*/  @P1 LDG.E.U16 R143, desc[UR8][R14.64] ;  /* 0x000000080e8f1981 */ /* 0x00012a000c1e1500 */
[----:B0-----:R-:W-:Y:S02]  /*1af80*/  @P2 IMAD.MOV.U32 R14, RZ, RZ, R27 ;  /* 0x000000ffff0e2224 */ /* 0x001fe400078e001b */
[----:B------:R-:W4:Y:S01]  /*1af90*/  LDL R27, [R1+0x16a8] ;  /* 0x0016a800011b7983 */ /* 0x000f220000100800 */
[----:B------:R-:W-:-:S03]  /*1afa0*/  @P2 IMAD.MOV.U32 R15, RZ, RZ, R31 ;  /* 0x000000ffff0f2224 */ /* 0x000fc600078e001f */
[----:B------:R-:W4:Y:S04]  /*1afb0*/  LDL R31, [R1+0x16a4] ;  /* 0x0016a400011f7983 */ /* 0x000f280000100800 */
[----:B------:R0:W4:Y:S02]  /*1afc0*/  @P2 LDG.E.U16 R135, desc[UR8][R14.64] ;  /* 0x000000080e872981 */ /* 0x000124000c1e1500 */
[----:B0-----:R-:W-:Y:S02]  /*1afd0*/  @P2 IMAD.MOV.U32 R15, RZ, RZ, R24 ;  /* 0x000000ffff0f2224 */ /* 0x001fe400078e0018 */
[----:B------:R-:W4:Y:S01]  /*1afe0*/  LDL R24, [R1+0x169c] ;  /* 0x00169c0001187983 */ /* 0x000f220000100800 */
[----:B------:R-:W-:Y:S01]  /*1aff0*/  ISETP.GT.AND P0, PT, R7, 0x6, PT ;  /* 0x000000060700780c */ /* 0x000fe20003f04270 */
[----:B------:R-:W-:-:S02]  /*1b000*/  @P2 IMAD.MOV.U32 R14, RZ, RZ, R4 ;  /* 0x000000ffff0e2224 */ /* 0x000fc400078e0004 */
        /* <DEDUP_REMOVED lines=27> */
[----:B------:R-:W-:-:S06]  /*1b1c0*/  PRMT R35, RZ, 0x7610, R35 ;  /* 0x00007610ff237816 */ /* 0x000fcc0000000023 */
        /* <DEDUP_REMOVED lines=9> */
[----:B------:R-:W-:-:S02]  /*1b260*/  @P2 IMAD.MOV.U32 R15, RZ, RZ, R34 ;  /* 0x000000ffff0f2224 */ /* 0x000fc400078e0022 */
[----:B------:R-:W4:Y:S01]  /*1b270*/  LDL R34, [R1+0x166c] ;  /* 0x00166c0001227983 */ /* 0x000f220000100800 */
[----:B------:R-:W-:-:S03]  /*1b280*/  PRMT R97, RZ, 0x7610, R97 ;  /* 0x00007610ff617816 */ /* 0x000fc60000000061 */
[----:B------:R0:W4:Y:S06]  /*1b290*/  @P2 LDG.E.U16 R17, desc[UR8][R14.64] ;  /* 0x000000080e112981 */ /* 0x00012c000c1e1500 */
        /* <DEDUP_REMOVED lines=243> */
[----:B------:R-:W-:-:S03]  /*1c1d0*/  PRMT R138, RZ, 0x7610, R138 ;  /* 0x00007610ff8a7816 */ /* 0x000fc6000000008a */
[----:B------:R3:W4:Y:S06]  /*1c1e0*/  @P0 LDG.E.U16 R2, desc[UR8][R14.64] ;  /* 0x000000080e020981 */ /* 0x00072c000c1e1500 */
        /* <DEDUP_REMOVED lines=43> */
[----:B------:R0:W4:Y:S01]  /*1c4a0*/  @P1 LDG.E.U16 R26, desc[UR8][R14.64] ;  /* 0x000000080e1a1981 */ /* 0x000122000c1e1500 */
[C---:B------:R-:W-:Y:S01]  /*1c4b0*/  ISETP.GT.AND P2, PT, R7.reuse, 0x20, PT ;  /* 0x000000200700780c */ /* 0x040fe20003f44270 */
[----:B0-----:R-:W-:Y:S02]  /*1c4c0*/  @P1 IMAD.MOV.U32 R15, RZ, RZ, R24 ;  /* 0x000000ffff0f1224 */ /* 0x001fe400078e0018 */
[----:B------:R-:W4:Y:S01]  /*1c4d0*/  LDL R24, [R1+0x14f4] ;  /* 0x0014f40001187983 */ /* 0x000f220000100800 */
[----:B------:R-:W-:Y:S01]  /*1c4e0*/  PRMT R25, RZ, 0x7610, R25 ;  /* 0x00007610ff197816 */ /* 0x000fe20000000019 */
[----:B------:R-:W-:Y:S01]  /*1c4f0*/  @P1 IMAD.MOV.U32 R14, RZ, RZ, R4 ;  /* 0x000000ffff0e1224 */ /* 0x000fe200078e0004 */
[----:B------:R-:W-:Y:S01]  /*1c500*/  ISETP.GT.AND P0, PT, R7, 0x21, PT ;  /* 0x000000210700780c */ /* 0x000fe20003f04270 */
[----:B------:R-:W4:Y:S01]  /*1c510*/  LDL R4, [R1+0x14f8] ;  /* 0x0014f80001047983 */ /* 0x000f220000100800 */
[----:B------:R-:W-:-:S03]  /*1c520*/  PRMT R91, RZ, 0x7610, R91 ;  /* 0x00007610ff5b7816 */ /* 0x000fc6000000005b */
[----:B------:R0:W4:Y:S01]  /*1c530*/  @P1 LDG.E.U16 R25, desc[UR8][R14.64] ;  /* 0x000000080e191981 */ /* 0x000122000c1e1500 */
[----:B------:R-:W-:Y:S01]  /*1c540*/  PRMT R92, RZ, 0x7610, R92 ;  /* 0x00007610ff5c7816 */ /* 0x000fe2000000005c */
[----:B0-----:R-:W-:Y:S02]  /*1c550*/  @P2 IMAD.MOV.U32 R14, RZ, RZ, R45 ;  /* 0x000000ffff0e2224 */ /* 0x001fe400078e002d */
[----:B------:R-:W-:Y:S01]  /*1c560*/  @P2 IMAD.MOV.U32 R15, RZ, RZ, R48 ;  /* 0x000000ffff0f2224 */ /* 0x000fe200078e0030 */
[----:B------:R-:W-:Y:S01]  /*1c570*/  PRMT R103, RZ, 0x7610, R103 ;  /* 0x00007610ff677816 */ /* 0x000fe20000000067 */
[----:B------:R-:W4:Y:S04]  /*1c580*/  LDL R45, [R1+0x134c] ;  /* 0x00134c00012d7983 */ /* 0x000f280000100800 */
[----:B------:R3:W4:Y:S02]  /*1c590*/  @P2 LDG.E.U16 R91, desc[UR8][R14.64] ;  /* 0x000000080e5b2981 */ /* 0x000724000c1e1500 */
[----:B---3--:R-:W-:-:S02]  /*1c5a0*/  @P2 IMAD.MOV.U32 R14, RZ, RZ, R38 ;  /* 0x000000ffff0e2224 */ /* 0x008fc400078e0026 */
        /* <DEDUP_REMOVED lines=10> */
[----:B------:R0:W4:Y:S02]  /*1c650*/  @P0 LDG.E.U16 R103, desc[UR8][R14.64] ;  /* 0x000000080e670981 */ /* 0x000124000c1e1500 */
[----:B0-----:R-:W-:Y:S02]  /*1c660*/  @P0 IMAD.MOV.U32 R14, RZ, RZ, R27 ;  /* 0x000000ffff0e0224 */ /* 0x001fe400078e001b */
[----:B------:R-:W4:Y:S01]  /*1c670*/  LDL R27, [R1+0x14e0] ;  /* 0x0014e000011b7983 */ /* 0x000f220000100800 */
[----:B------:R-:W-:-:S03]  /*1c680*/  @P0 IMAD.MOV.U32 R15, RZ, RZ, R31 ;  /* 0x000000ffff0f0224 */ /* 0x000fc600078e001f */
[----:B------:R-:W4:Y:S04]  /*1c690*/  LDL R31, [R1+0x14dc] ;  /* 0x0014dc00011f7983 */ /* 0x000f280000100800 */
[----:B------:R0:W4:Y:S02]  /*1c6a0*/  @P0 LDG.E.U16 R145, desc[UR8][R14.64] ;  /* 0x000000080e910981 */ /* 0x000124000c1e1500 */
[----:B0-----:R-:W-:Y:S02]  /*1c6b0*/  @P1 IMAD.MOV.U32 R15, RZ, RZ, R24 ;  /* 0x000000ffff0f1224 */ /* 0x001fe400078e0018 */
[----:B------:R-:W4:Y:S01]  /*1c6c0*/  LDL R24, [R1+0x14d4] ;  /* 0x0014d40001187983 */ /* 0x000f220000100800 */
[----:B------:R-:W-:Y:S01]  /*1c6d0*/  PRMT R115, RZ, 0x7610, R115 ;  /* 0x00007610ff737816 */ /* 0x000fe20000000073 */
[----:B------:R-:W-:Y:S01]  /*1c6e0*/  @P1 IMAD.MOV.U32 R14, RZ, RZ, R4 ;  /* 0x000000ffff0e1224 */ /* 0x000fe200078e0004 */
[----:B------:R-:W-:Y:S01]  /*1c6f0*/  ISETP.GT.AND P0, PT, R7, 0x23, PT ;  /* 0x000000230700780c */ /* 0x000fe20003f04270 */
[----:B------:R-:W4:Y:S01]  /*1c700*/  LDL R4, [R1+0x14d8] ;  /* 0x0014d80001047983 */ /* 0x000f220000100800 */
[----:B------:R-:W-:-:S03]  /*1c710*/  PRMT R116, RZ, 0x7610, R116 ;  /* 0x00007610ff747816 */ /* 0x000fc60000000074 */
[----:B------:R3:W4:Y:S02]  /*1c720*/  @P1 LDG.E.U16 R115, desc[UR8][R14.64] ;  /* 0x000000080e731981 */ /* 0x000724000c1e1500 */
        /* <DEDUP_REMOVED lines=32> */
[----:B------:R-:W-:Y:S01]  /*1c930*/  PRMT R127, RZ, 0x7610, R127 ;  /* 0x00007610ff7f7816 */ /* 0x000fe2000000007f */
[----:B------:R-:W-:Y:S01]  /*1c940*/  @P0 IMAD.MOV.U32 R15, RZ, RZ, R34 ;  /* 0x000000ffff0f0224 */ /* 0x000fe200078e0022 */
[----:B------:R-:W-:Y:S01]  /*1c950*/  ISETP.GT.AND P1, PT, R7, 0x26, PT ;  /* 0x000000260700780c */ /* 0x000fe20003f24270 */
        /* <DEDUP_REMOVED lines=89> */
[----:B------:R-:W4:Y:S04]  /*1cef0*/  LDL R4, [R1+0x1438] ;  /* 0x0014380001047983 */ /* 0x000f280000100800 */
        /* <DEDUP_REMOVED lines=10> */
[----:B------:R-:W4:Y:S04]  /*1cfa0*/  LDL R34, [R1+0x1424] ;  /* 0x0014240001227983 */ /* 0x000f280000100800 */
        /* <DEDUP_REMOVED lines=148> */
[----:B------:R4:W3:Y:S02]  /*1d8f0*/  @P1 LDG.E.U16 R223, desc[UR8][R14.64] ;  /* 0x000000080edf1981 */ /* 0x0008e4000c1e1500 */
[----:B----4-:R-:W-:Y:S02]  /*1d900*/  @P0 IMAD.MOV.U32 R14, RZ, RZ, R32 ;  /* 0x000000ffff0e0224 */ /* 0x010fe400078e0020 */
[----:B------:R-:W4:Y:S01]  /*1d910*/  LDL R32, [R1+0x1348] ;  /* 0x0013480001207983 */ /* 0x000f220000100800 */
[----:B------:R-:W-:Y:S01]  /*1d920*/  ISETP.GT.AND P1, PT, R7, 0x3c, PT ;  /* 0x0000003c0700780c */ /* 0x000fe20003f24270 */
[----:B------:R-:W-:-:S02]  /*1d930*/  @P0 IMAD.MOV.U32 R15, RZ, RZ, R34 ;  /* 0x000000ffff0f0224 */ /* 0x000fc400078e0022 */
[----:B------:R-:W3:Y:S04]  /*1d940*/  LDL R34, [R1+0x133c] ;  /* 0x00133c0001227983 */ /* 0x000ee80000100800 */
[----:B------:R0:W3:Y:S02]  /*1d950*/  @P0 LDG.E.U16 R222, desc[UR8][R14.64] ;  /* 0x000000080ede0981 */ /* 0x0000e4000c1e1500 */
[----:B0-----:R-:W-:Y:S02]  /*1d960*/  @P0 IMAD.MOV.U32 R15, RZ, RZ, R31 ;  /* 0x000000ffff0f0224 */ /* 0x001fe400078e001f */
[----:B------:R-:W-:Y:S02]  /*1d970*/  @P0 IMAD.MOV.U32 R14, RZ, RZ, R24 ;  /* 0x000000ffff0e0224 */ /* 0x000fe400078e0018 */
[----:B------:R-:W3:Y:S04]  /*1d980*/  LDL R24, [R1+0x1340] ;  /* 0x0013400001187983 */ /* 0x000ee80000100800 */
[----:B------:R0:W3:Y:S02]  /*1d990*/  @P0 LDG.E.U16 R221, desc[UR8][R14.64] ;  /* 0x000000080edd0981 */ /* 0x0000e4000c1e1500 */
[----:B0-----:R-:W-:-:S02]  /*1d9a0*/  @P1 IMAD.MOV.U32 R15, RZ, RZ, R27 ;  /* 0x000000ffff0f1224 */ /* 0x001fc400078e001b */
[----:B------:R-:W3:Y:S01]  /*1d9b0*/  LDL R27, [R1+0x1334] ;  /* 0x00133400011b7983 */ /* 0x000ee20000100800 */
[----:B------:R-:W-:Y:S01]  /*1d9c0*/  ISETP.GT.AND P0, PT, R7, 0x3d, PT ;  /* 0x0000003d0700780c */ /* 0x000fe20003f04270 */
[----:B------:R-:W-:Y:S02]  /*1d9d0*/  @P1 IMAD.MOV.U32 R14, RZ, RZ, R4 ;  /* 0x000000ffff0e1224 */ /* 0x000fe400078e0004 */
[----:B------:R-:W3:Y:S04]  /*1d9e0*/  LDL R4, [R1+0x1338] ;  /* 0x0013380001047983 */ /* 0x000ee80000100800 */
[----:B------:R0:W3:Y:S04]  /*1d9f0*/  @P1 LDG.E.U16 R220, desc[UR8][R14.64] ;  /* 0x000000080edc1981 */ /* 0x0000e8000c1e1500 */
[----:B------:R-:W3:Y:S04]  /*1da00*/  LDL.LU R31, [R1+0x1330] ;  /* 0x00133000011f7983 */ /* 0x000ee80000300800 */
[----:B------:R-:W3:Y:S01]  /*1da10*/  LDL R48, [R1+0x1324] ;  /* 0x0013240001307983 */ /* 0x000ee20000100800 */
[----:B0-----:R-:W-:-:S03]  /*1da20*/  @P1 IMAD.MOV.U32 R15, RZ, RZ, R45 ;  /* 0x000000ffff0f1224 */ /* 0x001fc600078e002d */
[----:B------:R-:W3:Y:S01]  /*1da30*/  LDL R45, [R1+0x131c] ;  /* 0x00131c00012d7983 */ /* 0x000ee20000100800 */
[----:B--2---:R-:W-:-:S03]  /*1da40*/  @P1 IMAD.MOV.U32 R14, RZ, RZ, R41 ;  /* 0x000000ffff0e1224 */ /* 0x004fc600078e0029 */
[----:B------:R-:W2:Y:S04]  /*1da50*/  LDL R41, [R1+0x1714] ;  /* 0x0017140001297983 */ /* 0x000ea80000100800 */
[----:B------:R4:W2:Y:S02]  /*1da60*/  @P1 LDG.E.U16 R219, desc[UR8][R14.64] ;  /* 0x000000080edb1981 */ /* 0x0008a4000c1e1500 */
[----:B----4-:R-:W-:Y:S02]  /*1da70*/  @P0 IMAD.MOV.U32 R14, RZ, RZ, R32 ;  /* 0x000000ffff0e0224 */ /* 0x010fe400078e0020 */
[----:B------:R-:W4:Y:S01]  /*1da80*/  LDL R32, [R1+0x132c] ;  /* 0x00132c0001207983 */ /* 0x000f220000100800 */
[----:B------:R-:W-:Y:S01]  /*1da90*/  ISETP.GT.AND P1, PT, R7, 0x3e, PT ;  /* 0x0000003e0700780c */ /* 0x000fe20003f24270 */
[----:B---3--:R-:W-:-:S02]  /*1daa0*/  @P0 IMAD.MOV.U32 R15, RZ, RZ, R38 ;  /* 0x000000ffff0f0224 */ /* 0x008fc400078e0026 */
[----:B------:R-:W3:Y:S04]  /*1dab0*/  LDL R38, [R1+0x1b38] ;  /* 0x001b380001267983 */ /* 0x000ee80000100800 */
[----:B------:R0:W2:Y:S02]  /*1dac0*/  @P0 LDG.E.U16 R218, desc[UR8][R14.64] ;  /* 0x000000080eda0981 */ /* 0x0000a4000c1e1500 */
[----:B0-----:R-:W-:Y:S02]  /*1dad0*/  @P0 IMAD.MOV.U32 R15, RZ, RZ, R34 ;  /* 0x000000ffff0f0224 */ /* 0x001fe400078e0022 */
[----:B------:R-:W2:Y:S01]  /*1dae0*/  LDL R34, [R1+0x1b2c] ;  /* 0x001b2c0001227983 */ /* 0x000ea20000100800 */
[----:B------:R-:W-:-:S03]  /*1daf0*/  @P0 IMAD.MOV.U32 R14, RZ, RZ, R24 ;  /* 0x000000ffff0e0224 */ /* 0x000fc600078e0018 */
[----:B------:R-:W3:Y:S04]  /*1db00*/  LDL R24, [R1+0x1328] ;  /* 0x0013280001187983 */ /* 0x000ee80000100800 */
[----:B------:R0:W2:Y:S02]  /*1db10*/  @P0 LDG.E.U16 R217, desc[UR8][R14.64] ;  /* 0x000000080ed90981 */ /* 0x0000a4000c1e1500 */
[----:B0-----:R-:W-:Y:S02]  /*1db20*/  @P1 IMAD.MOV.U32 R15, RZ, RZ, R27 ;  /* 0x000000ffff0f1224 */ /* 0x001fe400078e001b */
[----:B------:R-:W2:Y:S01]  /*1db30*/  LDL R27, [R1+0x1320] ;  /* 0x00132000011b7983 */ /* 0x000ea20000100800 */
[----:B------:R-:W-:-:S05]  /*1db40*/  @P1 IMAD.MOV.U32 R14, RZ, RZ, R4 ;  /* 0x000000ffff0e1224 */ /* 0x000fca00078e0004 */
[----:B------:R4:W2:Y:S02]  /*1db50*/  @P1 LDG.E.U16 R216, desc[UR8][R14.64] ;  /* 0x000000080ed81981 */ /* 0x0008a4000c1e1500 */
[----:B----4-:R-:W-:Y:S02]  /*1db60*/  @P1 IMAD.MOV.U32 R15, RZ, RZ, R32 ;  /* 0x000000ffff0f1224 */ /* 0x010fe400078e0020 */
[----:B------:R-:W4:Y:S01]  /*1db70*/  LDL R32, [R1+0x1b3c] ;  /* 0x001b3c0001207983 */ /* 0x000f220000100800 */
[----:B------:R-:W0:Y:S01]  /*1db80*/  S2R R4, SR_TID.X ;  /* 0x0000000000047919 */ /* 0x000e220000002100 */
[----:B------:R-:W-:Y:S01]  /*1db90*/  ISETP.GT.AND P0, PT, R7, 0x3f, PT ;  /* 0x0000003f0700780c */ /* 0x000fe20003f04270 */
[----:B------:R-:W-:-:S05]  /*1dba0*/  @P1 IMAD.MOV.U32 R14, RZ, RZ, R31 ;  /* 0x000000ffff0e1224 */ /* 0x000fca00078e001f */
[----:B------:R1:W4:Y:S07]  /*1dbb0*/  @P1 LDG.E.U16 R215, desc[UR8][R14.64] ;  /* 0x000000080ed71981 */ /* 0x00032e000c1e1500 */
[----:B-1----:R-:W-:Y:S02]  /*1dbc0*/  @P0 IMAD.MOV.U32 R15, RZ, RZ, R48 ;  /* 0x000000ffff0f0224 */ /* 0x002fe400078e0030 */
[----:B------:R-:W4:Y:S01]  /*1dbd0*/  LDL R48, [R1+0x1b18] ;  /* 0x001b180001307983 */ /* 0x000f220000100800 */
[----:B---3--:R-:W-:Y:S01]  /*1dbe0*/  @P0 IMAD.MOV.U32 R14, RZ, RZ, R24 ;  /* 0x000000ffff0e0224 */ /* 0x008fe200078e0018 */
[----:B0-----:R-:W-:-:S02]  /*1dbf0*/  LOP3.LUT R4, R4, 0x3f, RZ, 0xc0, !PT ;  /* 0x0000003f04047812 */ /* 0x001fc400078ec0ff */
[----:B------:R-:W3:Y:S04]  /*1dc00*/  LDL R24, [R1+0x1b1c] ;  /* 0x001b1c0001187983 */ /* 0x000ee80000100800 */
[----:B------:R2:W3:Y:S02]  /*1dc10*/  @P0 LDG.E.U16 R214, desc[UR8][R14.64] ;  /* 0x000000080ed60981 */ /* 0x0004e4000c1e1500 */
[----:B--2---:R-:W-:Y:S02]  /*1dc20*/  @P0 IMAD.MOV.U32 R14, RZ, RZ, R27 ;  /* 0x000000ffff0e0224 */ /* 0x004fe400078e001b */
[----:B------:R-:W-:Y:S01]  /*1dc30*/  @P0 IMAD.MOV.U32 R15, RZ, RZ, R45 ;  /* 0x000000ffff0f0224 */ /* 0x000fe200078e002d */
[----:B------:R-:W-:Y:S01]  /*1dc40*/  ISETP.GE.AND P1, PT, R4, R7, PT ;  /* 0x000000070400720c */ /* 0x000fe20003f26270 */
[----:B------:R-:W2:Y:S04]  /*1dc50*/  LDL R45, [R1+0x1af8] ;  /* 0x001af800012d7983 */ /* 0x000ea80000100800 */
[----:B------:R0:W2:Y:S01]  /*1dc60*/  @P0 LDG.E.U16 R213, desc[UR8][R14.64] ;  /* 0x000000080ed50981 */ /* 0x0000a2000c1e1500 */
[----:B------:R-:W-:Y:S06]  /*1dc70*/  BAR.SYNC.DEFER_BLOCKING 0x0 ;  /* 0x0000000000007b1d */ /* 0x000fec0000010000 */
[----:B------:R-:W2:Y:S01]  /*1dc80*/  LDL R27, [R1+0x1afc] ;  /* 0x001afc00011b7983 */ /* 0x000ea20000100800 */
[----:B0-----:R-:W-:-:S03]  /*1dc90*/  @!P1 IMAD.MOV.U32 R15, RZ, RZ, R38 ;  /* 0x000000ffff0f9224 */ /* 0x001fc600078e0026 */
[----:B------:R-:W2:Y:S01]  /*1dca0*/  LDL R38, [R1+0x1ad8] ;  /* 0x001ad80001267983 */ /* 0x000ea20000100800 */
[----:B----4-:R-:W-:-:S03]  /*1dcb0*/  @!P1 IMAD.MOV.U32 R14, RZ, RZ, R32 ;  /* 0x000000ffff0e9224 */ /* 0x010fc600078e0020 */
[----:B------:R-:W4:Y:S04]  /*1dcc0*/  LDL R32, [R1+0x1adc] ;  /* 0x001adc0001207983 */ /* 0x000f280000100800 */
[----:B------:R0:W4:Y:S02]  /*1dcd0*/  @!P1 LDG.E.U16 R212, desc[UR8][R14.64] ;  /* 0x000000080ed49981 */ /* 0x000124000c1e1500 */
[----:B0-----:R-:W-:Y:S02]  /*1dce0*/  @!P1 IMAD.MOV.U32 R14, RZ, RZ, R34 ;  /* 0x000000ffff0e9224 */ /* 0x001fe400078e0022 */
[----:B------:R-:W-:Y:S01]  /*1dcf0*/  @!P1 IMAD.MOV.U32 R15, RZ, RZ, R41 ;  /* 0x000000ffff0f9224 */ /* 0x000fe200078e0029 */
[----:B------:R-:W4:Y:S04]  /*1dd00*/  LDL R34, [R1+0x1abc] ;  /* 0x001abc0001227983 */ /* 0x000f280000100800 */
[----:B------:R-:W4:Y:S04]  /*1dd10*/  LDL R41, [R1+0x1ab8] ;  /* 0x001ab80001297983 */ /* 0x000f280000100800 */
[----:B------:R0:W4:Y:S02]  /*1dd20*/  @!P1 LDG.E.U16 R211, desc[UR8][R14.64] ;  /* 0x000000080ed39981 */ /* 0x000124000c1e1500 */
[----:B0-----:R-:W-:-:S02]  /*1dd30*/  @!P1 IMAD.MOV.U32 R15, RZ, RZ, R48 ;  /* 0x000000ffff0f9224 */ /* 0x001fc400078e0030 */
[----:B------:R-:W4:Y:S01]  /*1dd40*/  LDL R48, [R1+0x1a98] ;  /* 0x001a980001307983 */ /* 0x000f220000100800 */
[----:B---3--:R-:W-:-:S03]  /*1dd50*/  @!P1 IMAD.MOV.U32 R14, RZ, RZ, R24 ;  /* 0x000000ffff0e9224 */ /* 0x008fc600078e0018 */
[----:B------:R-:W3:Y:S04]  /*1dd60*/  LDL R24, [R1+0x1a9c] ;  /* 0x001a9c0001187983 */ /* 0x000ee80000100800 */
[----:B------:R2:W3:Y:S02]  /*1dd70*/  @!P1 LDG.E.U16 R210, desc[UR8][R14.64] ;  /* 0x000000080ed29981 */ /* 0x0004e4000c1e1500 */
[----:B--2---:R-:W-:Y:S02]  /*1dd80*/  @!P1 IMAD.MOV.U32 R15, RZ, RZ, R45 ;  /* 0x000000ffff0f9224 */ /* 0x004fe400078e002d */
[----:B------:R-:W2:Y:S01]  /*1dd90*/  LDL R45, [R1+0x1a78] ;  /* 0x001a7800012d7983 */ /* 0x000ea20000100800 */
[----:B------:R-:W-:-:S03]  /*1dda0*/  @!P1 IMAD.MOV.U32 R14, RZ, RZ, R27 ;  /* 0x000000ffff0e9224 */ /* 0x000fc600078e001b */
[----:B------:R-:W2:Y:S04]  /*1ddb0*/  LDL R27, [R1+0x1a7c] ;  /* 0x001a7c00011b7983 */ /* 0x000ea80000100800 */
[----:B------:R0:W2:Y:S02]  /*1ddc0*/  @!P1 LDG.E.U16 R209, desc[UR8][R14.64] ;  /* 0x000000080ed19981 */ /* 0x0000a4000c1e1500 */
[----:B0-----:R-:W-:Y:S02]  /*1ddd0*/  @!P1 IMAD.MOV.U32 R15, RZ, RZ, R38 ;  /* 0x000000ffff0f9224 */ /* 0x001fe400078e0026 */
[----:B------:R-:W2:Y:S01]  /*1dde0*/  LDL R38, [R1+0x1a58] ;  /* 0x001a580001267983 */ /* 0x000ea20000100800 */
[----:B----4-:R-:W-:-:S03]  /*1ddf0*/  @!P1 IMAD.MOV.U32 R14, RZ, RZ, R32 ;  /* 0x000000ffff0e9224 */ /* 0x010fc600078e0020 */
[----:B------:R-:W4:Y:S04]  /*1de00*/  LDL R32, [R1+0x1a5c] ;  /* 0x001a5c0001207983 */ /* 0x000f280000100800 */
[----:B------:R0:W4:Y:S02]  /*1de10*/  @!P1 LDG.E.U16 R208, desc[UR8][R14.64] ;  /* 0x000000080ed09981 */ /* 0x000124000c1e1500 */
[----:B0-----:R-:W-:Y:S02]  /*1de20*/  @!P1 IMAD.MOV.U32 R14, RZ, RZ, R34 ;  /* 0x000000ffff0e9224 */ /* 0x001fe400078e0022 */
[----:B------:R-:W4:Y:S01]  /*1de30*/  LDL R34, [R1+0x1a3c] ;  /* 0x001a3c0001227983 */ /* 0x000f220000100800 */
[----:B------:R-:W-:-:S03]  /*1de40*/  @!P1 IMAD.MOV.U32 R15, RZ, RZ, R41 ;  /* 0x000000ffff0f9224 */ /* 0x000fc600078e0029 */
[----:B------:R-:W4:Y:S04]  /*1de50*/  LDL R41, [R1+0x1a38] ;  /* 0x001a380001297983 */ /* 0x000f280000100800 */
[----:B------:R0:W4:Y:S02]  /*1de60*/  @!P1 LDG.E.U16 R207, desc[UR8][R14.64] ;  /* 0x000000080ecf9981 */ /* 0x000124000c1e1500 */
[----:B0-----:R-:W-:Y:S02]  /*1de70*/  @!P1 IMAD.MOV.U32 R15, RZ, RZ, R48 ;  /* 0x000000ffff0f9224 */ /* 0x001fe400078e0030 */
        /* <DEDUP_REMOVED lines=240> */
[----:B---3--:R-:W-:Y:S02]  /*1ed80*/  @!P1 IMAD.MOV.U32 R14, RZ, RZ, R24 ;  /* 0x000000ffff0e9224 */ /* 0x008fe400078e0018 */
[----:B------:R-:W3:Y:S04]  /*1ed90*/  LDL.LU R24, [R1+0xfc8] ;  /* 0x000fc80001187983 */ /* 0x000ee80000300800 */
[----:B------:R2:W3:Y:S04]  /*1eda0*/  @!P1 LDG.E.U16 R158, desc[UR8][R14.64] ;  /* 0x000000080e9e9981 */ /* 0x0004e8000c1e1500 */
[----:B------:R-:W3:Y:S01]  /*1edb0*/  LDL.LU R48, [R1+0xfe8] ;  /* 0x000fe80001307983 */ /* 0x000ee20000300800 */
[----:B--2---:R-:W-:-:S02]  /*1edc0*/  @!P1 IMAD.MOV.U32 R15, RZ, RZ, R45 ;  /* 0x000000ffff0f9224 */ /* 0x004fc400078e002d */
[----:B------:R-:W-:Y:S02]  /*1edd0*/  @!P1 IMAD.MOV.U32 R14, RZ, RZ, R27 ;  /* 0x000000ffff0e9224 */ /* 0x000fe400078e001b */
[----:B------:R-:W2:Y:S04]  /*1ede0*/  LDL.LU R27, [R1+0xfac] ;  /* 0x000fac00011b7983 */ /* 0x000ea80000300800 */
[----:B------:R0:W2:Y:S04]  /*1edf0*/  @!P1 LDG.E.U16 R157, desc[UR8][R14.64] ;  /* 0x000000080e9d9981 */ /* 0x0000a8000c1e1500 */
[----:B------:R-:W2:Y:S01]  /*1ee00*/  LDL.LU R45, [R1+0xfcc] ;  /* 0x000fcc00012d7983 */ /* 0x000ea20000300800 */
[----:B0-----:R-:W-:-:S03]  /*1ee10*/  @!P1 IMAD.MOV.U32 R15, RZ, RZ, R38 ;  /* 0x000000ffff0f9224 */ /* 0x001fc600078e0026 */
[----:B------:R-:W2:Y:S01]  /*1ee20*/  LDL.LU R38, [R1+0xfa8] ;  /* 0x000fa80001267983 */ /* 0x000ea20000300800 */
[----:B----4-:R-:W-:-:S03]  /*1ee30*/  @!P1 IMAD.MOV.U32 R14, RZ, RZ, R32 ;  /* 0x000000ffff0e9224 */ /* 0x010fc600078e0020 */
[----:B------:R-:W4:Y:S04]  /*1ee40*/  LDL.LU R32, [R1+0xf88] ;  /* 0x000f880001207983 */ /* 0x000f280000300800 */
[----:B------:R0:W4:Y:S02]  /*1ee50*/  @!P1 LDG.E.U16 R156, desc[UR8][R14.64] ;  /* 0x000000080e9c9981 */ /* 0x000124000c1e1500 */
[----:B0-----:R-:W-:Y:S02]  /*1ee60*/  @!P1 IMAD.MOV.U32 R14, RZ, RZ, R34 ;  /* 0x000000ffff0e9224 */ /* 0x001fe400078e0022 */
[----:B------:R-:W-:Y:S02]  /*1ee70*/  @!P1 IMAD.MOV.U32 R15, RZ, RZ, R41 ;  /* 0x000000ffff0f9224 */ /* 0x000fe400078e0029 */
[----:B------:R-:W4:Y:S04]  /*1ee80*/  LDL.LU R41, [R1+0xf8c] ;  /* 0x000f8c0001297983 */ /* 0x000f280000300800 */
[----:B------:R-:W4:Y:S04]  /*1ee90*/  LDL.LU R34, [R1+0xf6c] ;  /* 0x000f6c0001227983 */ /* 0x000f280000300800 */
[----:B------:R0:W4:Y:S04]  /*1eea0*/  @!P1 LDG.E.U16 R155, desc[UR8][R14.64] ;  /* 0x000000080e9b9981 */ /* 0x000128000c1e1500 */
[----:B------:R-:W0:Y:S04]  /*1eeb0*/  LDL R14, [R1+0x1008] ;  /* 0x00100800010e7983 */ /* 0x000e280000100800 */
[----:B------:R-:W0:Y:S02]  /*1eec0*/  LDL R15, [R1+0x100c] ;  /* 0x00100c00010f7983 */ /* 0x000e240000100800 */
[----:B0-----:R-:W-:-:S04]  /*1eed0*/  @!P1 LOP3.LUT R15, R15, R14, RZ, 0x3c, !PT ;  /* 0x0000000e0f0f9212 */ /* 0x001fc800078e3cff */
[----:B------:R-:W-:-:S04]  /*1eee0*/  @!P1 LOP3.LUT R14, R15, R14, RZ, 0x3c, !PT ;  /* 0x0000000e0f0e9212 */ /* 0x000fc800078e3cff */
[----:B------:R-:W-:-:S05]  /*1eef0*/  @!P1 LOP3.LUT R15, R15, R14, RZ, 0x3c, !PT ;  /* 0x0000000e0f0f9212 */ /* 0x000fca00078e3cff */
[----:B------:R0:W4:Y:S04]  /*1ef00*/  @!P1 LDG.E.U16 R154, desc[UR8][R14.64] ;  /* 0x000000080e9a9981 */ /* 0x000128000c1e1500 */
[----:B------:R-:W0:Y:S02]  /*1ef10*/  LDL R15, [R1+0xfec] ;  /* 0x000fec00010f7983 */ /* 0x000e240000100800 */
[----:B0-----:R-:W-:Y:S02]  /*1ef20*/  @!P1 IMAD.MOV.U32 R14, RZ, RZ, R15 ;  /* 0x000000ffff0e9224 */ /* 0x001fe400078e000f */
[----:B---3--:R-:W-:-:S05]  /*1ef30*/  @!P1 IMAD.MOV.U32 R15, RZ, RZ, R48 ;  /* 0x000000ffff0f9224 */ /* 0x008fca00078e0030 */
[----:B------:R2:W3:Y:S02]  /*1ef40*/  @!P1 LDG.E.U16 R153, desc[UR8][R14.64] ;  /* 0x000000080e999981 */ /* 0x0004e4000c1e1500 */
[----:B--2---:R-:W-:Y:S02]  /*1ef50*/  @!P1 IMAD.MOV.U32 R14, RZ, RZ, R45 ;  /* 0x000000ffff0e9224 */ /* 0x004fe400078e002d */
[----:B------:R-:W-:-:S05]  /*1ef60*/  @!P1 IMAD.MOV.U32 R15, RZ, RZ, R24 ;  /* 0x000000ffff0f9224 */ /* 0x000fca00078e0018 */
[----:B------:R0:W2:Y:S02]  /*1ef70*/  @!P1 LDG.E.U16 R152, desc[UR8][R14.64] ;  /* 0x000000080e989981 */ /* 0x0000a4000c1e1500 */
[----:B0-----:R-:W-:Y:S02]  /*1ef80*/  @!P1 IMAD.MOV.U32 R14, RZ, RZ, R27 ;  /* 0x000000ffff0e9224 */ /* 0x001fe400078e001b */
[----:B------:R-:W-:-:S05]  /*1ef90*/  @!P1 IMAD.MOV.U32 R15, RZ, RZ, R38 ;  /* 0x000000ffff0f9224 */ /* 0x000fca00078e0026 */
[----:B------:R4:W2:Y:S02]  /*1efa0*/  @!P1 LDG.E.U16 R23, desc[UR8][R14.64] ;  /* 0x000000080e179981 */ /* 0x0008a4000c1e1500 */
[----:B----4-:R-:W-:Y:S02]  /*1efb0*/  @!P1 IMAD.MOV.U32 R14, RZ, RZ, R41 ;  /* 0x000000ffff0e9224 */ /* 0x010fe400078e0029 */
[----:B------:R-:W-:-:S05]  /*1efc0*/  @!P1 IMAD.MOV.U32 R15, RZ, RZ, R32 ;  /* 0x000000ffff0f9224 */ /* 0x000fca00078e0020 */
[----:B------:R0:W4:Y:S04]  /*1efd0*/  @!P1 LDG.E.U16 R22, desc[UR8][R14.64] ;  /* 0x000000080e169981 */ /* 0x000128000c1e1500 */
[----:B------:R-:W3:Y:S01]  /*1efe0*/  LDL R15, [R1+0xf68] ;  /* 0x000f6800010f7983 */ /* 0x000ee20000100800 */
[----:B0-----:R-:W-:-:S05]  /*1eff0*/  @!P1 IMAD.MOV.U32 R14, RZ, RZ, R34 ;  /* 0x000000ffff0e9224 */ /* 0x001fca00078e0022 */
[----:B---3--:R0:W3:Y:S04]  /*1f000*/  @!P1 LDG.E.U16 R21, desc[UR8][R14.64] ;  /* 0x000000080e159981 */ /* 0x0080e8000c1e1500 */
[----:B------:R-:W0:Y:S04]  /*1f010*/  LDL R14, [R1+0x1318] ;  /* 0x00131800010e7983 */ /* 0x000e280000100800 */
[----:B------:R-:W0:Y:S02]  /*1f020*/  LDL R15, [R1+0x1720] ;  /* 0x00172000010f7983 */ /* 0x000e240000100800 */
[----:B0-----:R-:W-:-:S04]  /*1f030*/  @!P1 LOP3.LUT R15, R15, R14, RZ, 0x3c, !PT ;  /* 0x0000000e0f0f9212 */ /* 0x001fc800078e3cff */
[----:B------:R-:W-:-:S04]  /*1f040*/  @!P1 LOP3.LUT R14, R15, R14, RZ, 0x3c, !PT ;  /* 0x0000000e0f0e9212 */ /* 0x000fc800078e3cff */
[----:B------:R-:W-:-:S05]  /*1f050*/  @!P1 LOP3.LUT R15, R15, R14, RZ, 0x3c, !PT ;  /* 0x0000000e0f0f9212 */ /* 0x000fca00078e3cff */
[----:B------:R0:W3:Y:S04]  /*1f060*/  @!P1 LDG.E.U16 R20, desc[UR8][R14.64] ;  /* 0x000000080e149981 */ /* 0x0000e8000c1e1500 */
[----:B------:R-:W0:Y:S04]  /*1f070*/  LDL R14, [R1+0x1710] ;  /* 0x00171000010e7983 */ /* 0x000e280000100800 */
[----:B------:R-:W0:Y:S04]  /*1f080*/  LDL R15, [R1+0x1b28] ;  /* 0x001b2800010f7983 */ /* 0x000e280000100800 */
[----:B------:R1:W-:Y:S02]  /*1f090*/  STS.U16 [R3+UR4+0x14000], R19 ;  /* 0x0140001303007988 */ /* 0x0003e40008000404 */
[----:B-1----:R-:W-:-:S02]  /*1f0a0*/  PRMT R19, RZ, 0x7610, R19 ;  /* 0x00007610ff137816 */ /* 0x002fc40000000013 */
        /* <DEDUP_REMOVED lines=30> */
[----:B------:R1:W-:Y:S04]  /*1f290*/  STS.U16 [R3+UR4+0x10800], R13 ;  /* 0x0108000d03007988 */ /* 0x0003e80008000404 */
[----:B------:R2:W-:Y:S01]  /*1f2a0*/  STS.U16 [R3+UR4+0x14800], R88 ;  /* 0x0148005803007988 */ /* 0x0005e20008000404 */
[----:B-1----:R-:W-:-:S03]  /*1f2b0*/  PRMT R13, RZ, 0x7610, R13 ;  /* 0x00007610ff0d7816 */ /* 0x002fc6000000000d */
[----:B------:R1:W-:Y:S04]  /*1f2c0*/  STS.U16 [R3+UR4+0x10c00], R89 ;  /* 0x010c005903007988 */ /* 0x0003e80008000404 */
[----:B--2---:R-:W2:Y:S04]  /*1f2d0*/  LDL.LU R88, [R1+0x2318] ;  /* 0x0023180001587983 */ /* 0x004ea80000300800 */
[----:B------:R4:W-:Y:S04]  /*1f2e0*/  STS.U16 [R3+UR4+0x14c00], R90 ;  /* 0x014c005a03007988 */ /* 0x0009e80008000404 */
[----:B------:R4:W-:Y:S04]  /*1f2f0*/  STS.U16 [R3+UR4+0x11000], R91 ;  /* 0x0110005b03007988 */ /* 0x0009e80008000404 */
[----:B------:R4:W-:Y:S04]  /*1f300*/  STS.U16 [R3+UR4+0x15000], R92 ;  /* 0x0150005c03007988 */ /* 0x0009e80008000404 */
[----:B------:R4:W-:Y:S04]  /*1f310*/  STS.U16 [R3+UR4+0x11400], R93 ;  /* 0x0114005d03007988 */ /* 0x0009e80008000404 */
[----:B------:R4:W-:Y:S04]  /*1f320*/  STS.U16 [R3+UR4+0x15400], R94 ;  /* 0x0154005e03007988 */ /* 0x0009e80008000404 */
[----:B------:R-:W-:Y:S04]  /*1f330*/  STS.U16 [R3+UR4+0x11800], R244 ;  /* 0x011800f403007988 */ /* 0x000fe80008000404 */
[----:B------:R-:W-:Y:S04]  /*1f340*/  STS.U16 [R3+UR4+0x15800], R243 ;  /* 0x015800f303007988 */ /* 0x000fe80008000404 */
[----:B------:R-:W-:Y:S04]  /*1f350*/  STS.U16 [R3+UR4+0x11c00], R228 ;  /* 0x011c00e403007988 */ /* 0x000fe80008000404 */
[----:B------:R-:W-:Y:S01]  /*1f360*/  STS.U16 [R3+UR4+0x15c00], R227 ;  /* 0x015c00e303007988 */ /* 0x000fe20008000404 */
[----:B0-----:R-:W-:-:S04]  /*1f370*/  @!P1 LOP3.LUT R15, R15, R14, RZ, 0x3c, !PT ;  /* 0x0000000e0f0f9212 */ /* 0x001fc800078e3cff */
[----:B------:R-:W-:-:S04]  /*1f380*/  @!P1 LOP3.LUT R14, R15, R14, RZ, 0x3c, !PT ;  /* 0x0000000e0f0e9212 */ /* 0x000fc800078e3cff */
[----:B------:R-:W-:-:S05]  /*1f390*/  @!P1 LOP3.LUT R15, R15, R14, RZ, 0x3c, !PT ;  /* 0x0000000e0f0f9212 */ /* 0x000fca00078e3cff */
[----:B------:R0:W3:Y:S04]  /*1f3a0*/  @!P1 LDG.E.U16 R13, desc[UR8][R14.64] ;  /* 0x000000080e0d9981 */ /* 0x0000e8000c1e1500 */
[----:B------:R-:W0:Y:S04]  /*1f3b0*/  LDL R14, [R1+0x1a90] ;  /* 0x001a9000010e7983 */ /* 0x000e280000100800 */
[----:B------:R-:W0:Y:S04]  /*1f3c0*/  LDL R15, [R1+0x1a94] ;  /* 0x001a9400010f7983 */ /* 0x000e280000100800 */
[----:B-1----:R-:W2:Y:S04]  /*1f3d0*/  LDL.LU R89, [R1+0x2314] ;  /* 0x0023140001597983 */ /* 0x002ea80000300800 */
[----:B----4-:R-:W4:Y:S04]  /*1f3e0*/  LDL.LU R90, [R1+0x2310] ;  /* 0x00231000015a7983 */ /* 0x010f280000300800 */
[----:B------:R-:W3:Y:S04]  /*1f3f0*/  LDL.LU R91, [R1+0x230c] ;  /* 0x00230c00015b7983 */ /* 0x000ee80000300800 */
[----:B------:R-:W2:Y:S04]  /*1f400*/  LDL.LU R92, [R1+0x2308] ;  /* 0x00230800015c7983 */ /* 0x000ea80000300800 */
[----:B------:R-:W4:Y:S04]  /*1f410*/  LDL.LU R93, [R1+0x2304] ;  /* 0x00230400015d7983 */ /* 0x000f280000300800 */
[----:B------:R-:W3:Y:S04]  /*1f420*/  LDL.LU R94, [R1+0x2300] ;  /* 0x00230000015e7983 */ /* 0x000ee80000300800 */
[----:B------:R1:W-:Y:S04]  /*1f430*/  STL [R1+0x1b88], R3 ;  /* 0x001b880301007387 */ /* 0x0003e80000100800 */
[----:B-1----:R-:W2:Y:S01]  /*1f440*/  LDL R3, [R1+0x1b78] ;  /* 0x001b780001037983 */ /* 0x002ea20000100800 */
[----:B------:R-:W-:-:S02]  /*1f450*/  PRMT R7, RZ, 0x7610, R7 ;  /* 0x00007610ff077816 */ /* 0x000fc40000000007 */
[----:B0-----:R-:W-:-:S04]  /*1f460*/  @!P1 LOP3.LUT R15, R15, R14, RZ, 0x3c, !PT ;  /* 0x0000000e0f0f9212 */ /* 0x001fc800078e3cff */
[----:B------:R-:W-:-:S04]  /*1f470*/  @!P1 LOP3.LUT R14, R15, R14, RZ, 0x3c, !PT ;  /* 0x0000000e0f0e9212 */ /* 0x000fc800078e3cff */
[----:B------:R-:W-:-:S05]  /*1f480*/  @!P1 LOP3.LUT R15, R15, R14, RZ, 0x3c, !PT ;  /* 0x0000000e0f0f9212 */ /* 0x000fca00078e3cff */
[----:B------:R0:W4:Y:S02]  /*1f490*/  @!P1 LDG.E.U16 R7, desc[UR8][R14.64] ;  /* 0x000000080e079981 */ /* 0x000124000c1e1500 */
[----:B0-----:R-:W0:Y:S02]  /*1f4a0*/  S2R R14, SR_TID.X ;  /* 0x00000000000e7919 */ /* 0x001e240000002100 */
[----:B--2---:R1:W-:Y:S04]  /*1f4b0*/  STS.U16 [R3+UR4+0x10080], R95 ;  /* 0x0100805f03007988 */ /* 0x0043e80008000404 */
[----:B------:R-:W-:Y:S04]  /*1f4c0*/  STS.U16 [R3+UR4+0x14080], R96 ;  /* 0x0140806003007988 */ /* 0x000fe80008000404 */
[----:B------:R-:W-:Y:S04]  /*1f4d0*/  STS.U16 [R3+UR4+0x10480], R97 ;  /* 0x0104806103007988 */ /* 0x000fe80008000404 */
[----:B------:R-:W-:Y:S04]  /*1f4e0*/  STS.U16 [R3+UR4+0x14480], R98 ;  /* 0x0144806203007988 */ /* 0x000fe80008000404 */
[----:B------:R-:W-:Y:S04]  /*1f4f0*/  STS.U16 [R3+UR4+0x10880], R99 ;  /* 0x0108806303007988 */ /* 0x000fe80008000404 */
[----:B------:R-:W-:Y:S04]  /*1f500*/  STS.U16 [R3+UR4+0x14880], R100 ;  /* 0x0148806403007988 */ /* 0x000fe80008000404 */
[----:B------:R-:W-:Y:S04]  /*1f510*/  STS.U16 [R3+UR4+0x10c80], R101 ;  /* 0x010c806503007988 */ /* 0x000fe80008000404 */
[----:B------:R-:W-:Y:S04]  /*1f520*/  STS.U16 [R3+UR4+0x14c80], R102 ;  /* 0x014c806603007988 */ /* 0x000fe80008000404 */
[----:B------:R-:W-:Y:S04]  /*1f530*/  STS.U16 [R3+UR4+0x11080], R103 ;  /* 0x0110806703007988 */ /* 0x000fe80008000404 */
[----:B------:R2:W-:Y:S01]  /*1f540*/  STS.U16 [R3+UR4+0x15080], R145 ;  /* 0x0150809103007988 */ /* 0x0005e20008000404 */
[----:B0-----:R-:W-:-:S03]  /*1f550*/  LOP3.LUT R14, R14, 0x40, RZ, 0xc0, !PT ;  /* 0x000000400e0e7812 */ /* 0x001fc600078ec0ff */
[----:B-1----:R-:W3:Y:S01]  /*1f560*/  LDL.LU R95, [R1+0x22fc] ;  /* 0x0022fc00015f7983 */ /* 0x002ee20000300800 */
[----:B--2---:R-:W0:Y:S03]  /*1f570*/  S2R R145, SR_TID.X ;  /* 0x0000000000917919 */ /* 0x004e260000002100 */
[----:B------:R-:W-:Y:S04]  /*1f580*/  STS.U16 [R3+UR4+0x11480], R104 ;  /* 0x0114806803007988 */ /* 0x000fe80008000404 */
[----:B------:R-:W-:Y:S04]  /*1f590*/  STS.U16 [R3+UR4+0x15480], R106 ;  /* 0x0154806a03007988 */ /* 0x000fe80008000404 */
[----:B------:R-:W-:Y:S04]  /*1f5a0*/  STS.U16 [R3+UR4+0x11880], R242 ;  /* 0x011880f203007988 */ /* 0x000fe80008000404 */
[----:B------:R-:W-:Y:S04]  /*1f5b0*/  STS.U16 [R3+UR4+0x15880], R241 ;  /* 0x015880f103007988 */ /* 0x000fe80008000404 */
[----:B------:R-:W-:Y:S04]  /*1f5c0*/  STS.U16 [R3+UR4+0x11c80], R226 ;  /* 0x011c80e203007988 */ /* 0x000fe80008000404 */
[----:B------:R1:W-:Y:S04]  /*1f5d0*/  STS.U16 [R3+UR4+0x15c80], R225 ;  /* 0x015c80e103007988 */ /* 0x0003e80008000404 */
[----:B------:R-:W2:Y:S01]  /*1f5e0*/  LDL.LU R96, [R1+0x22f8] ;  /* 0x0022f80001607983 */ /* 0x000ea20000300800 */
[----:B0-----:R-:W-:-:S03]  /*1f5f0*/  LOP3.LUT R145, R145, 0x3f, RZ, 0xc0, !PT ;  /* 0x0000003f91917812 */ /* 0x001fc600078ec0ff */
[----:B------:R-:W4:Y:S01]  /*1f600*/  LDL.LU R97, [R1+0x22f4] ;  /* 0x0022f40001617983 */ /* 0x000f220000300800 */
[----:B-1----:R-:W0:Y:S01]  /*1f610*/  S2R R3, SR_TID.X ;  /* 0x0000000000037919 */ /* 0x002e220000002100 */
[C---:B------:R-:W-:Y:S02]  /*1f620*/  IMAD.SHL.U32 R15, R145.reuse, 0x2, RZ ;  /* 0x00000002910f7824 */ /* 0x040fe400078e00ff */
[----:B------:R-:W3:Y:S02]  /*1f630*/  LDL.LU R98, [R1+0x22f0] ;  /* 0x0022f00001627983 */ /* 0x000ee40000300800 */
[----:B------:R-:W-:Y:S02]  /*1f640*/  IMAD R14, R14, 0x80, R15 ;  /* 0x000000800e0e7824 */ /* 0x000fe400078e020f */
[----:B------:R-:W-:Y:S01]  /*1f650*/  IMAD.SHL.U32 R145, R145, 0x2, RZ ;  /* 0x0000000291917824 */ /* 0x000fe200078e00ff */
[----:B------:R-:W2:Y:S02]  /*1f660*/  LDL.LU R99, [R1+0x22ec] ;  /* 0x0022ec0001637983 */ /* 0x000ea40000300800 */
[----:B------:R-:W-:-:S02]  /*1f670*/  LOP3.LUT R14, R14, 0x20, RZ, 0x3c, !PT ;  /* 0x000000200e0e7812 */ /* 0x000fc400078e3cff */
[----:B------:R-:W4:Y:S04]  /*1f680*/  LDL.LU R100, [R1+0x22e8] ;  /* 0x0022e80001647983 */ /* 0x000f280000300800 */
[----:B------:R-:W-:Y:S04]  /*1f690*/  STS.U16 [R14+UR4+0x10100], R107 ;  /* 0x0101006b0e007988 */ /* 0x000fe80008000404 */
[----:B------:R-:W-:Y:S04]  /*1f6a0*/  STS.U16 [R14+UR4+0x14100], R108 ;  /* 0x0141006c0e007988 */ /* 0x000fe80008000404 */
[----:B------:R-:W-:Y:S04]  /*1f6b0*/  STS.U16 [R14+UR4+0x10500], R109 ;  /* 0x0105006d0e007988 */ /* 0x000fe80008000404 */
[----:B------:R-:W-:Y:S01]  /*1f6c0*/  STS.U16 [R14+UR4+0x14500], R110 ;  /* 0x0145006e0e007988 */ /* 0x000fe20008000404 */
[----:B0-----:R-:W-:-:S03]  /*1f6d0*/  LOP3.LUT R3, R3, 0x40, RZ, 0xc0, !PT ;  /* 0x0000004003037812 */ /* 0x001fc600078ec0ff */
[----:B------:R-:W-:Y:S04]  /*1f6e0*/  STS.U16 [R14+UR4+0x10900], R111 ;  /* 0x0109006f0e007988 */ /* 0x000fe80008000404 */
[----:B------:R-:W-:Y:S01]  /*1f6f0*/  STS.U16 [R14+UR4+0x14900], R112 ;  /* 0x014900700e007988 */ /* 0x000fe20008000404 */
[----:B------:R-:W-:-:S03]  /*1f700*/  IMAD R3, R3, 0x80, R145 ;  /* 0x0000008003037824 */ /* 0x000fc600078e0291 */
[----:B------:R-:W-:Y:S04]  /*1f710*/  STS.U16 [R14+UR4+0x10d00], R113 ;  /* 0x010d00710e007988 */ /* 0x000fe80008000404 */
[----:B------:R-:W-:Y:S01]  /*1f720*/  STS.U16 [R14+UR4+0x14d00], R114 ;  /* 0x014d00720e007988 */ /* 0x000fe20008000404 */
[----:B------:R-:W-:-:S03]  /*1f730*/  LOP3.LUT R3, R3, 0x30, RZ, 0x3c, !PT ;  /* 0x0000003003037812 */ /* 0x000fc600078e3cff */
[----:B------:R-:W-:Y:S04]  /*1f740*/  STS.U16 [R14+UR4+0x11100], R115 ;  /* 0x011100730e007988 */ /* 0x000fe80008000404 */
[----:B------:R-:W-:Y:S04]  /*1f750*/  STS.U16 [R14+UR4+0x15100], R116 ;  /* 0x015100740e007988 */ /* 0x000fe80008000404 */
[----:B------:R-:W-:Y:S04]  /*1f760*/  STS.U16 [R14+UR4+0x11500], R117 ;  /* 0x011500750e007988 */ /* 0x000fe80008000404 */
[----:B------:R-:W-:Y:S04]  /*1f770*/  STS.U16 [R14+UR4+0x15500], R118 ;  /* 0x015500760e007988 */ /* 0x000fe80008000404 */
[----:B------:R-:W-:Y:S04]  /*1f780*/  STS.U16 [R14+UR4+0x11900], R240 ;  /* 0x011900f00e007988 */ /* 0x000fe80008000404 */
[----:B------:R-:W-:Y:S04]  /*1f790*/  STS.U16 [R14+UR4+0x15900], R239 ;  /* 0x015900ef0e007988 */ /* 0x000fe80008000404 */
[----:B------:R-:W-:Y:S04]  /*1f7a0*/  STS.U16 [R14+UR4+0x11d00], R224 ;  /* 0x011d00e00e007988 */ /* 0x000fe80008000404 */
[----:B------:R0:W-:Y:S04]  /*1f7b0*/  STS.U16 [R14+UR4+0x15d00], R223 ;  /* 0x015d00df0e007988 */ /* 0x0001e80008000404 */
        /* <DEDUP_REMOVED lines=10> */
[----:B0-----:R-:W0:Y:S03]  /*1f860*/  S2R R14, SR_TID.X ;  /* 0x00000000000e7919 */ /* 0x001e260000002100 */
[----:B------:R-:W3:Y:S01]  /*1f870*/  LDL.LU R101, [R1+0x22e4] ;  /* 0x0022e40001657983 */ /* 0x000ee20000300800 */
[----:B-1----:R-:W1:Y:S03]  /*1f880*/  S2R R147, SR_TID.X ;  /* 0x0000000000937919 */ /* 0x002e660000002100 */
[----:B------:R-:W-:Y:S04]  /*1f890*/  STS.U16 [R3+UR4+0x11580], R12 ;  /* 0x0115800c03007988 */ /* 0x000fe80008000404 */
[----:B------:R-:W-:Y:S04]  /*1f8a0*/  STS.U16 [R3+UR4+0x15580], R146 ;  /* 0x0155809203007988 */ /* 0x000fe80008000404 */
[----:B------:R-:W-:Y:S01]  /*1f8b0*/  STS.U16 [R3+UR4+0x11980], R238 ;  /* 0x011980ee03007988 */ /* 0x000fe20008000404 */
[----:B------:R-:W-:-:S02]  /*1f8c0*/  PRMT R77, RZ, 0x7610, R77 ;  /* 0x00007610ff4d7816 */ /* 0x000fc4000000004d */
[----:B------:R-:W-:Y:S01]  /*1f8d0*/  PRMT R76, RZ, 0x7610, R76 ;  /* 0x00007610ff4c7816 */ /* 0x000fe2000000004c */
[----:B------:R-:W-:Y:S01]  /*1f8e0*/  STS.U16 [R3+UR4+0x15980], R237 ;  /* 0x015980ed03007988 */ /* 0x000fe20008000404 */
[----:B------:R-:W-:Y:S02]  /*1f8f0*/  PRMT R75, RZ, 0x7610, R75 ;  /* 0x00007610ff4b7816 */ /* 0x000fe4000000004b */
[----:B------:R-:W-:Y:S01]  /*1f900*/  PRMT R74, RZ, 0x7610, R74 ;  /* 0x00007610ff4a7816 */ /* 0x000fe2000000004a */
[----:B------:R-:W-:Y:S01]  /*1f910*/  STS.U16 [R3+UR4+0x11d80], R222 ;  /* 0x011d80de03007988 */ /* 0x000fe20008000404 */
[----:B----4-:R-:W-:-:S03]  /*1f920*/  PRMT R100, RZ, 0x7610, R100 ;  /* 0x00007610ff647816 */ /* 0x010fc60000000064 */
[----:B------:R4:W-:Y:S01]  /*1f930*/  STS.U16 [R3+UR4+0x15d80], R221 ;  /* 0x015d80dd03007988 */ /* 0x0009e20008000404 */
[----:B-1----:R-:W-:Y:S02]  /*1f940*/  LOP3.LUT R147, R147, 0x3f, RZ, 0xc0, !PT ;  /* 0x0000003f93937812 */ /* 0x002fe400078ec0ff */
[----:B------:R-:W-:Y:S01]  /*1f950*/  PRMT R73, RZ, 0x7610, R73 ;  /* 0x00007610ff497816 */ /* 0x000fe20000000049 */
[----:B------:R-:W3:Y:S01]  /*1f960*/  LDL.LU R102, [R1+0x22e0] ;  /* 0x0022e00001667983 */ /* 0x000ee20000300800 */
[----:B0-----:R-:W-:Y:S02]  /*1f970*/  LOP3.LUT R14, R14, 0x40, RZ, 0xc0, !PT ;  /* 0x000000400e0e7812 */ /* 0x001fe400078ec0ff */
[----:B------:R-:W-:Y:S02]  /*1f980*/  PRMT R72, RZ, 0x7610, R72 ;  /* 0x00007610ff487816 */ /* 0x000fe40000000048 */
[----:B------:R-:W-:Y:S01]  /*1f990*/  PRMT R71, RZ, 0x7610, R71 ;  /* 0x00007610ff477816 */ /* 0x000fe20000000047 */
[----:B----4-:R-:W0:Y:S01]  /*1f9a0*/  S2R R3, SR_TID.X ;  /* 0x0000000000037919 */ /* 0x010e220000002100 */
[----:B------:R-:W-:Y:S01]  /*1f9b0*/  IMAD.SHL.U32 R15, R147, 0x2, RZ ;  /* 0x00000002930f7824 */ /* 0x000fe200078e00ff */
[----:B--2---:R-:W-:-:S02]  /*1f9c0*/  PRMT R99, RZ, 0x7610, R99 ;  /* 0x00007610ff637816 */ /* 0x004fc40000000063 */
[----:B------:R-:W-:Y:S01]  /*1f9d0*/  PRMT R70, RZ, 0x7610, R70 ;  /* 0x00007610ff467816 */ /* 0x000fe20000000046 */
[----:B------:R-:W-:Y:S01]  /*1f9e0*/  IMAD R14, R14, 0x80, R15 ;  /* 0x000000800e0e7824 */ /* 0x000fe200078e020f */
[----:B------:R-:W2:Y:S01]  /*1f9f0*/  LDL.LU R103, [R1+0x22dc] ;  /* 0x0022dc0001677983 */ /* 0x000ea20000300800 */
[----:B---3--:R-:W-:Y:S02]  /*1fa00*/  PRMT R98, RZ, 0x7610, R98 ;  /* 0x00007610ff627816 */ /* 0x008fe40000000062 */
        /* <DEDUP_REMOVED lines=28> */
[----:B------:R-:W-:Y:S01]  /*1fbd0*/  PRMT R51, RZ, 0x7610, R51 ;  /* 0x00007610ff337816 */ /* 0x000fe20000000033 */
[----:B------:R-:W-:Y:S01]  /*1fbe0*/  UMOV UR48, UR44 ;  /* 0x0000002c00307c82 */ /* 0x000fe20008000000 */
[----:B------:R-:W-:Y:S01]  /*1fbf0*/  LOP3.LUT R14, R14, 0x40, RZ, 0x3c, !PT ;  /* 0x000000400e0e7812 */ /* 0x000fe200078e3cff */
[----:B------:R-:W-:Y:S01]  /*1fc00*/  UMOV UR49, UR45 ;  /* 0x0000002d00317c82 */ /* 0x000fe20008000000 */
[----:B0-----:R-:W-:Y:S01]  /*1fc10*/  LOP3.LUT R3, R3, 0x40, RZ, 0xc0, !PT ;  /* 0x0000004003037812 */ /* 0x001fe200078ec0ff */
[----:B------:R-:W-:Y:S01]  /*1fc20*/  IMAD.SHL.U32 R15, R4, 0x2, RZ ;  /* 0x00000002040f7824 */ /* 0x000fe200078e00ff */
[----:B------:R-:W3:Y:S01]  /*1fc30*/  LDL.LU R104, [R1+0x22d8] ;  /* 0x0022d80001687983 */ /* 0x000ee20000300800 */
[----:B------:R-:W-:Y:S01]  /*1fc40*/  PRMT R97, RZ, 0x7610, R97 ;  /* 0x00007610ff617816 */ /* 0x000fe20000000061 */
[----:B------:R-:W-:Y:S01]  /*1fc50*/  UMOV UR12, UR24 ;  /* 0x00000018000c7c82 */ /* 0x000fe20008000000 */
[----:B------:R-:W-:Y:S01]  /*1fc60*/  PRMT R96, RZ, 0x7610, R96 ;  /* 0x00007610ff607816 */ /* 0x000fe20000000060 */
[----:B------:R-:W-:Y:S01]  /*1fc70*/  STS.U16 [R14+UR4+0x10200], R144 ;  /* 0x010200900e007988 */ /* 0x000fe20008000404 */
        /* <DEDUP_REMOVED lines=21> */
[----:B------:R-:W-:Y:S01]  /*1fdd0*/  UIADD3.64 UR40, UR24, 0x180, URZ ;  /* 0x0000018018287897 */ /* 0x000fe2000fffe03f */
        /* <DEDUP_REMOVED lines=13> */
[----:B------:R0:W-:Y:S01]  /*1feb0*/  STS.U16 [R14+UR4+0x15200], R105 ;  /* 0x015200690e007988 */ /* 0x0001e20008000404 */
[----:B------:R-:W-:Y:S01]  /*1fec0*/  PRMT R225, RZ, 0x7610, R225 ;  /* 0x00007610ffe17816 */ /* 0x000fe200000000e1 */
[----:B------:R-:W-:Y:S01]  /*1fed0*/  UMOV UR38, UR26 ;  /* 0x0000001a00267c82 */ /* 0x000fe20008000000 */
[----:B------:R-:W-:Y:S01]  /*1fee0*/  PRMT R224, RZ, 0x7610, R224 ;  /* 0x00007610ffe07816 */ /* 0x000fe200000000e0 */
[----:B------:R-:W4:Y:S01]  /*1fef0*/  LDL.LU R106, [R1+0x22d4] ;  /* 0x0022d400016a7983 */ /* 0x000f220000300800 */
[----:B------:R-:W-:Y:S01]  /*1ff00*/  PRMT R223, RZ, 0x7610, R223 ;  /* 0x00007610ffdf7816 */ /* 0x000fe200000000df */
[----:B------:R-:W-:Y:S01]  /*1ff10*/  UMOV UR39, UR27 ;  /* 0x0000001b00277c82 */ /* 0x000fe20008000000 */
[----:B------:R-:W1:Y:S01]  /*1ff20*/  LDC R12, c[0x0][0x238] ;  /* 0x00008e00ff0c7b82 */ /* 0x000e620000000800 */
[----:B0-----:R-:W-:Y:S01]  /*1ff30*/  IMAD.SHL.U32 R105, R147, 0x2, RZ ;  /* 0x0000000293697824 */ /* 0x001fe200078e00ff */
[----:B------:R-:W-:Y:S03]  /*1ff40*/  STS.U16 [R14+UR4+0x11600], R252 ;  /* 0x011600fc0e007988 */ /* 0x000fe60008000404 */
[----:B------:R-:W-:Y:S01]  /*1ff50*/  IMAD R3, R3, 0x80, R105 ;  /* 0x0000008003037824 */ /* 0x000fe200078e0269 */
[----:B------:R-:W-:Y:S04]  /*1ff60*/  STS.U16 [R14+UR4+0x15600], R251 ;  /* 0x015600fb0e007988 */ /* 0x000fe80008000404 */
[----:B------:R-:W-:Y:S01]  /*1ff70*/  LOP3.LUT R3, R3, 0x50, RZ, 0x3c, !PT ;  /* 0x0000005003037812 */ /* 0x000fe200078e3cff */
[----:B------:R-:W-:Y:S04]  /*1ff80*/  STS.U16 [R14+UR4+0x11a00], R236 ;  /* 0x011a00ec0e007988 */ /* 0x000fe80008000404 */
[----:B------:R-:W-:Y:S04]  /*1ff90*/  STS.U16 [R14+UR4+0x15a00], R235 ;  /* 0x015a00eb0e007988 */ /* 0x000fe80008000404 */
[----:B------:R-:W-:Y:S04]  /*1ffa0*/  STS.U16 [R14+UR4+0x11e00], R220 ;  /* 0x011e00dc0e007988 */ /* 0x000fe80008000404 */
[----:B------:R0:W-:Y:S04]  /*1ffb0*/  STS.U16 [R14+UR4+0x15e00], R219 ;  /* 0x015e00db0e007988 */ /* 0x0001e80008000404 */
[----:B------:R-:W-:Y:S04]  /*1ffc0*/  STS.U16 [R3+UR4+0x10280], R135 ;  /* 0x0102808703007988 */ /* 0x000fe80008000404 */
[----:B------:R-:W-:Y:S01]  /*1ffd0*/  STS.U16 [R3+UR4+0x14280], R134 ;  /* 0x0142808603007988 */ /* 0x000fe20008000404 */
[----:B0-----:R-:W0:Y:S03]  /*1ffe0*/  S2R R14, SR_TID.X ;  /* 0x00000000000e7919 */ /* 0x001e260000002100 */
        /* <DEDUP_REMOVED lines=14> */
[----:B------:R-:W4:Y:S01]  /*200d0*/  LDL.LU R107, [R1+0x22d0] ;  /* 0x0022d000016b7983 */ /* 0x000f220000300800 */
[----:B0-----:R-:W-:-:S03]  /*200e0*/  LOP3.LUT R14, R14, 0x40, RZ, 0xc0, !PT ;  /* 0x000000400e0e7812 */ /* 0x001fc600078ec0ff */
[----:B------:R-:W4:Y:S01]  /*200f0*/  LDL.LU R108, [R1+0x22cc] ;  /* 0x0022cc00016c7983 */ /* 0x000f220000300800 */
[----:B-1----:R-:W0:Y:S01]  /*20100*/  S2R R3, SR_TID.X ;  /* 0x0000000000037919 */ /* 0x002e220000002100 */
[----:B------:R-:W-:Y:S02]  /*20110*/  IMAD R14, R14, 0x80, R15 ;  /* 0x000000800e0e7824 */ /* 0x000fe400078e020f */
[----:B------:R-:W4:Y:S03]  /*20120*/  LDL.LU R109, [R1+0x22c8] ;  /* 0x0022c800016d7983 */ /* 0x000f260000300800 */
[----:B------:R-:W-:Y:S01]  /*20130*/  LOP3.LUT R14, R14, 0x60, RZ, 0x3c, !PT ;  /* 0x000000600e0e7812 */ /* 0x000fe200078e3cff */
[----:B------:R-:W4:Y:S01]  /*20140*/  LDL.LU R110, [R1+0x22c4] ;  /* 0x0022c400016e7983 */ /* 0x000f220000300800 */
[----:B------:R-:W-:-:S03]  /*20150*/  IMAD.SHL.U32 R4, R4, 0x2, RZ ;  /* 0x0000000204047824 */ /* 0x000fc600078e00ff */
[----:B------:R-:W4:Y:S04]  /*20160*/  LDL.LU R111, [R1+0x22c0] ;  /* 0x0022c000016f7983 */ /* 0x000f280000300800 */
[----:B------:R-:W4:Y:S04]  /*20170*/  LDL.LU R112, [R1+0x22bc] ;  /* 0x0022bc0001707983 */ /* 0x000f280000300800 */
[----:B------:R-:W-:Y:S04]  /*20180*/  STS.U16 [R14+UR4+0x10300], R50 ;  /* 0x010300320e007988 */ /* 0x000fe80008000404 */
[----:B------:R-:W4:Y:S04]  /*20190*/  LDL.LU R113, [R1+0x22b8] ;  /* 0x0022b80001717983 */ /* 0x000f280000300800 */
[----:B------:R-:W-:Y:S01]  /*201a0*/  STS.U16 [R14+UR4+0x14300], R49 ;  /* 0x014300310e007988 */ /* 0x000fe20008000404 */
[----:B0-----:R-:W-:-:S03]  /*201b0*/  LOP3.LUT R3, R3, 0x40, RZ, 0xc0, !PT ;  /* 0x0000004003037812 */ /* 0x001fc600078ec0ff */
[----:B------:R-:W4:Y:S04]  /*201c0*/  LDL.LU R114, [R1+0x22b4] ;  /* 0x0022b40001727983 */ /* 0x000f280000300800 */
[----:B------:R-:W-:Y:S01]  /*201d0*/  STS.U16 [R14+UR4+0x10700], R47 ;  /* 0x0107002f0e007988 */ /* 0x000fe20008000404 */
[----:B------:R-:W-:-:S03]  /*201e0*/  IMAD R3, R3, 0x80, R4 ;  /* 0x0000008003037824 */ /* 0x000fc600078e0204 */
[----:B------:R-:W4:Y:S04]  /*201f0*/  LDL.LU R115, [R1+0x22b0] ;  /* 0x0022b00001737983 */ /* 0x000f280000300800 */
[----:B------:R-:W-:Y:S04]  /*20200*/  STS.U16 [R14+UR4+0x14700], R46 ;  /* 0x0147002e0e007988 */ /* 0x000fe80008000404 */
[----:B------:R-:W4:Y:S04]  /*20210*/  LDL.LU R116, [R1+0x22ac] ;  /* 0x0022ac0001747983 */ /* 0x000f280000300800 */
[----:B------:R-:W-:Y:S04]  /*20220*/  STS.U16 [R14+UR4+0x10b00], R44 ;  /* 0x010b002c0e007988 */ /* 0x000fe80008000404 */
[----:B------:R-:W4:Y:S04]  /*20230*/  LDL.LU R117, [R1+0x22a8] ;  /* 0x0022a80001757983 */ /* 0x000f280000300800 */
[----:B------:R-:W-:Y:S04]  /*20240*/  STS.U16 [R14+UR4+0x14b00], R43 ;  /* 0x014b002b0e007988 */ /* 0x000fe80008000404 */
[----:B------:R-:W4:Y:S04]  /*20250*/  LDL.LU R118, [R1+0x22a4] ;  /* 0x0022a40001767983 */ /* 0x000f280000300800 */
[----:B------:R-:W-:Y:S04]  /*20260*/  STS.U16 [R14+UR4+0x10f00], R42 ;  /* 0x010f002a0e007988 */ /* 0x000fe80008000404 */
[----:B------:R-:W4:Y:S04]  /*20270*/  LDL.LU R119, [R1+0x22a0] ;  /* 0x0022a00001777983 */ /* 0x000f280000300800 */
[----:B------:R-:W-:Y:S01]  /*20280*/  STS.U16 [R14+UR4+0x14f00], R40 ;  /* 0x014f00280e007988 */ /* 0x000fe20008000404 */
[----:B------:R-:W-:-:S03]  /*20290*/  LOP3.LUT R3, R3, 0x70, RZ, 0x3c, !PT ;  /* 0x0000007003037812 */ /* 0x000fc600078e3cff */
        /* <DEDUP_REMOVED lines=12> */
[----:B------:R-:W2:Y:S04]  /*20360*/  LDL.LU R2, [R1+0x2284] ;  /* 0x0022840001027983 */ /* 0x000ea80000300800 */
[----:B------:R-:W-:Y:S04]  /*20370*/  STS.U16 [R14+UR4+0x11f00], R216 ;  /* 0x011f00d80e007988 */ /* 0x000fe80008000404 */
[----:B------:R0:W-:Y:S04]  /*20380*/  STS.U16 [R14+UR4+0x15f00], R215 ;  /* 0x015f00d70e007988 */ /* 0x0001e80008000404 */
[----:B------:R-:W-:Y:S04]  /*20390*/  STS.U16 [R3+UR4+0x10380], R36 ;  /* 0x0103802403007988 */ /* 0x000fe80008000404 */
[----:B------:R-:W-:Y:S04]  /*203a0*/  STS.U16 [R3+UR4+0x14380], R35 ;  /* 0x0143802303007988 */ /* 0x000fe80008000404 */
[----:B------:R-:W-:Y:S04]  /*203b0*/  STS.U16 [R3+UR4+0x10780], R33 ;  /* 0x0107802103007988 */ /* 0x000fe80008000404 */
[----:B------:R-:W4:Y:S04]  /*203c0*/  LDL.LU R0, [R1+0x2280] ;  /* 0x0022800001007983 */ /* 0x000f280000300800 */
[----:B------:R-:W-:Y:S04]  /*203d0*/  STS.U16 [R3+UR4+0x14780], R30 ;  /* 0x0147801e03007988 */ /* 0x000fe80008000404 */
[----:B------:R1:W-:Y:S04]  /*203e0*/  STS.U16 [R3+UR4+0x10b80], R29 ;  /* 0x010b801d03007988 */ /* 0x0003e80008000404 */
[----:B------:R-:W4:Y:S04]  /*203f0*/  LDL R15, [R1+0x171c] ;  /* 0x00171c00010f7983 */ /* 0x000f280000100800 */
[----:B0-----:R-:W4:Y:S04]  /*20400*/  LDL R14, [R1+0x1b34] ;  /* 0x001b3400010e7983 */ /* 0x001f280000100800 */
[----:B-1----:R-:W4:Y:S04]  /*20410*/  LDL R29, [R1+0x1b30] ;  /* 0x001b3000011d7983 */ /* 0x002f280000100800 */
[----:B------:R-:W4:Y:S04]  /*20420*/  LDL R35, [R1+0x1718] ;  /* 0x0017180001237983 */ /* 0x000f280000100800 */
[----:B------:R0:W-:Y:S04]  /*20430*/  STS.U16 [R3+UR4+0x14b80], R28 ;  /* 0x014b801c03007988 */ /* 0x0001e80008000404 */
[----:B------:R-:W4:Y:S04]  /*20440*/  LDL R33, [R1+0x170c] ;  /* 0x00170c0001217983 */ /* 0x000f280000100800 */
[----:B------:R-:W4:Y:S04]  /*20450*/  LDL R40, [R1+0x1314] ;  /* 0x0013140001287983 */ /* 0x000f280000100800 */
[----:B0-----:R-:W4:Y:S04]  /*20460*/  LDL R28, [R1+0x1b24] ;  /* 0x001b2400011c7983 */ /* 0x001f280000100800 */
[----:B------:R-:W4:Y:S04]  /*20470*/  LDL R39, [R1+0x1b20] ;  /* 0x001b200001277983 */ /* 0x000f280000100800 */
[----:B------:R-:W4:Y:S04]  /*20480*/  LDL R44, [R1+0x1b08] ;  /* 0x001b0800012c7983 */ /* 0x000f280000100800 */
[----:B------:R-:W4:Y:S04]  /*20490*/  LDL R37, [R1+0x1b0c] ;  /* 0x001b0c0001257983 */ /* 0x000f280000100800 */
[----:B------:R0:W-:Y:S04]  /*204a0*/  STS.U16 [R3+UR4+0x10f80], R26 ;  /* 0x010f801a03007988 */ /* 0x0001e80008000404 */
[----:B------:R-:W4:Y:S04]  /*204b0*/  LDL R30, [R1+0x1b00] ;  /* 0x001b0000011e7983 */ /* 0x000f280000100800 */
[----:B------:R-:W4:Y:S04]  /*204c0*/  LDL R43, [R1+0x1ae8] ;  /* 0x001ae800012b7983 */ /* 0x000f280000100800 */
[----:B0-----:R-:W4:Y:S04]  /*204d0*/  LDL R26, [R1+0x1b04] ;  /* 0x001b0400011a7983 */ /* 0x001f280000100800 */
        /* <DEDUP_REMOVED lines=9> */
[----:B------:R-:W4:Y:S01]  /*20570*/  LDL R42, [R1+0x1aec] ;  /* 0x001aec00012a7983 */ /* 0x000f220000100800 */
[----:B---3--:R-:W-:-:S03]  /*20580*/  PRMT R104, RZ, 0x7610, R104 ;  /* 0x00007610ff687816 */ /* 0x008fc60000000068 */
[----:B0-----:R-:W3:Y:S04]  /*20590*/  LDL.LU R3, [R1+0xf70] ;  /* 0x000f700001037983 */ /* 0x001ee80000300800 */
[----:B------:R-:W3:Y:S04]  /*205a0*/  LDL.LU R6, [R1+0xf60] ;  /* 0x000f600001067983 */ /* 0x000ee80000300800 */
[----:B------:R-:W3:Y:S04]  /*205b0*/  LDL.LU R5, [R1+0xf58] ;  /* 0x000f580001057983 */ /* 0x000ee80000300800 */
[----:B------:R-:W3:Y:S04]  /*205c0*/  LDL.LU R4, [R1+0xf50] ;  /* 0x000f500001047983 */ /* 0x000ee80000300800 */
[----:B--2---:R-:W-:Y:S01]  /*205d0*/  STS.U16 [R2+UR4], R212 ;  /* 0x000000d402007988 */ /* 0x004fe20008000404 */
        /* <DEDUP_REMOVED lines=64> */
[----:B------:R0:W-:Y:S04]  /*209e0*/  STL [R1+0x1b8c], R2 ;  /* 0x001b8c0201007387 */ /* 0x0001e80000100800 */
[----:B----4-:R1:W2:Y:S04]  /*209f0*/  @!P1 LDG.E.U16 R104, desc[UR8][R14.64] ;  /* 0x000000080e689981 */ /* 0x0102a8000c1e1500 */
[----:B0-----:R-:W4:Y:S04]  /*20a00*/  LDL.LU R2, [R1+0xf78] ;  /* 0x000f780001027983 */ /* 0x001f280000300800 */
[----:B------:R-:W3:Y:S04]  /*20a10*/  LDL R36, [R1+0x1ae0] ;  /* 0x001ae00001247983 */ /* 0x000ee80000100800 */
[----:B------:R-:W2:Y:S01]  /*20a20*/  LDL R25, [R1+0x1ae4] ;  /* 0x001ae40001197983 */ /* 0x000ea20000100800 */
[----:B-1----:R-:W-:-:S03]  /*20a30*/  @!P1 IMAD.MOV.U32 R14, RZ, RZ, R29 ;  /* 0x000000ffff0e9224 */ /* 0x002fc600078e001d */
[----:B------:R-:W4:Y:S01]  /*20a40*/  LDL R29, [R1+0x1acc] ;  /* 0x001acc00011d7983 */ /* 0x000f220000100800 */
[----:B------:R-:W-:-:S03]  /*20a50*/  @!P1 IMAD.MOV.U32 R15, RZ, RZ, R35 ;  /* 0x000000ffff0f9224 */ /* 0x000fc600078e0023 */
[----:B------:R-:W4:Y:S04]  /*20a60*/  LDL R35, [R1+0x1ac8] ;  /* 0x001ac80001237983 */ /* 0x000f280000100800 */
[----:B------:R0:W4:Y:S02]  /*20a70*/  @!P1 LDG.E.U16 R77, desc[UR8][R14.64] ;  /* 0x000000080e4d9981 */ /* 0x000124000c1e1500 */
[----:B0-----:R-:W-:Y:S02]  /*20a80*/  @!P1 IMAD.MOV.U32 R14, RZ, RZ, R28 ;  /* 0x000000ffff0e9224 */ /* 0x001fe400078e001c */
[----:B------:R-:W4:Y:S01]  /*20a90*/  LDL R28, [R1+0x1ac4] ;  /* 0x001ac400011c7983 */ /* 0x000f220000100800 */
[----:B------:R-:W-:-:S03]  /*20aa0*/  @!P1 IMAD.MOV.U32 R15, RZ, RZ, R33 ;  /* 0x000000ffff0f9224 */ /* 0x000fc600078e0021 */
[----:B------:R-:W4:Y:S01]  /*20ab0*/  LDL R33, [R1+0x1ac0] ;  /* 0x001ac00001217983 */ /* 0x000f220000100800 */
[----:B------:R-:W-:-:S06]  /*20ac0*/  PRMT R103, RZ, 0x7610, R103 ;  /* 0x00007610ff677816 */ /* 0x000fcc0000000067 */
[----:B------:R0:W4:Y:S01]  /*20ad0*/  @!P1 LDG.E.U16 R103, desc[UR8][R14.64] ;  /* 0x000000080e679981 */ /* 0x000122000c1e1500 */
[----:B------:R-:W-:Y:S01]  /*20ae0*/  PRMT R102, RZ, 0x7610, R102 ;  /* 0x00007610ff667816 */ /* 0x000fe20000000066 */
[----:B0-----:R-:W-:Y:S02]  /*20af0*/  @!P1 IMAD.MOV.U32 R14, RZ, RZ, R39 ;  /* 0x000000ffff0e9224 */ /* 0x001fe400078e0027 */
[----:B------:R-:W-:Y:S01]  /*20b00*/  @!P1 IMAD.MOV.U32 R15, RZ, RZ, R40 ;  /* 0x000000ffff0f9224 */ /* 0x000fe200078e0028 */
[----:B------:R-:W4:Y:S04]  /*20b10*/  LDL R39, [R1+0x1aac] ;  /* 0x001aac0001277983 */ /* 0x000f280000100800 */
[----:B------:R-:W4:Y:S04]  /*20b20*/  LDL R40, [R1+0x1aa8] ;  /* 0x001aa80001287983 */ /* 0x000f280000100800 */
[----:B------:R0:W4:Y:S02]  /*20b30*/  @!P1 LDG.E.U16 R76, desc[UR8][R14.64] ;  /* 0x000000080e4c9981 */ /* 0x000124000c1e1500 */
[----:B0-----:R-:W-:-:S02]  /*20b40*/  @!P1 IMAD.MOV.U32 R14, RZ, RZ, R37 ;  /* 0x000000ffff0e9224 */ /* 0x001fc400078e0025 */
        /* <DEDUP_REMOVED lines=14> */
[----:B---3--:R-:W-:-:S02]  /*20c30*/  @!P1 IMAD.MOV.U32 R15, RZ, RZ, R36 ;  /* 0x000000ffff0f9224 */ /* 0x008fc400078e0024 */
[----:B------:R-:W3:Y:S01]  /*20c40*/  LDL R36, [R1+0x1a70] ;  /* 0x001a700001247983 */ /* 0x000ee20000100800 */
[----:B--2---:R-:W-:-:S03]  /*20c50*/  @!P1 IMAD.MOV.U32 R14, RZ, RZ, R25 ;  /* 0x000000ffff0e9224 */ /* 0x004fc600078e0019 */
[----:B------:R-:W2:Y:S04]  /*20c60*/  LDL R25, [R1+0x1a74] ;  /* 0x001a740001197983 */ /* 0x000ea80000100800 */
[----:B------:R4:W2:Y:S02]  /*20c70*/  @!P1 LDG.E.U16 R74, desc[UR8][R14.64] ;  /* 0x000000080e4a9981 */ /* 0x0008a4000c1e1500 */
[----:B----4-:R-:W-:Y:S02]  /*20c80*/  @!P1 IMAD.MOV.U32 R14, RZ, RZ, R29 ;  /* 0x000000ffff0e9224 */ /* 0x010fe400078e001d */
[----:B------:R-:W4:Y:S01]  /*20c90*/  LDL R29, [R1+0x1a6c] ;  /* 0x001a6c00011d7983 */ /* 0x000f220000100800 */
[----:B------:R-:W-:-:S03]  /*20ca0*/  @!P1 IMAD.MOV.U32 R15, RZ, RZ, R35 ;  /* 0x000000ffff0f9224 */ /* 0x000fc600078e0023 */
        /* <DEDUP_REMOVED lines=21> */
[----:B------:R0:W4:Y:S01]  /*20e00*/  @!P1 LDG.E.U16 R98, desc[UR8][R14.64] ;  /* 0x000000080e629981 */ /* 0x000122000c1e1500 */
[----:B------:R-:W-:Y:S01]  /*20e10*/  PRMT R125, RZ, 0x7610, R125 ;  /* 0x00007610ff7d7816 */ /* 0x000fe2000000007d */
        /* <DEDUP_REMOVED lines=19> */
[----:B------:R-:W-:-:S03]  /*20f50*/  PRMT R124, RZ, 0x7610, R124 ;  /* 0x00007610ff7c7816 */ /* 0x000fc6000000007c */
        /* <DEDUP_REMOVED lines=22> */
[----:B---3--:R-:W-:Y:S02]  /*210c0*/  @!P1 IMAD.MOV.U32 R15, RZ, RZ, R36 ;  /* 0x000000ffff0f9224 */ /* 0x008fe400078e0024 */
        /* <DEDUP_REMOVED lines=51> */
[----:B------:R0:W4:Y:S01]  /*21400*/  @!P1 LDG.E.U16 R92, desc[UR8][R14.64] ;  /* 0x000000080e5c9981 */ /* 0x000122000c1e1500 */
[----:B------:R-:W-:Y:S01]  /*21410*/  PRMT R119, RZ, 0x7610, R119 ;  /* 0x00007610ff777816 */ /* 0x000fe20000000077 */
        /* <DEDUP_REMOVED lines=238> */
[----:B------:R-:W4:Y:S01]  /*22300*/  LDL R30, [R1+0x17a0] ;  /* 0x0017a000011e7983 */ /* 0x000f220000100800 */
[----:B------:R-:W-:-:S03]  /*22310*/  PRMT R250, RZ, 0x7610, R250 ;  /* 0x00007610fffa7816 */ /* 0x000fc600000000fa */
[----:B------:R0:W4:Y:S01]  /*22320*/  @!P1 LDG.E.U16 R251, desc[UR8][R14.64] ;  /* 0x000000080efb9981 */ /* 0x000122000c1e1500 */
[----:B------:R-:W-:Y:S01]  /*22330*/  PRMT R249, RZ, 0x7610, R249 ;  /* 0x00007610fff97816 */ /* 0x000fe200000000f9 */
        /* <DEDUP_REMOVED lines=20> */
[----:B------:R-:W-:Y:S02]  /*22480*/  PRMT R247, RZ, 0x7610, R247 ;  /* 0x00007610fff77816 */ /* 0x000fe400000000f7 */
[----:B------:R-:W-:-:S04]  /*22490*/  PRMT R246, RZ, 0x7610, R246 ;  /* 0x00007610fff67816 */ /* 0x000fc800000000f6 */
        /* <DEDUP_REMOVED lines=207> */
[----:B------:R-:W-:-:S05]  /*23190*/  @!P1 IMAD.MOV.U32 R15, RZ, RZ, R44 ;  /* 0x000000ffff0f9224 */ /* 0x000fca00078e002c */
[----:B------:R0:W4:Y:S01]  /*231a0*/  @!P1 LDG.E.U16 R210, desc[UR8][R14.64] ;  /* 0x000000080ed29981 */ /* 0x000122000c1e1500 */
[----:B------:R-:W-:Y:S01]  /*231b0*/  PRMT R209, RZ, 0x7610, R209 ;  /* 0x00007610ffd17816 */ /* 0x000fe200000000d1 */
[----:B0-----:R-:W-:Y:S02]  /*231c0*/  @!P1 IMAD.MOV.U32 R14, RZ, RZ, R26 ;  /* 0x000000ffff0e9224 */ /* 0x001fe400078e001a */
[----:B------:R-:W4:Y:S01]  /*231d0*/  LDL R26, [R1+0x11d4] ;  /* 0x0011d400011a7983 */ /* 0x000f220000100800 */
[----:B------:R-:W-:-:S03]  /*231e0*/  @!P1 IMAD.MOV.U32 R15, RZ, RZ, R30 ;  /* 0x000000ffff0f9224 */ /* 0x000fc600078e001e */
[----:B------:R-:W4:Y:S04]  /*231f0*/  LDL R30, [R1+0x11d0] ;  /* 0x0011d000011e7983 */ /* 0x000f280000100800 */
[----:B------:R-:W4:Y:S01]  /*23200*/  LDL.LU R46, [R1+0x11dc] ;  /* 0x0011dc00012e7983 */ /* 0x000f220000300800 */
[----:B------:R-:W-:-:S03]  /*23210*/  PRMT R208, RZ, 0x7610, R208 ;  /* 0x00007610ffd07816 */ /* 0x000fc600000000d0 */
[----:B------:R0:W4:Y:S04]  /*23220*/  @!P1 LDG.E.U16 R209, desc[UR8][R14.64] ;  /* 0x000000080ed19981 */ /* 0x000128000c1e1500 */
[----:B------:R-:W4:Y:S01]  /*23230*/  LDL R44, [R1+0x11c0] ;  /* 0x0011c000012c7983 */ /* 0x000f220000100800 */
[----:B------:R-:W-:Y:S02]  /*23240*/  PRMT R207, RZ, 0x7610, R207 ;  /* 0x00007610ffcf7816 */ /* 0x000fe400000000cf */
[----:B------:R-:W-:Y:S01]  /*23250*/  PRMT R206, RZ, 0x7610, R206 ;  /* 0x00007610ffce7816 */ /* 0x000fe200000000ce */
[----:B------:R-:W4:Y:S01]  /*23260*/  LDL R49, [R1+0x10c0] ;  /* 0x0010c00001317983 */ /* 0x000f220000100800 */
[----:B0-----:R-:W-:Y:S02]  /*23270*/  @!P1 IMAD.MOV.U32 R14, RZ, RZ, R42 ;  /* 0x000000ffff0e9224 */ /* 0x001fe400078e002a */
[----:B------:R-:W-:Y:S01]  /*23280*/  @!P1 IMAD.MOV.U32 R15, RZ, RZ, R43 ;  /* 0x000000ffff0f9224 */ /* 0x000fe200078e002b */
[----:B------:R-:W-:Y:S01]  /*23290*/  PRMT R205, RZ, 0x7610, R205 ;  /* 0x00007610ffcd7816 */ /* 0x000fe200000000cd */
[----:B------:R-:W4:Y:S04]  /*232a0*/  LDL R43, [R1+0x11c4] ;  /* 0x0011c400012b7983 */ /* 0x000f280000100800 */
[----:B------:R3:W4:Y:S01]  /*232b0*/  @!P1 LDG.E.U16 R208, desc[UR8][R14.64] ;  /* 0x000000080ed09981 */ /* 0x000722000c1e1500 */
[----:B------:R-:W-:-:S03]  /*232c0*/  PRMT R204, RZ, 0x7610, R204 ;  /* 0x00007610ffcc7816 */ /* 0x000fc600000000cc */
[----:B------:R-:W4:Y:S01]  /*232d0*/  LDL R42, [R1+0x1198] ;  /* 0x00119800012a7983 */ /* 0x000f220000100800 */
[----:B------:R-:W-:Y:S02]  /*232e0*/  PRMT R203, RZ, 0x7610, R203 ;  /* 0x00007610ffcb7816 */ /* 0x000fe400000000cb */
[----:B------:R-:W-:Y:S01]  /*232f0*/  PRMT R202, RZ, 0x7610, R202 ;  /* 0x00007610ffca7816 */ /* 0x000fe200000000ca */
[----:B------:R-:W4:Y:S01]  /*23300*/  LDL R47, [R1+0x10c4] ;  /* 0x0010c400012f7983 */ /* 0x000f220000100800 */
[----:B---3--:R-:W-:-:S03]  /*23310*/  @!P1 IMAD.MOV.U32 R15, RZ, RZ, R36 ;  /* 0x000000ffff0f9224 */ /* 0x008fc600078e0024 */
        /* <DEDUP_REMOVED lines=21> */
[----:B------:R-:W-:Y:S02]  /*23470*/  PRMT R201, RZ, 0x7610, R201 ;  /* 0x00007610ffc97816 */ /* 0x000fe400000000c9 */
[----:B------:R-:W-:Y:S01]  /*23480*/  PRMT R200, RZ, 0x7610, R200 ;  /* 0x00007610ffc87816 */ /* 0x000fe200000000c8 */
[----:B------:R-:W-:-:S05]  /*23490*/  @!P1 IMAD.MOV.U32 R14, RZ, RZ, R46 ;  /* 0x000000ffff0e9224 */ /* 0x000fca00078e002e */
        /* <DEDUP_REMOVED lines=36> */
[----:B0-----:R-:W-:Y:S02]  /*236e0*/  @!P1 IMAD.MOV.U32 R15, RZ, RZ, R39 ;  /* 0x000000ffff0f9224 */ /* 0x001fe400078e0027 */
[----:B------:R-:W-:Y:S01]  /*236f0*/  @!P1 IMAD.MOV.U32 R14, RZ, RZ, R37 ;  /* 0x000000ffff0e9224 */ /* 0x000fe200078e0025 */
[----:B------:R-:W4:Y:S04]  /*23700*/  LDL R39, [R1+0x1140] ;  /* 0x0011400001277983 */ /* 0x000f280000100800 */
[----:B------:R-:W4:Y:S04]  /*23710*/  LDL R37, [R1+0x1144] ;  /* 0x0011440001257983 */ /* 0x000f280000100800 */
[----:B------:R0:W4:Y:S01]  /*23720*/  @!P1 LDG.E.U16 R196, desc[UR8][R14.64] ;  /* 0x000000080ec49981 */ /* 0x000122000c1e1500 */
[----:B------:R-:W-:-:S02]  /*23730*/  PRMT R194, RZ, 0x7610, R194 ;  /* 0x00007610ffc27816 */ /* 0x000fc400000000c2 */
[----:B------:R-:W-:Y:S02]  /*23740*/  PRMT R193, RZ, 0x7610, R193 ;  /* 0x00007610ffc17816 */ /* 0x000fe400000000c1 */
        /* <DEDUP_REMOVED lines=39> */
[----:B------:R0:W4:Y:S01]  /*239c0*/  @!P1 LDG.E.U16 R189, desc[UR8][R14.64] ;  /* 0x000000080ebd9981 */ /* 0x000122000c1e1500 */
[----:B------:R-:W-:Y:S02]  /*239d0*/  PRMT R187, RZ, 0x7610, R187 ;  /* 0x00007610ffbb7816 */ /* 0x000fe400000000bb */
[----:B------:R-:W-:Y:S02]  /*239e0*/  PRMT R186, RZ, 0x7610, R186 ;  /* 0x00007610ffba7816 */ /* 0x000fe400000000ba */
[----:B------:R-:W-:Y:S01]  /*239f0*/  PRMT R185, RZ, 0x7610, R185 ;  /* 0x00007610ffb97816 */ /* 0x000fe200000000b9 */
[----:B0-----:R-:W-:-:S02]  /*23a00*/  @!P1 IMAD.MOV.U32 R14, RZ, RZ, R26 ;  /* 0x000000ffff0e9224 */ /* 0x001fc400078e001a */
[----:B------:R-:W4:Y:S01]  /*23a10*/  LDL R26, [R1+0x10f4] ;  /* 0x0010f400011a7983 */ /* 0x000f220000100800 */
[----:B------:R-:W-:-:S03]  /*23a20*/  @!P1 IMAD.MOV.U32 R15, RZ, RZ, R30 ;  /* 0x000000ffff0f9224 */ /* 0x000fc600078e001e */
[----:B------:R-:W4:Y:S04]  /*23a30*/  LDL R30, [R1+0x10f0] ;  /* 0x0010f000011e7983 */ /* 0x000f280000100800 */
[----:B------:R0:W4:Y:S02]  /*23a40*/  @!P1 LDG.E.U16 R188, desc[UR8][R14.64] ;  /* 0x000000080ebc9981 */ /* 0x000124000c1e1500 */
[----:B0-----:R-:W-:Y:S01]  /*23a50*/  @!P1 IMAD.MOV.U32 R14, RZ, RZ, R43 ;  /* 0x000000ffff0e9224 */ /* 0x001fe200078e002b */
[----:B------:R-:W-:Y:S01]  /*23a60*/  PRMT R184, RZ, 0x7610, R184 ;  /* 0x00007610ffb87816 */ /* 0x000fe200000000b8 */
[----:B------:R-:W4:Y:S01]  /*23a70*/  LDL R43, [R1+0x10b4] ;  /* 0x0010b400012b7983 */ /* 0x000f220000100800 */
[----:B------:R-:W-:Y:S01]  /*23a80*/  @!P1 IMAD.MOV.U32 R15, RZ, RZ, R44 ;  /* 0x000000ffff0f9224 */ /* 0x000fe200078e002c */
[----:B------:R-:W-:-:S02]  /*23a90*/  PRMT R183, RZ, 0x7610, R183 ;  /* 0x00007610ffb77816 */ /* 0x000fc400000000b7 */
        /* <DEDUP_REMOVED lines=55> */
[----:B------:R-:W-:-:S05]  /*23e10*/  @!P1 IMAD.MOV.U32 R15, RZ, RZ, R49 ;  /* 0x000000ffff0f9224 */ /* 0x000fca00078e0031 */
[----:B------:R0:W4:Y:S01]  /*23e20*/  @!P1 LDG.E.U16 R177, desc[UR8][R14.64] ;  /* 0x000000080eb19981 */ /* 0x000122000c1e1500 */
[----:B------:R-:W-:Y:S01]  /*23e30*/  PRMT R175, RZ, 0x7610, R175 ;  /* 0x00007610ffaf7816 */ /* 0x000fe200000000af */
[----:B0-----:R-:W-:Y:S02]  /*23e40*/  @!P1 IMAD.MOV.U32 R14, RZ, RZ, R40 ;  /* 0x000000ffff0e9224 */ /* 0x001fe400078e0028 */
[----:B------:R-:W-:Y:S01]  /*23e50*/  @!P1 IMAD.MOV.U32 R15, RZ, RZ, R42 ;  /* 0x000000ffff0f9224 */ /* 0x000fe200078e002a */
[----:B------:R-:W4:Y:S04]  /*23e60*/  LDL R40, [R1+0x1004] ;  /* 0x0010040001287983 */ /* 0x000f280000100800 */
[----:B------:R-:W4:Y:S04]  /*23e70*/  LDL R42, [R1+0x1000] ;  /* 0x00100000012a7983 */ /* 0x000f280000100800 */
[----:B------:R0:W4:Y:S01]  /*23e80*/  @!P1 LDG.E.U16 R176, desc[UR8][R14.64] ;  /* 0x000000080eb09981 */ /* 0x000122000c1e1500 */
[----:B------:R-:W-:Y:S01]  /*23e90*/  PRMT R174, RZ, 0x7610, R174 ;  /* 0x00007610ffae7816 */ /* 0x000fe200000000ae */
[----:B0-----:R-:W-:-:S02]  /*23ea0*/  @!P1 IMAD.MOV.U32 R14, RZ, RZ, R43 ;  /* 0x000000ffff0e9224 */ /* 0x001fc400078e002b */
[----:B------:R-:W-:-:S05]  /*23eb0*/  @!P1 IMAD.MOV.U32 R15, RZ, RZ, R44 ;  /* 0x000000ffff0f9224 */ /* 0x000fca00078e002c */
[----:B------:R0:W4:Y:S01]  /*23ec0*/  @!P1 LDG.E.U16 R175, desc[UR8][R14.64] ;  /* 0x000000080eaf9981 */ /* 0x000122000c1e1500 */
[----:B------:R-:W-:Y:S01]  /*23ed0*/  PRMT R173, RZ, 0x7610, R173 ;  /* 0x00007610ffad7816 */ /* 0x000fe200000000ad */
[----:B0-----:R-:W-:Y:S02]  /*23ee0*/  @!P1 IMAD.MOV.U32 R14, RZ, RZ, R37 ;  /* 0x000000ffff0e9224 */ /* 0x001fe400078e0025 */
[----:B------:R-:W-:Y:S01]  /*23ef0*/  @!P1 IMAD.MOV.U32 R15, RZ, RZ, R39 ;  /* 0x000000ffff0f9224 */ /* 0x000fe200078e0027 */
[----:B------:R-:W4:Y:S04]  /*23f00*/  LDL R37, [R1+0xfe4] ;  /* 0x000fe40001257983 */ /* 0x000f280000100800 */
[----:B------:R0:W4:Y:S01]  /*23f10*/  @!P1 LDG.E.U16 R174, desc[UR8][R14.64] ;  /* 0x000000080eae9981 */ /* 0x000122000c1e1500 */
[----:B------:R-:W-:Y:S01]  /*23f20*/  PRMT R172, RZ, 0x7610, R172 ;  /* 0x00007610ffac7816 */ /* 0x000fe200000000ac */
[----:B0-----:R-:W-:-:S02]  /*23f30*/  @!P1 IMAD.MOV.U32 R14, RZ, RZ, R26 ;  /* 0x000000ffff0e9224 */ /* 0x001fc400078e001a */
[----:B------:R-:W-:Y:S01]  /*23f40*/  @!P1 IMAD.MOV.U32 R15, RZ, RZ, R30 ;  /* 0x000000ffff0f9224 */ /* 0x000fe200078e001e */
[----:B------:R-:W4:Y:S04]  /*23f50*/  LDL R26, [R1+0xfc4] ;  /* 0x000fc400011a7983 */ /* 0x000f280000100800 */
[----:B------:R-:W4:Y:S04]  /*23f60*/  LDL.LU R30, [R1+0xfe0] ;  /* 0x000fe000011e7983 */ /* 0x000f280000300800 */
[----:B------:R3:W4:Y:S04]  /*23f70*/  @!P1 LDG.E.U16 R173, desc[UR8][R14.64] ;  /* 0x000000080ead9981 */ /* 0x000728000c1e1500 */
[----:B------:R-:W4:Y:S01]  /*23f80*/  LDL.LU R44, [R1+0xfc0] ;  /* 0x000fc000012c7983 */ /* 0x000f220000300800 */
[----:B------:R-:W-:Y:S01]  /*23f90*/  PRMT R171, RZ, 0x7610, R171 ;  /* 0x00007610ffab7816 */ /* 0x000fe200000000ab */
[----:B---3--:R-:W-:-:S02]  /*23fa0*/  @!P1 IMAD.MOV.U32 R15, RZ, RZ, R36 ;  /* 0x000000ffff0f9224 */ /* 0x008fc400078e0024 */
[----:B--2---:R-:W-:Y:S02]  /*23fb0*/  @!P1 IMAD.MOV.U32 R14, RZ, RZ, R25 ;  /* 0x000000ffff0e9224 */ /* 0x004fe400078e0019 */
[----:B------:R-:W2:Y:S04]  /*23fc0*/  LDL.LU R25, [R1+0xfa4] ;  /* 0x000fa40001197983 */ /* 0x000ea80000300800 */
[----:B------:R4:W3:Y:S02]  /*23fd0*/  @!P1 LDG.E.U16 R172, desc[UR8][R14.64] ;  /* 0x000000080eac9981 */ /* 0x0008e4000c1e1500 */
[----:B----4-:R-:W-:Y:S02]  /*23fe0*/  @!P1 IMAD.MOV.U32 R14, RZ, RZ, R29 ;  /* 0x000000ffff0e9224 */ /* 0x010fe400078e001d */
[----:B------:R-:W4:Y:S01]  /*23ff0*/  LDL R29, [R1+0xf80] ;  /* 0x000f8000011d7983 */ /* 0x000f220000100800 */
[----:B------:R-:W-:-:S03]  /*24000*/  @!P1 IMAD.MOV.U32 R15, RZ, RZ, R35 ;  /* 0x000000ffff0f9224 */ /* 0x000fc600078e0023 */
[----:B------:R-:W3:Y:S04]  /*24010*/  LDL.LU R36, [R1+0xfa0] ;  /* 0x000fa00001247983 */ /* 0x000ee80000300800 */
[----:B------:R0:W4:Y:S04]  /*24020*/  @!P1 LDG.E.U16 R171, desc[UR8][R14.64] ;  /* 0x000000080eab9981 */ /* 0x000128000c1e1500 */
[----:B------:R-:W4:Y:S01]  /*24030*/  LDL R35, [R1+0x1098] ;  /* 0x0010980001237983 */ /* 0x000f220000100800 */
[----:B0-----:R-:W-:-:S03]  /*24040*/  @!P1 IMAD.MOV.U32 R14, RZ, RZ, R28 ;  /* 0x000000ffff0e9224 */ /* 0x001fc600078e001c */
[----:B------:R-:W4:Y:S04]  /*24050*/  LDL R28, [R1+0x109c] ;  /* 0x00109c00011c7983 */ /* 0x000f280000100800 */
[----:B------:R-:W4:Y:S01]  /*24060*/  LDL.LU R39, [R1+0xf84] ;  /* 0x000f840001277983 */ /* 0x000f220000300800 */
[----:B------:R-:W-:-:S03]  /*24070*/  @!P1 IMAD.MOV.U32 R15, RZ, RZ, R33 ;  /* 0x000000ffff0f9224 */ /* 0x000fc600078e0021 */
[----:B------:R-:W4:Y:S01]  /*24080*/  LDL.LU R33, [R1+0xf64] ;  /* 0x000f640001217983 */ /* 0x000f220000300800 */
[----:B------:R-:W-:-:S03]  /*24090*/  PRMT R170, RZ, 0x7610, R170 ;  /* 0x00007610ffaa7816 */ /* 0x000fc600000000aa */
[----:B------:R-:W4:Y:S04]  /*240a0*/  LDL R126, [R1+0x1078] ;  /* 0x00107800017e7983 */ /* 0x000f280000100800 */
[----:B------:R-:W4:Y:S04]  /*240b0*/  LDL R50, [R1+0x107c] ;  /* 0x00107c0001327983 */ /* 0x000f280000100800 */
[----:B------:R0:W4:Y:S04]  /*240c0*/  @!P1 LDG.E.U16 R170, desc[UR8][R14.64] ;  /* 0x000000080eaa9981 */ /* 0x000128000c1e1500 */
[----:B------:R-:W4:Y:S01]  /*240d0*/  LDL R49, [R1+0x1058] ;  /* 0x0010580001317983 */ /* 0x000f220000100800 */
[----:B------:R-:W-:-:S02]  /*240e0*/  PRMT R169, RZ, 0x7610, R169 ;  /* 0x00007610ffa97816 */ /* 0x000fc400000000a9 */
[----:B------:R-:W-:Y:S01]  /*240f0*/  PRMT R168, RZ, 0x7610, R168 ;  /* 0x00007610ffa87816 */ /* 0x000fe200000000a8 */
[----:B------:R-:W4:Y:S01]  /*24100*/  LDL R47, [R1+0x1038] ;  /* 0x00103800012f7983 */ /* 0x000f220000100800 */
[----:B------:R-:W-:Y:S02]  /*24110*/  PRMT R167, RZ, 0x7610, R167 ;  /* 0x00007610ffa77816 */ /* 0x000fe400000000a7 */
[----:B------:R-:W-:Y:S01]  /*24120*/  PRMT R166, RZ, 0x7610, R166 ;  /* 0x00007610ffa67816 */ /* 0x000fe200000000a6 */
[----:B------:R-:W4:Y:S01]  /*24130*/  LDL R43, [R1+0x1018] ;  /* 0x00101800012b7983 */ /* 0x000f220000100800 */
[----:B0-----:R-:W-:-:S03]  /*24140*/  @!P1 IMAD.MOV.U32 R15, RZ, RZ, R42 ;  /* 0x000000ffff0f9224 */ /* 0x001fc600078e002a */
[----:B------:R-:W4:Y:S01]  /*24150*/  LDL R42, [R1+0x105c] ;  /* 0x00105c00012a7983 */ /* 0x000f220000100800 */
[----:B------:R-:W-:Y:S01]  /*24160*/  @!P1 IMAD.MOV.U32 R14, RZ, RZ, R40 ;  /* 0x000000ffff0e9224 */ /* 0x000fe200078e0028 */
[----:B------:R-:W-:Y:S02]  /*24170*/  PRMT R165, RZ, 0x7610, R165 ;  /* 0x00007610ffa57816 */ /* 0x000fe400000000a5 */
[----:B------:R-:W4:Y:S04]  /*24180*/  LDL R40, [R1+0xff8] ;  /* 0x000ff80001287983 */ /* 0x000f280000100800 */
[----:B------:R0:W4:Y:S02]  /*24190*/  @!P1 LDG.E.U16 R169, desc[UR8][R14.64] ;  /* 0x000000080ea99981 */ /* 0x000124000c1e1500 */
[----:B0-----:R-:W-:-:S02]  /*241a0*/  @!P1 IMAD.MOV.U32 R14, RZ, RZ, R37 ;  /* 0x000000ffff0e9224 */ /* 0x001fc400078e0025 */
[----:B------:R-:W4:Y:S01]  /*241b0*/  LDL R37, [R1+0x103c] ;  /* 0x00103c0001257983 */ /* 0x000f220000100800 */
[----:B------:R-:W-:-:S05]  /*241c0*/  @!P1 IMAD.MOV.U32 R15, RZ, RZ, R30 ;  /* 0x000000ffff0f9224 */ /* 0x000fca00078e001e */
[----:B------:R0:W4:Y:S02]  /*241d0*/  @!P1 LDG.E.U16 R168, desc[UR8][R14.64] ;  /* 0x000000080ea89981 */ /* 0x000124000c1e1500 */
[----:B0-----:R-:W-:Y:S02]  /*241e0*/  @!P1 IMAD.MOV.U32 R14, RZ, RZ, R26 ;  /* 0x000000ffff0e9224 */ /* 0x001fe400078e001a */
[----:B------:R-:W-:Y:S01]  /*241f0*/  @!P1 IMAD.MOV.U32 R15, RZ, RZ, R44 ;  /* 0x000000ffff0f9224 */ /* 0x000fe200078e002c */
[----:B------:R-:W4:Y:S04]  /*24200*/  LDL R26, [R1+0x101c] ;  /* 0x00101c00011a7983 */ /* 0x000f280000100800 */
[----:B------:R2:W4:Y:S01]  /*24210*/  @!P1 LDG.E.U16 R167, desc[UR8][R14.64] ;  /* 0x000000080ea79981 */ /* 0x000522000c1e1500 */
[----:B------:R-:W-:Y:S01]  /*24220*/  PRMT R164, RZ, 0x7610, R164 ;  /* 0x00007610ffa47816 */ /* 0x000fe200000000a4 */
[----:B--2---:R-:W-:-:S02]  /*24230*/  @!P1 IMAD.MOV.U32 R14, RZ, RZ, R25 ;  /* 0x000000ffff0e9224 */ /* 0x004fc400078e0019 */
[----:B---3--:R-:W-:-:S05]  /*24240*/  @!P1 IMAD.MOV.U32 R15, RZ, RZ, R36 ;  /* 0x000000ffff0f9224 */ /* 0x008fca00078e0024 */
[----:B------:R4:W2:Y:S02]  /*24250*/  @!P1 LDG.E.U16 R166, desc[UR8][R14.64] ;  /* 0x000000080ea69981 */ /* 0x0008a4000c1e1500 */
[----:B----4-:R-:W-:Y:S02]  /*24260*/  @!P1 IMAD.MOV.U32 R15, RZ, RZ, R29 ;  /* 0x000000ffff0f9224 */ /* 0x010fe400078e001d */
[----:B------:R-:W3:Y:S01]  /*24270*/  LDL R29, [R1+0xffc] ;  /* 0x000ffc00011d7983 */ /* 0x000ee20000100800 */
[----:B------:R-:W-:-:S05]  /*24280*/  @!P1 IMAD.MOV.U32 R14, RZ, RZ, R39 ;  /* 0x000000ffff0e9224 */ /* 0x000fca00078e0027 */
[----:B------:R0:W4:Y:S04]  /*24290*/  @!P1 LDG.E.U16 R165, desc[UR8][R14.64] ;  /* 0x000000080ea59981 */ /* 0x000128000c1e1500 */
[----:B------:R1:W-:Y:S01]  /*242a0*/  STL [R1+0x1b94], R6 ;  /* 0x001b940601007387 */ /* 0x0003e20000100800 */
[----:B0-----:R-:W-:Y:S02]  /*242b0*/  @!P1 IMAD.MOV.U32 R14, RZ, RZ, R33 ;  /* 0x000000ffff0e9224 */ /* 0x001fe400078e0021 */
[----:B------:R-:W-:-:S05]  /*242c0*/  @!P1 IMAD.MOV.U32 R15, RZ, RZ, R6 ;  /* 0x000000ffff0f9224 */ /* 0x000fca00078e0006 */
[----:B------:R0:W4:Y:S02]  /*242d0*/  @!P1 LDG.E.U16 R164, desc[UR8][R14.64] ;  /* 0x000000080ea49981 */ /* 0x000124000c1e1500 */
[----:B0-----:R-:W-:Y:S02]  /*242e0*/  @!P1 IMAD.MOV.U32 R15, RZ, RZ, R35 ;  /* 0x000000ffff0f9224 */ /* 0x001fe400078e0023 */
[----:B------:R-:W2:Y:S01]  /*242f0*/  LDL R35, [R1+0xfdc] ;  /* 0x000fdc0001237983 */ /* 0x000ea20000100800 */
[----:B------:R-:W-:Y:S01]  /*24300*/  PRMT R163, RZ, 0x7610, R163 ;  /* 0x00007610ffa37816 */ /* 0x000fe200000000a3 */
[----:B------:R-:W-:Y:S01]  /*24310*/  @!P1 IMAD.MOV.U32 R14, RZ, RZ, R28 ;  /* 0x000000ffff0e9224 */ /* 0x000fe200078e001c */
[----:B------:R-:W-:Y:S01]  /*24320*/  PRMT R162, RZ, 0x7610, R162 ;  /* 0x00007610ffa27816 */ /* 0x000fe200000000a2 */
[----:B------:R-:W4:Y:S04]  /*24330*/  LDL.LU R28, [R1+0xfd8] ;  /* 0x000fd800011c7983 */ /* 0x000f280000300800 */
[----:B------:R0:W4:Y:S02]  /*24340*/  @!P1 LDG.E.U16 R163, desc[UR8][R14.64] ;  /* 0x000000080ea39981 */ /* 0x000124000c1e1500 */
[----:B0-----:R-:W-:-:S02]  /*24350*/  @!P1 IMAD.MOV.U32 R14, RZ, RZ, R50 ;  /* 0x000000ffff0e9224 */ /* 0x001fc400078e0032 */
[----:B------:R-:W-:-:S05]  /*24360*/  @!P1 IMAD.MOV.U32 R15, RZ, RZ, R126 ;  /* 0x000000ffff0f9224 */ /* 0x000fca00078e007e */
[----:B------:R0:W4:Y:S01]  /*24370*/  @!P1 LDG.E.U16 R162, desc[UR8][R14.64] ;  /* 0x000000080ea29981 */ /* 0x000122000c1e1500 */
[----:B------:R-:W-:Y:S01]  /*24380*/  PRMT R161, RZ, 0x7610, R161 ;  /* 0x00007610ffa17816 */ /* 0x000fe200000000a1 */
[----:B0-----:R-:W-:Y:S02]  /*24390*/  @!P1 IMAD.MOV.U32 R15, RZ, RZ, R49 ;  /* 0x000000ffff0f9224 */ /* 0x001fe400078e0031 */
[----:B------:R-:W-:Y:S01]  /*243a0*/  @!P1 IMAD.MOV.U32 R14, RZ, RZ, R42 ;  /* 0x000000ffff0e9224 */ /* 0x000fe200078e002a */
[----:B------:R-:W4:Y:S04]  /*243b0*/  LDL.LU R49, [R1+0xfbc] ;  /* 0x000fbc0001317983 */ /* 0x000f280000300800 */
[----:B------:R-:W4:Y:S04]  /*243c0*/  LDL.LU R42, [R1+0xfb8] ;  /* 0x000fb800012a7983 */ /* 0x000f280000300800 */
[----:B-1----:R-:W4:Y:S04]  /*243d0*/  LDL.LU R6, [R1+0xf98] ;  /* 0x000f980001067983 */ /* 0x002f280000300800 */
[----:B------:R-:W4:Y:S04]  /*243e0*/  LDL R131, [R1+0xf5c] ;  /* 0x000f5c0001837983 */ /* 0x000f280000100800 */
[----:B------:R-:W4:Y:S04]  /*243f0*/  LDL.LU R50, [R1+0xf9c] ;  /* 0x000f9c0001327983 */ /* 0x000f280000300800 */
[----:B------:R0:W4:Y:S01]  /*24400*/  @!P1 LDG.E.U16 R161, desc[UR8][R14.64] ;  /* 0x000000080ea19981 */ /* 0x000122000c1e1500 */
[----:B------:R-:W-:Y:S01]  /*24410*/  PRMT R160, RZ, 0x7610, R160 ;  /* 0x00007610ffa07816 */ /* 0x000fe200000000a0 */
[----:B0-----:R-:W-:-:S02]  /*24420*/  @!P1 IMAD.MOV.U32 R14, RZ, RZ, R37 ;  /* 0x000000ffff0e9224 */ /* 0x001fc400078e0025 */
[----:B------:R-:W4:Y:S01]  /*24430*/  LDL.LU R37, [R1+0xf7c] ;  /* 0x000f7c0001257983 */ /* 0x000f220000300800 */
[----:B------:R-:W-:Y:S01]  /*24440*/  @!P1 IMAD.MOV.U32 R15, RZ, RZ, R47 ;  /* 0x000000ffff0f9224 */ /* 0x000fe200078e002f */
[----:B------:R-:W-:Y:S02]  /*24450*/  PRMT R159, RZ, 0x7610, R159 ;  /* 0x00007610ff9f7816 */ /* 0x000fe4000000009f */
[----:B------:R-:W4:Y:S04]  /*24460*/  LDL R126, [R1+0x1090] ;  /* 0x00109000017e7983 */ /* 0x000f280000100800 */
[----:B------:R0:W4:Y:S04]  /*24470*/  @!P1 LDG.E.U16 R160, desc[UR8][R14.64] ;  /* 0x000000080ea09981 */ /* 0x000128000c1e1500 */
[----:B------:R-:W4:Y:S01]  /*24480*/  LDL R47, [R1+0x1070] ;  /* 0x00107000012f7983 */ /* 0x000f220000100800 */
[----:B------:R-:W-:-:S03]  /*24490*/  PRMT R158, RZ, 0x7610, R158 ;  /* 0x00007610ff9e7816 */ /* 0x000fc6000000009e */
[----:B------:R-:W4:Y:S01]  /*244a0*/  LDL R130, [R1+0x1050] ;  /* 0x0010500001827983 */ /* 0x000f220000100800 */
[----:B0-----:R-:W-:-:S03]  /*244b0*/  @!P1 IMAD.MOV.U32 R14, RZ, RZ, R26 ;  /* 0x000000ffff0e9224 */ /* 0x001fc600078e001a */
[----:B------:R-:W4:Y:S01]  /*244c0*/  LDL R26, [R1+0x1094] ;  /* 0x00109400011a7983 */ /* 0x000f220000100800 */
[----:B------:R-:W-:-:S03]  /*244d0*/  @!P1 IMAD.MOV.U32 R15, RZ, RZ, R43 ;  /* 0x000000ffff0f9224 */ /* 0x000fc600078e002b */
[----:B------:R-:W4:Y:S04]  /*244e0*/  LDL R43, [R1+0x1030] ;  /* 0x00103000012b7983 */ /* 0x000f280000100800 */
[----:B------:R0:W4:Y:S01]  /*244f0*/  @!P1 LDG.E.U16 R159, desc[UR8][R14.64] ;  /* 0x000000080e9f9981 */ /* 0x000122000c1e1500 */
[----:B------:R-:W-:Y:S02]  /*24500*/  PRMT R157, RZ, 0x7610, R157 ;  /* 0x00007610ff9d7816 */ /* 0x000fe4000000009d */
[----:B------:R-:W-:Y:S01]  /*24510*/  PRMT R156, RZ, 0x7610, R156 ;  /* 0x00007610ff9c7816 */ /* 0x000fe2000000009c */
[----:B------:R-:W4:Y:S01]  /*24520*/  LDL R129, [R1+0x1010] ;  /* 0x0010100001817983 */ /* 0x000f220000100800 */
[----:B------:R-:W-:Y:S02]  /*24530*/  PRMT R155, RZ, 0x7610, R155 ;  /* 0x00007610ff9b7816 */ /* 0x000fe4000000009b */
[----:B------:R-:W-:Y:S01]  /*24540*/  PRMT R154, RZ, 0x7610, R154 ;  /* 0x00007610ff9a7816 */ /* 0x000fe2000000009a */
[----:B------:R-:W4:Y:S01]  /*24550*/  LDL R128, [R1+0x1014] ;  /* 0x0010140001807983 */ /* 0x000f220000100800 */
[----:B0-----:R-:W-:-:S03]  /*24560*/  @!P1 IMAD.MOV.U32 R15, RZ, RZ, R40 ;  /* 0x000000ffff0f9224 */ /* 0x001fc600078e0028 */
[----:B------:R-:W4:Y:S01]  /*24570*/  LDL R40, [R1+0x1054] ;  /* 0x0010540001287983 */ /* 0x000f220000100800 */
[----:B------:R-:W-:Y:S02]  /*24580*/  PRMT R153, RZ, 0x7610, R153 ;  /* 0x00007610ff997816 */ /* 0x000fe40000000099 */
[----:B------:R-:W-:Y:S01]  /*24590*/  PRMT R152, RZ, 0x7610, R152 ;  /* 0x00007610ff987816 */ /* 0x000fe20000000098 */
[----:B------:R-:W4:Y:S01]  /*245a0*/  LDL R127, [R1+0xff4] ;  /* 0x000ff400017f7983 */ /* 0x000f220000100800 */
[----:B---3--:R-:W-:-:S03]  /*245b0*/  @!P1 IMAD.MOV.U32 R14, RZ, RZ, R29 ;  /* 0x000000ffff0e9224 */ /* 0x008fc600078e001d */
[----:B------:R-:W3:Y:S04]  /*245c0*/  LDL R29, [R1+0x1074] ;  /* 0x00107400011d7983 */ /* 0x000ee80000100800 */
[----:B------:R2:W3:Y:S02]  /*245d0*/  @!P1 LDG.E.U16 R158, desc[UR8][R14.64] ;  /* 0x000000080e9e9981 */ /* 0x0004e4000c1e1500 */
[----:B--2---:R-:W-:Y:S02]  /*245e0*/  @!P1 IMAD.MOV.U32 R14, RZ, RZ, R35 ;  /* 0x000000ffff0e9224 */ /* 0x004fe400078e0023 */
[----:B------:R-:W2:Y:S01]  /*245f0*/  LDL R35, [R1+0x1034] ;  /* 0x0010340001237983 */ /* 0x000ea20000100800 */
[----:B----4-:R-:W-:-:S05]  /*24600*/  @!P1 IMAD.MOV.U32 R15, RZ, RZ, R28 ;  /* 0x000000ffff0f9224 */ /* 0x010fca00078e001c */
[----:B------:R0:W4:Y:S02]  /*24610*/  @!P1 LDG.E.U16 R157, desc[UR8][R14.64] ;  /* 0x000000080e9d9981 */ /* 0x000124000c1e1500 */
[----:B0-----:R-:W-:Y:S02]  /*24620*/  @!P1 IMAD.MOV.U32 R14, RZ, RZ, R49 ;  /* 0x000000ffff0e9224 */ /* 0x001fe400078e0031 */
[----:B------:R-:W-:-:S05]  /*24630*/  @!P1 IMAD.MOV.U32 R15, RZ, RZ, R42 ;  /* 0x000000ffff0f9224 */ /* 0x000fca00078e002a */
        /* <DEDUP_REMOVED lines=8> */
[----:B------:R-:W-:Y:S01]  /*246c0*/  @!P1 IMAD.MOV.U32 R15, RZ, RZ, R5 ;  /* 0x000000ffff0f9224 */ /* 0x000fe200078e0005 */
[----:B------:R-:W-:Y:S04]  /*246d0*/  STL [R1+0x1b98], R2 ;  /* 0x001b980201007387 */ /* 0x000fe80000100800 */
[----:B------:R0:W4:Y:S04]  /*246e0*/  @!P1 LDG.E.U16 R153, desc[UR8][R14.64] ;  /* 0x000000080e999981 */ /* 0x000128000c1e1500 */
[----:B------:R1:W-:Y:S01]  /*246f0*/  STL [R1+0x1b90], R5 ;  /* 0x001b900501007387 */ /* 0x0003e20000100800 */
[----:B0-----:R-:W-:-:S02]  /*24700*/  @!P1 IMAD.MOV.U32 R14, RZ, RZ, R26 ;  /* 0x000000ffff0e9224 */ /* 0x001fc400078e001a */
[----:B------:R-:W-:Y:S01]  /*24710*/  @!P1 IMAD.MOV.U32 R15, RZ, RZ, R126 ;  /* 0x000000ffff0f9224 */ /* 0x000fe200078e007e */
[----:B-1----:R-:W4:Y:S04]  /*24720*/  LDL.LU R5, [R1+0xf54] ;  /* 0x000f540001057983 */ /* 0x002f280000300800 */
[----:B------:R-:W4:Y:S04]  /*24730*/  LDL R126, [R1+0xfd4] ;  /* 0x000fd400017e7983 */ /* 0x000f280000100800 */
[----:B------:R0:W4:Y:S01]  /*24740*/  @!P1 LDG.E.U16 R152, desc[UR8][R14.64] ;  /* 0x000000080e989981 */ /* 0x000122000c1e1500 */
[----:B------:R-:W-:-:S03]  /*24750*/  PRMT R23, RZ, 0x7610, R23 ;  /* 0x00007610ff177816 */ /* 0x000fc60000000017 */
[----:B------:R-:W4:Y:S01]  /*24760*/  LDL.LU R26, [R1+0xfd0] ;  /* 0x000fd000011a7983 */ /* 0x000f220000300800 */
[----:B0-----:R-:W-:-:S03]  /*24770*/  @!P1 IMAD.MOV.U32 R15, RZ, RZ, R47 ;  /* 0x000000ffff0f9224 */ /* 0x001fc600078e002f */
[----:B------:R-:W4:Y:S01]  /*24780*/  LDL.LU R47, [R1+0xff0] ;  /* 0x000ff000012f7983 */ /* 0x000f220000300800 */
[----:B------:R-:W-:Y:S01]  /*24790*/  PRMT R22, RZ, 0x7610, R22 ;  /* 0x00007610ff167816 */ /* 0x000fe20000000016 */
[----:B---3--:R-:W-:Y:S02]  /*247a0*/  @!P1 IMAD.MOV.U32 R14, RZ, RZ, R29 ;  /* 0x000000ffff0e9224 */ /* 0x008fe400078e001d */
[----:B------:R-:W3:Y:S04]  /*247b0*/  LDL.LU R29, [R1+0xfb4] ;  /* 0x000fb400011d7983 */ /* 0x000ee80000300800 */
[----:B------:R0:W3:Y:S02]  /*247c0*/  @!P1 LDG.E.U16 R23, desc[UR8][R14.64] ;  /* 0x000000080e179981 */ /* 0x0000e4000c1e1500 */
[----:B0-----:R-:W-:-:S02]  /*247d0*/  @!P1 IMAD.MOV.U32 R14, RZ, RZ, R40 ;  /* 0x000000ffff0e9224 */ /* 0x001fc400078e0028 */
[----:B------:R-:W-:Y:S01]  /*247e0*/  @!P1 IMAD.MOV.U32 R15, RZ, RZ, R130 ;  /* 0x000000ffff0f9224 */ /* 0x000fe200078e0082 */
[----:B------:R-:W3:Y:S04]  /*247f0*/  LDL.LU R40, [R1+0xfb0] ;  /* 0x000fb00001287983 */ /* 0x000ee80000300800 */
[----:B------:R0:W3:Y:S04]  /*24800*/  @!P1 LDG.E.U16 R22, desc[UR8][R14.64] ;  /* 0x000000080e169981 */ /* 0x0000e8000c1e1500 */
[----:B------:R-:W3:Y:S01]  /*24810*/  LDL.LU R2, [R1+0xf90] ;  /* 0x000f900001027983 */ /* 0x000ee20000300800 */
[----:B0-----:R-:W-:-:S03]  /*24820*/  @!P1 IMAD.MOV.U32 R15, RZ, RZ, R43 ;  /* 0x000000ffff0f9224 */ /* 0x001fc600078e002b */
[----:B------:R-:W3:Y:S01]  /*24830*/  LDL.LU R43, [R1+0xf94] ;  /* 0x000f9400012b7983 */ /* 0x000ee20000300800 */
[----:B--2---:R-:W-:-:S03]  /*24840*/  @!P1 IMAD.MOV.U32 R14, RZ, RZ, R35 ;  /* 0x000000ffff0e9224 */ /* 0x004fc600078e0023 */
[----:B------:R-:W2:Y:S01]  /*24850*/  LDL.LU R35, [R1+0xf74] ;  /* 0x000f740001237983 */ /* 0x000ea20000300800 */
[----:B------:R-:W-:-:S03]  /*24860*/  PRMT R21, RZ, 0x7610, R21 ;  /* 0x00007610ff157816 */ /* 0x000fc60000000015 */
[----:B------:R0:W-:Y:S04]  /*24870*/  STS.U16 [R105+UR4+0x100], R20 ;  /* 0x0001001469007988 */ /* 0x0001e80008000404 */
[----:B------:R1:W2:Y:S01]  /*24880*/  @!P1 LDG.E.U16 R21, desc[UR8][R14.64] ;  /* 0x000000080e159981 */ /* 0x0002a2000c1e1500 */
[----:B0-----:R-:W-:Y:S01]  /*24890*/  PRMT R20, RZ, 0x7610, R20 ;  /* 0x00007610ff147816 */ /* 0x001fe20000000014 */
[----:B-1----:R-:W-:Y:S02]  /*248a0*/  @!P1 IMAD.MOV.U32 R14, RZ, RZ, R128 ;  /* 0x000000ffff0e9224 */ /* 0x002fe400078e0080 */
[----:B------:R-:W-:Y:S01]  /*248b0*/  @!P1 IMAD.MOV.U32 R15, RZ, RZ, R129 ;  /* 0x000000ffff0f9224 */ /* 0x000fe200078e0081 */
[----:B------:R0:W-:Y:S04]  /*248c0*/  STS.U16 [R105+UR4+0x500], R19 ;  /* 0x0005001369007988 */ /* 0x0001e80008000404 */
[----:B------:R1:W2:Y:S01]  /*248d0*/  @!P1 LDG.E.U16 R20, desc[UR8][R14.64] ;  /* 0x000000080e149981 */ /* 0x0002a2000c1e1500 */
[----:B0-----:R-:W-:Y:S01]  /*248e0*/  PRMT R19, RZ, 0x7610, R19 ;  /* 0x00007610ff137816 */ /* 0x001fe20000000013 */
[----:B-1----:R-:W-:-:S02]  /*248f0*/  @!P1 IMAD.MOV.U32 R14, RZ, RZ, R127 ;  /* 0x000000ffff0e9224 */ /* 0x002fc400078e007f */
[----:B------:R0:W-:Y:S04]  /*24900*/  STS.U16 [R105+UR4+0x900], R18 ;  /* 0x0009001269007988 */ /* 0x0001e80008000404 */
[----:B------:R1:W-:Y:S01]  /*24910*/  STS.U16 [R105+UR4+0xd00], R17 ;  /* 0x000d001169007988 */ /* 0x0003e20008000404 */
[----:B0-----:R-:W-:-:S03]  /*24920*/  PRMT R18, RZ, 0x7610, R18 ;  /* 0x00007610ff127816 */ /* 0x001fc60000000012 */
[----:B------:R-:W-:Y:S01]  /*24930*/  STL [R1+0x1e70], R50 ;  /* 0x001e703201007387 */ /* 0x000fe20000100800 */
[----:B-1----:R-:W-:-:S03]  /*24940*/  PRMT R17, RZ, 0x7610, R17 ;  /* 0x00007610ff117816 */ /* 0x002fc60000000011 */
[----:B------:R-:W-:Y:S04]  /*24950*/  STL.64 [R1+0x1e68], R48 ;  /* 0x001e683001007387 */ /* 0x000fe80000100a00 */
[----:B------:R0:W-:Y:S04]  /*24960*/  STS.U16 [R105+UR4+0x1100], R16 ;  /* 0x0011001069007988 */ /* 0x0001e80008000404 */
[----:B------:R1:W-:Y:S01]  /*24970*/  STS.U16 [R105+UR4+0x1500], R13 ;  /* 0x0015000d69007988 */ /* 0x0003e20008000404 */
[----:B0-----:R-:W-:Y:S02]  /*24980*/  PRMT R16, RZ, 0x7610, R16 ;  /* 0x00007610ff107816 */ /* 0x001fe40000000010 */
[----:B-1----:R-:W-:Y:S01]  /*24990*/  PRMT R13, RZ, 0x7610, R13 ;  /* 0x00007610ff0d7816 */ /* 0x002fe2000000000d */
[----:B----4-:R-:W-:-:S05]  /*249a0*/  @!P1 IMAD.MOV.U32 R15, RZ, RZ, R47 ;  /* 0x000000ffff0f9224 */ /* 0x010fca00078e002f */
[----:B------:R0:W4:Y:S02]  /*249b0*/  @!P1 LDG.E.U16 R19, desc[UR8][R14.64] ;  /* 0x000000080e139981 */ /* 0x000124000c1e1500 */
[----:B0-----:R-:W-:Y:S02]  /*249c0*/  @!P1 IMAD.MOV.U32 R14, RZ, RZ, R126 ;  /* 0x000000ffff0e9224 */ /* 0x001fe400078e007e */
[----:B------:R-:W-:Y:S01]  /*249d0*/  @!P1 IMAD.MOV.U32 R15, RZ, RZ, R26 ;  /* 0x000000ffff0f9224 */ /* 0x000fe200078e001a */
[----:B------:R-:W-:Y:S04]  /*249e0*/  STL.64 [R1+0x1e60], R46 ;  /* 0x001e602e01007387 */ /* 0x000fe80000100a00 */
[----:B------:R3:W4:Y:S04]  /*249f0*/  @!P1 LDG.E.U16 R18, desc[UR8][R14.64] ;  /* 0x000000080e129981 */ /* 0x000728000c1e1500 */
[----:B------:R-:W-:Y:S01]  /*24a00*/  STL.64 [R1+0x1e58], R44 ;  /* 0x001e582c01007387 */ /* 0x000fe20000100a00 */
[----:B---3--:R-:W-:-:S02]  /*24a10*/  @!P1 IMAD.MOV.U32 R14, RZ, RZ, R29 ;  /* 0x000000ffff0e9224 */ /* 0x008fc400078e001d */
[----:B------:R-:W-:-:S05]  /*24a20*/  @!P1 IMAD.MOV.U32 R15, RZ, RZ, R40 ;  /* 0x000000ffff0f9224 */ /* 0x000fca00078e0028 */
[----:B------:R0:W3:Y:S04]  /*24a30*/  @!P1 LDG.E.U16 R17, desc[UR8][R14.64] ;  /* 0x000000080e119981 */ /* 0x0000e8000c1e1500 */
[----:B------:R-:W-:Y:S01]  /*24a40*/  STL.64 [R1+0x1e50], R42 ;  /* 0x001e502a01007387 */ /* 0x000fe20000100a00 */
[----:B0-----:R-:W-:Y:S02]  /*24a50*/  @!P1 IMAD.MOV.U32 R14, RZ, RZ, R43 ;  /* 0x000000ffff0e9224 */ /* 0x001fe400078e002b */
[----:B------:R-:W-:Y:S01]  /*24a60*/  @!P1 IMAD.MOV.U32 R15, RZ, RZ, R2 ;  /* 0x000000ffff0f9224 */ /* 0x000fe200078e0002 */
[----:B------:R-:W-:Y:S04]  /*24a70*/  STL.64 [R1+0x1e48], R40 ;  /* 0x001e482801007387 */ /* 0x000fe80000100a00 */
[----:B------:R-:W-:Y:S04]  /*24a80*/  STL.64 [R1+0x1e40], R38 ;  /* 0x001e402601007387 */ /* 0x000fe80000100a00 */
[----:B------:R-:W-:Y:S04]  /*24a90*/  STL.64 [R1+0x1e38], R36 ;  /* 0x001e382401007387 */ /* 0x000fe80000100a00 */
[----:B--2---:R-:W-:Y:S04]  /*24aa0*/  STL.64 [R1+0x1e30], R34 ;  /* 0x001e302201007387 */ /* 0x004fe80000100a00 */
[----:B------:R-:W-:Y:S04]  /*24ab0*/  STL.64 [R1+0x1e28], R32 ;  /* 0x001e282001007387 */ /* 0x000fe80000100a00 */
[----:B------:R-:W-:Y:S04]  /*24ac0*/  STL.64 [R1+0x1e20], R30 ;  /* 0x001e201e01007387 */ /* 0x000fe80000100a00 */
[----:B------:R0:W2:Y:S04]  /*24ad0*/  @!P1 LDG.E.U16 R16, desc[UR8][R14.64] ;  /* 0x000000080e109981 */ /* 0x0000a8000c1e1500 */
[----:B------:R-:W-:Y:S04]  /*24ae0*/  STL.64 [R1+0x1e18], R28 ;  /* 0x001e181c01007387 */ /* 0x000fe80000100a00 */
[----:B------:R-:W-:Y:S01]  /*24af0*/  STL.64 [R1+0x1e10], R26 ;  /* 0x001e101a01007387 */ /* 0x000fe20000100a00 */
[----:B0-----:R-:W-:-:S02]  /*24b00*/  @!P1 IMAD.MOV.U32 R14, RZ, RZ, R35 ;  /* 0x000000ffff0e9224 */ /* 0x001fc400078e0023 */
[----:B------:R-:W-:Y:S01]  /*24b10*/  @!P1 IMAD.MOV.U32 R15, RZ, RZ, R3 ;  /* 0x000000ffff0f9224 */ /* 0x000fe200078e0003 */
[----:B------:R-:W-:Y:S04]  /*24b20*/  STL.64 [R1+0x1e08], R24 ;  /* 0x001e081801007387 */ /* 0x000fe80000100a00 */
[----:B------:R-:W-:Y:S04]  /*24b30*/  STL.64 [R1+0x2078], R150 ;  /* 0x0020789601007387 */ /* 0x000fe80000100a00 */
[----:B------:R-:W-:Y:S04]  /*24b40*/  STL.64 [R1+0x2070], R148 ;  /* 0x0020709401007387 */ /* 0x000fe80000100a00 */
[----:B------:R0:W-:Y:S04]  /*24b50*/  STL [R1+0x1b9c], R3 ;  /* 0x001b9c0301007387 */ /* 0x0001e80000100800 */
[----:B------:R1:W2:Y:S04]  /*24b60*/  @!P1 LDG.E.U16 R13, desc[UR8][R14.64] ;  /* 0x000000080e0d9981 */ /* 0x0002a8000c1e1500 */
[----:B------:R-:W-:Y:S04]  /*24b70*/  STL [R1+0x1ba4], R5 ;  /* 0x001ba40501007387 */ /* 0x000fe80000100800 */
[----:B------:R0:W-:Y:S01]  /*24b80*/  STL [R1+0x1ba0], R4 ;  /* 0x001ba00401007387 */ /* 0x0001e20000100800 */
[----:B-1----:R-:W-:-:S03]  /*24b90*/  @!P1 IMAD.MOV.U32 R15, RZ, RZ, R4 ;  /* 0x000000ffff0f9224 */ /* 0x002fc600078e0004 */
[----:B0-----:R-:W4:Y:S04]  /*24ba0*/  LDL R3, [R1+0x1b40] ;  /* 0x001b400001037983 */ /* 0x001f280000100800 */
[----:B------:R-:W3:Y:S04]  /*24bb0*/  LDL R4, [R1+0x1b44] ;  /* 0x001b440001047983 */ /* 0x000ee80000100800 */
        /* <DEDUP_REMOVED lines=58> */
[----:B------:R-:W2:Y:S04]  /*24f60*/  LDL.LU.64 R24, [R1+0xc00] ;  /* 0x000c000001187983 */ /* 0x000ea80000300a00 */
[----:B------:R-:W2:Y:S04]  /*24f70*/  LDL.LU.64 R26, [R1+0xc08] ;  /* 0x000c0800011a7983 */ /* 0x000ea80000300a00 */
[----:B------:R-:W2:Y:S04]  /*24f80*/  LDL.LU.64 R28, [R1+0xc10] ;  /* 0x000c1000011c7983 */ /* 0x000ea80000300a00 */
[----:B------:R-:W2:Y:S04]  /*24f90*/  LDL.LU.64 R30, [R1+0xc18] ;  /* 0x000c1800011e7983 */ /* 0x000ea80000300a00 */
[----:B------:R-:W2:Y:S01]  /*24fa0*/  LDL.LU.64 R32, [R1+0xc20] ;  /* 0x000c200001207983 */ /* 0x000ea20000300a00 */
[----:B0-----:R-:W-:-:S03]  /*24fb0*/  PRMT R7, RZ, 0x7610, R7 ;  /* 0x00007610ff077816 */ /* 0x001fc60000000007 */
[----:B------:R-:W2:Y:S01]  /*24fc0*/  LDL.LU.64 R34, [R1+0xc28] ;  /* 0x000c280001227983 */ /* 0x000ea20000300a00 */
[----:B------:R-:W-:-:S03]  /*24fd0*/  @!P1 IMAD.MOV.U32 R14, RZ, RZ, R5 ;  /* 0x000000ffff0e9224 */ /* 0x000fc600078e0005 */
[----:B------:R-:W2:Y:S04]  /*24fe0*/  LDL.LU.64 R36, [R1+0xc30] ;  /* 0x000c300001247983 */ /* 0x000ea80000300a00 */
[----:B------:R-:W2:Y:S04]  /*24ff0*/  LDL.LU.64 R38, [R1+0xc38] ;  /* 0x000c380001267983 */ /* 0x000ea80000300a00 */
[----:B------:R-:W2:Y:S04]  /*25000*/  LDL.LU.64 R40, [R1+0xc40] ;  /* 0x000c400001287983 */ /* 0x000ea80000300a00 */
[----:B------:R-:W2:Y:S04]  /*25010*/  LDL.LU.64 R42, [R1+0xc48] ;  /* 0x000c4800012a7983 */ /* 0x000ea80000300a00 */
[----:B------:R-:W2:Y:S04]  /*25020*/  LDL.LU.64 R44, [R1+0xc50] ;  /* 0x000c5000012c7983 */ /* 0x000ea80000300a00 */
[----:B------:R-:W2:Y:S04]  /*25030*/  LDL.LU.64 R46, [R1+0xc58] ;  /* 0x000c5800012e7983 */ /* 0x000ea80000300a00 */
[----:B------:R-:W2:Y:S04]  /*25040*/  LDL.LU.64 R48, [R1+0xc60] ;  /* 0x000c600001307983 */ /* 0x000ea80000300a00 */
[----:B------:R-:W2:Y:S04]  /*25050*/  @!P1 LDG.E.U16 R7, desc[UR8][R14.64] ;  /* 0x000000080e079981 */ /* 0x000ea8000c1e1500 */
[----:B---3--:R-:W-:Y:S04]  /*25060*/  STS.U16 [R4+UR4+0x200], R104 ;  /* 0x0002006804007988 */ /* 0x008fe80008000404 */
        /* <DEDUP_REMOVED lines=63> */
[----:B----4-:R-:W-:Y:S04]  /*25460*/  STS.U16 [R3+UR4+0x300], R77 ;  /* 0x0003004d03007988 */ /* 0x010fe80008000404 */
        /* <DEDUP_REMOVED lines=26> */
[----:B0-----:R-:W3:Y:S04]  /*25610*/  LDL.LU.64 R50, [R1+0xc68] ;  /* 0x000c680001327983 */ /* 0x001ee80000300a00 */
[----:B------:R-:W3:Y:S04]  /*25620*/  LDL.LU.64 R52, [R1+0xc70] ;  /* 0x000c700001347983 */ /* 0x000ee80000300a00 */
        /* <DEDUP_REMOVED lines=83> */
[----:B--2---:R-:W-:Y:S04]  /*25b60*/  STS.U16 [R3+UR4+0xf700], R16 ;  /* 0x00f7001003007988 */ /* 0x004fe80008000404 */
[----:B------:R-:W-:Y:S04]  /*25b70*/  STS.U16 [R3+UR4+0xfb00], R13 ;  /* 0x00fb000d03007988 */ /* 0x000fe80008000404 */
[----:B------:R-:W-:Y:S01]  /*25b80*/  STS.U16 [R3+UR4+0xff00], R7 ;  /* 0x00ff000703007988 */ /* 0x000fe20008000404 */
[----:B------:R0:W-:Y:S06]  /*25b90*/  MEMBAR.ALL.CTA ;  /* 0x0000000000007992 */ /* 0x0001ec0000008000 */
[----:B0-----:R-:W0:Y:S02]  /*25ba0*/  FENCE.VIEW.ASYNC.S ;  /* 0x00000000000073c6 */ /* 0x001e240000000000 */
[----:B0-----:R-:W-:Y:S06]  /*25bb0*/  BAR.SYNC.DEFER_BLOCKING 0x0 ;  /* 0x0000000000007b1d */ /* 0x001fec0000010000 */
[----:B---3--:R-:W-:-:S06]  /*25bc0*/  WARPGROUP.ARRIVE ;  /* 0x00000000000079c5 */ /* 0x008fcc0000000000 */
[----:B------:R-:W-:Y:S03]  /*25bd0*/  HGMMA.64x256x16.F32 R24, gdesc[UR44].tnspA, R24, gsb0 ;  /* 0x23e000002c1879f0 */ /* 0x000fe60008000818 */
[----:B------:R-:W-:Y:S02]  /*25be0*/  WARPGROUP.DEPBAR.LE gsb0, 0x0 ;  /* 0x00008000000079c5 */ /* 0x000fe40000010000 */
[----:B------:R-:W-:-:S15]  /*25bf0*/  WARPGROUP.ARRIVE ;  /* 0x00000000000079c5 */ /* 0x000fde0000000000 */
[----:B------:R-:W-:-:S08]  /*25c00*/  NOP ;  /* 0x0000000000007918 */ /* 0x000fd00000000000 */
        /* <DEDUP_REMOVED lines=10> */
[----:B------:R0:W-:Y:S04]  /*25cb0*/  STL.64 [R1+0xc00], R24 ;  /* 0x000c001801007387 */ /* 0x0001e80000100a00 */
        /* <DEDUP_REMOVED lines=58> */
[----:B------:R4:W-:Y:S01]  /*26060*/  STL.64 [R1+0xdd8], R142 ;  /* 0x000dd88e01007387 */ /* 0x0009e20000100a00 */
[----:B------:R-:W-:-:S03]  /*26070*/  IMAD.MOV.U32 R192, RZ, RZ, R25 ;  /* 0x000000ffffc07224 */ /* 0x000fc600078e0019 */
[----:B------:R4:W-:Y:S01]  /*26080*/  STL.64 [R1+0xde0], R144 ;  /* 0x000de09001007387 */ /* 0x0009e20000100a00 */
[----:B------:R-:W-:-:S03]  /*26090*/  IMAD.MOV.U32 R156, RZ, RZ, R24 ;  /* 0x000000ffff9c7224 */ /* 0x000fc600078e0018 */
[----:B------:R4:W-:Y:S01]  /*260a0*/  STL.64 [R1+0xde8], R146 ;  /* 0x000de89201007387 */ /* 0x0009e20000100a00 */
[----:B------:R-:W-:-:S03]  /*260b0*/  IMAD.MOV.U32 R194, RZ, RZ, R27 ;  /* 0x000000ffffc27224 */ /* 0x000fc600078e001b */
[----:B------:R4:W-:Y:S01]  /*260c0*/  STL.64 [R1+0xdf0], R148 ;  /* 0x000df09401007387 */ /* 0x0009e20000100a00 */
[----:B------:R-:W-:-:S03]  /*260d0*/  IMAD.MOV.U32 R157, RZ, RZ, R26 ;  /* 0x000000ffff9d7224 */ /* 0x000fc600078e001a */
[----:B------:R4:W-:Y:S04]  /*260e0*/  STL.64 [R1+0xdf8], R150 ;  /* 0x000df89601007387 */ /* 0x0009e80000100a00 */
[----:B0-----:R-:W4:Y:S04]  /*260f0*/  LDL.LU.64 R24, [R1+0xa00] ;  /* 0x000a000001187983 */ /* 0x001f280000300a00 */
[----:B-1----:R-:W4:Y:S04]  /*26100*/  LDL.LU.64 R26, [R1+0xa08] ;  /* 0x000a0800011a7983 */ /* 0x002f280000300a00 */
[----:B--2---:R-:W2:Y:S04]  /*26110*/  LDL.LU.64 R28, [R1+0xa10] ;  /* 0x000a1000011c7983 */ /* 0x004ea80000300a00 */
[----:B---3--:R-:W2:Y:S04]  /*26120*/  LDL.LU.64 R30, [R1+0xa18] ;  /* 0x000a1800011e7983 */ /* 0x008ea80000300a00 */
[----:B----4-:R-:W2:Y:S04]  /*26130*/  LDL.LU.64 R32, [R1+0xa20] ;  /* 0x000a200001207983 */ /* 0x010ea80000300a00 */
[----:B------:R-:W2:Y:S04]  /*26140*/  LDL.LU.64 R34, [R1+0xa28] ;  /* 0x000a280001227983 */ /* 0x000ea80000300a00 */
        /* <DEDUP_REMOVED lines=9> */
[----:B------:R-:W2:Y:S01]  /*261e0*/  LDL.LU.64 R54, [R1+0xa78] ;  /* 0x000a780001367983 */ /* 0x000ea20000300a00 */
[----:B------:R-:W-:-:S03]  /*261f0*/  IMAD.MOV.U32 R20, RZ, RZ, R65 ;  /* 0x000000ffff147224 */ /* 0x000fc600078e0041 */
[----:B------:R-:W2:Y:S01]  /*26200*/  LDL.LU.64 R56, [R1+0xa80] ;  /* 0x000a800001387983 */ /* 0x000ea20000300a00 */
[----:B------:R-:W-:-:S03]  /*26210*/  IMAD.MOV.U32 R21, RZ, RZ, R67 ;  /* 0x000000ffff157224 */ /* 0x000fc600078e0043 */
[----:B------:R-:W2:Y:S01]  /*26220*/  LDL.LU.64 R58, [R1+0xa88] ;  /* 0x000a8800013a7983 */ /* 0x000ea20000300a00 */
[----:B------:R-:W-:-:S03]  /*26230*/  IMAD.MOV.U32 R16, RZ, RZ, R68 ;  /* 0x000000ffff107224 */ /* 0x000fc600078e0044 */
[----:B------:R-:W2:Y:S01]  /*26240*/  LDL.LU.64 R60, [R1+0xa90] ;  /* 0x000a9000013c7983 */ /* 0x000ea20000300a00 */
[----:B------:R-:W-:-:S03]  /*26250*/  IMAD.MOV.U32 R17, RZ, RZ, R70 ;  /* 0x000000ffff117224 */ /* 0x000fc600078e0046 */
        /* <DEDUP_REMOVED lines=21> */
[----:B------:R-:W-:Y:S02]  /*263b0*/  IMAD.MOV.U32 R172, RZ, RZ, R97 ;  /* 0x000000ffffac7224 */ /* 0x000fe400078e0061 */
[----:B------:R-:W-:Y:S01]  /*263c0*/  IMAD.MOV.U32 R168, RZ, RZ, R96 ;  /* 0x000000ffffa87224 */ /* 0x000fe200078e0060 */
[----:B------:R-:W2:Y:S01]  /*263d0*/  LDL.LU.64 R92, [R1+0xb10] ;  /* 0x000b1000015c7983 */ /* 0x000ea20000300a00 */
[----:B------:R-:W-:Y:S02]  /*263e0*/  IMAD.MOV.U32 R173, RZ, RZ, R99 ;  /* 0x000000ffffad7224 */ /* 0x000fe400078e0063 */
[----:B------:R-:W-:Y:S01]  /*263f0*/  IMAD.MOV.U32 R169, RZ, RZ, R98 ;  /* 0x000000ffffa97224 */ /* 0x000fe200078e0062 */
[----:B------:R-:W2:Y:S01]  /*26400*/  LDL.LU.64 R94, [R1+0xb18] ;  /* 0x000b1800015e7983 */ /* 0x000ea20000300a00 */
[----:B------:R-:W-:Y:S02]  /*26410*/  IMAD.MOV.U32 R180, RZ, RZ, R101 ;  /* 0x000000ffffb47224 */ /* 0x000fe400078e0065 */
[----:B------:R-:W-:Y:S01]  /*26420*/  IMAD.MOV.U32 R176, RZ, RZ, R100 ;  /* 0x000000ffffb07224 */ /* 0x000fe200078e0064 */
[----:B------:R-:W2:Y:S01]  /*26430*/  LDL.LU.64 R96, [R1+0xb20] ;  /* 0x000b200001607983 */ /* 0x000ea20000300a00 */
[----:B------:R-:W-:-:S02]  /*26440*/  IMAD.MOV.U32 R181, RZ, RZ, R103 ;  /* 0x000000ffffb57224 */ /* 0x000fc400078e0067 */
        /* <DEDUP_REMOVED lines=57> */
[----:B------:R-:W2:Y:S02]  /*267e0*/  LDL.LU.64 R150, [R1+0xbf8] ;  /* 0x000bf80001967983 */ /* 0x000ea40000300a00 */
[----:B--2---:R-:W-:-:S06]  /*267f0*/  WARPGROUP.ARRIVE ;  /* 0x00000000000079c5 */ /* 0x004fcc0000000000 */
        /* <DEDUP_REMOVED lines=8> */
[----:B------:R-:W-:Y:S01]  /*26880*/  HGMMA.64x256x16.F32 R24, gdesc[UR16].tnspA, R24, gsb0 ;  /* 0x23e00000101879f0 */ /* 0x000fe20008000818 */
[----:B------:R-:W-:Y:S04]  /*26890*/  STL [R1+0x1c04], R204 ;  /* 0x001c04cc01007387 */ /* 0x000fe80000100800 */
        /* <DEDUP_REMOVED lines=20> */
[----:B------:R-:W-:Y:S01]  /*269e0*/  STL [R1+0x1bb0], R245 ;  /* 0x001bb0f501007387 */ /* 0x000fe20000100800 */
[----:B------:R-:W-:-:S02]  /*269f0*/  WARPGROUP.DEPBAR.LE gsb0, 0x0 ;  /* 0x00008000000079c5 */ /* 0x000fc40000010000 */
[----:B------:R-:W-:-:S06]  /*26a00*/  WARPGROUP.ARRIVE ;  /* 0x00000000000079c5 */ /* 0x000fcc0000000000 */
[----:B------:R-:W-:Y:S01]  /*26a10*/  HGMMA.64x256x16.F32 R24, gdesc[UR20].tnspA, R24, gsb0 ;  /* 0x23e00000141879f0 */ /* 0x000fe20008000818 */
[----:B------:R-:W-:Y:S04]  /*26a20*/  STL [R1+0x1bac], R248 ;  /* 0x001bacf801007387 */ /* 0x000fe80000100800 */
[----:B------:R-:W-:Y:S01]  /*26a30*/  STL [R1+0x1ba8], R249 ;  /* 0x001ba8f901007387 */ /* 0x000fe20000100800 */
[----:B------:R-:W-:-:S03]  /*26a40*/  WARPGROUP.DEPBAR.LE gsb0, 0x0 ;  /* 0x00008000000079c5 */ /* 0x000fc60000010000 */
        /* <DEDUP_REMOVED lines=64> */
[----:B0-----:R-:W4:Y:S04]  /*26e50*/  LDL.LU.64 R24, [R1+0x600] ;  /* 0x0006000001187983 */ /* 0x001f280000300a00 */
[----:B-1----:R-:W4:Y:S04]  /*26e60*/  LDL.LU.64 R26, [R1+0x608] ;  /* 0x00060800011a7983 */ /* 0x002f280000300a00 */
[----:B--2---:R-:W2:Y:S04]  /*26e70*/  LDL.LU.64 R28, [R1+0x610] ;  /* 0x00061000011c7983 */ /* 0x004ea80000300a00 */
[----:B---3--:R-:W3:Y:S04]  /*26e80*/  LDL.LU.64 R30, [R1+0x618] ;  /* 0x00061800011e7983 */ /* 0x008ee80000300a00 */
[----:B----4-:R-:W4:Y:S04]  /*26e90*/  LDL.LU.64 R32, [R1+0x620] ;  /* 0x0006200001207983 */ /* 0x010f280000300a00 */
[----:B------:R-:W2:Y:S04]  /*26ea0*/  LDL.LU.64 R34, [R1+0x628] ;  /* 0x0006280001227983 */ /* 0x000ea80000300a00 */
[----:B------:R-:W3:Y:S04]  /*26eb0*/  LDL.LU.64 R36, [R1+0x630] ;  /* 0x0006300001247983 */ /* 0x000ee80000300a00 */
[----:B------:R-:W4:Y:S04]  /*26ec0*/  LDL.LU.64 R38, [R1+0x638] ;  /* 0x0006380001267983 */ /* 0x000f280000300a00 */
        /* <DEDUP_REMOVED lines=56> */
[----:B---3--:R-:W-:Y:S04]  /*27250*/  STL.64 [R1+0x2278], R150 ;  /* 0x0022789601007387 */ /* 0x008fe80000100a00 */
[----:B--2---:R-:W-:Y:S04]  /*27260*/  STL.64 [R1+0x2270], R148 ;  /* 0x0022709401007387 */ /* 0x004fe80000100a00 */
[----:B----4-:R-:W-:Y:S04]  /*27270*/  STL.64 [R1+0x2268], R146 ;  /* 0x0022689201007387 */ /* 0x010fe80000100a00 */
        /* <DEDUP_REMOVED lines=61> */
[----:B0-----:R-:W2:Y:S04]  /*27650*/  LDL.LU.64 R24, [R1+0x800] ;  /* 0x0008000001187983 */ /* 0x001ea80000300a00 */
        /* <DEDUP_REMOVED lines=64> */
[----:B------:R-:W-:Y:S01]  /*27a60*/  HGMMA.64x256x16.F32 R24, gdesc[UR40].tnspA, R24, gsb0 ;  /* 0x23e00000281879f0 */ /* 0x000fe20008000818 */
[----:B------:R-:W-:Y:S01]  /*27a70*/  UMOV UR20, UR40 ;  /* 0x0000002800147c82 */ /* 0x000fe20008000000 */
[----:B------:R-:W-:Y:S01]  /*27a80*/  UMOV UR21, UR41 ;  /* 0x0000002900157c82 */ /* 0x000fe20008000000 */
[----:B------:R-:W-:Y:S01]  /*27a90*/  UIADD3.64 UR40, UR24, 0x280, URZ ;  /* 0x0000028018287897 */ /* 0x000fe2000fffe03f */
[----:B------:R-:W-:Y:S01]  /*27aa0*/  UMOV UR42, UR30 ;  /* 0x0000001e002a7c82 */ /* 0x000fe20008000000 */
[----:B------:R-:W-:Y:S01]  /*27ab0*/  UMOV UR43, UR31 ;  /* 0x0000001f002b7c82 */ /* 0x000fe20008000000 */
[----:B------:R-:W-:Y:S02]  /*27ac0*/  WARPGROUP.DEPBAR.LE gsb0, 0x0 ;  /* 0x00008000000079c5 */ /* 0x000fe40000010000 */
[----:B------:R-:W-:-:S15]  /*27ad0*/  WARPGROUP.ARRIVE ;  /* 0x00000000000079c5 */ /* 0x000fde0000000000 */
[----:B------:R-:W-:-:S05]  /*27ae0*/  NOP ;  /* 0x0000000000007918 */ /* 0x000fca0000000000 */
        /* <DEDUP_REMOVED lines=9> */
[----:B------:R-:W-:Y:S03]  /*27b80*/  HGMMA.64x256x16.F32 R24, gdesc[UR40].tnspA, R24, gsb0 ;  /* 0x23e00000281879f0 */ /* 0x000fe60008000818 */
[----:B------:R-:W-:Y:S02]  /*27b90*/  WARPGROUP.DEPBAR.LE gsb0, 0x0 ;  /* 0x00008000000079c5 */ /* 0x000fe40000010000 */
[----:B------:R-:W-:-:S15]  /*27ba0*/  WARPGROUP.ARRIVE ;  /* 0x00000000000079c5 */ /* 0x000fde0000000000 */
[----:B------:R-:W-:-:S08]  /*27bb0*/  NOP ;  /* 0x0000000000007918 */ /* 0x000fd00000000000 */
[----:B------:R-:W-:Y:S03]  /*27bc0*/  HGMMA.64x256x16.F32 R24, gdesc[UR36].tnspA, R24, gsb0 ;  /* 0x23e00000241879f0 */ /* 0x000fe60008000818 */
[----:B------:R-:W-:Y:S02]  /*27bd0*/  WARPGROUP.DEPBAR.LE gsb0, 0x0 ;  /* 0x00008000000079c5 */ /* 0x000fe40000010000 */
        /* <DEDUP_REMOVED lines=63> */
[----:B------:R0:W-:Y:S01]  /*27fd0*/  STL.64 [R1+0x9f8], R150 ;  /* 0x0009f89601007387 */ /* 0x0001e20000100a00 */
[----:B------:R-:W-:-:S02]  /*27fe0*/  IMAD.MOV.U32 R251, RZ, RZ, R134 ;  /* 0x000000fffffb7224 */ /* 0x000fc400078e0086 */
[----:B------:R-:W-:Y:S01]  /*27ff0*/  IMAD.MOV.U32 R250, RZ, RZ, R132 ;  /* 0x000000fffffa7224 */ /* 0x000fe200078e0084 */
[----:B0-----:R-:W2:Y:S04]  /*28000*/  LDL.LU.64 R150, [R1+0x2278] ;  /* 0x0022780001967983 */ /* 0x001ea80000300a00 */
        /* <DEDUP_REMOVED lines=113> */
[----:B------:R-:W2:Y:S01]  /*28720*/  LDL.LU.64 R24, [R1+0x2080] ;  /* 0x0020800001187983 */ /* 0x000ea20000300a00 */
[----:B------:R-:W-:Y:S01]  /*28730*/  UMOV UR48, UR20 ;  /* 0x0000001400307c82 */ /* 0x000fe20008000000 */
[----:B------:R-:W-:Y:S01]  /*28740*/  UMOV UR49, UR21 ;  /* 0x0000001500317c82 */ /* 0x000fe20008000000 */
[----:B--2---:R-:W-:-:S06]  /*28750*/  WARPGROUP.ARRIVE ;  /* 0x00000000000079c5 */ /* 0x004fcc0000000000 */
[----:B------:R-:W-:Y:S01]  /*28760*/  HGMMA.64x256x16.F32 R24, gdesc[UR48].tnspA, R24, gsb0 ;  /* 0x23e00000301879f0 */ /* 0x000fe20008000818 */
[----:B------:R-:W-:Y:S01]  /*28770*/  UMOV UR16, UR40 ;  /* 0x0000002800107c82 */ /* 0x000fe20008000000 */
[----:B------:R-:W-:Y:S01]  /*28780*/  UMOV UR17, UR41 ;  /* 0x0000002900117c82 */ /* 0x000fe20008000000 */
[----:B------:R-:W-:Y:S02]  /*28790*/  WARPGROUP.DEPBAR.LE gsb0, 0x0 ;  /* 0x00008000000079c5 */ /* 0x000fe40000010000 */
[----:B------:R-:W-:-:S15]  /*287a0*/  WARPGROUP.ARRIVE ;  /* 0x00000000000079c5 */ /* 0x000fde0000000000 */
[----:B------:R-:W-:-:S08]  /*287b0*/  NOP ;  /* 0x0000000000007918 */ /* 0x000fd00000000000 */
[----:B------:R-:W-:Y:S01]  /*287c0*/  HGMMA.64x256x16.F32 R24, gdesc[UR12].tnspA, R24, gsb0 ;  /* 0x23e000000c1879f0 */ /* 0x000fe20008000818 */
[----:B------:R-:W-:Y:S01]  /*287d0*/  UMOV UR10, UR36 ;  /* 0x00000024000a7c82 */ /* 0x000fe20008000000 */
[----:B------:R-:W-:Y:S01]  /*287e0*/  UMOV UR11, UR37 ;  /* 0x00000025000b7c82 */ /* 0x000fe20008000000 */
[----:B------:R-:W-:Y:S01]  /*287f0*/  UMOV UR20, UR10 ;  /* 0x0000000a00147c82 */ /* 0x000fe20008000000 */
[----:B------:R-:W-:Y:S01]  /*28800*/  UMOV UR21, UR11 ;  /* 0x0000000b00157c82 */ /* 0x000fe20008000000 */
[----:B------:R-:W-:Y:S02]  /*28810*/  WARPGROUP.DEPBAR.LE gsb0, 0x0 ;  /* 0x00008000000079c5 */ /* 0x000fe40000010000 */
[----:B------:R-:W-:-:S15]  /*28820*/  WARPGROUP.ARRIVE ;  /* 0x00000000000079c5 */ /* 0x000fde0000000000 */
[----:B------:R-:W-:-:S06]  /*28830*/  NOP ;  /* 0x0000000000007918 */ /* 0x000fcc0000000000 */
        /* <DEDUP_REMOVED lines=71> */
[----:B------:R-:W3:Y:S04]  /*28cb0*/  LDL.LU.64 R148, [R1+0x2070] ;  /* 0x0020700001947983 */ /* 0x000ee80000300a00 */
[----:B------:R-:W4:Y:S04]  /*28cc0*/  LDL.LU.64 R24, [R1+0x200] ;  /* 0x0002000001187983 */ /* 0x000f280000300a00 */
[----:B------:R-:W2:Y:S04]  /*28cd0*/  LDL.LU.64 R26, [R1+0x208] ;  /* 0x00020800011a7983 */ /* 0x000ea80000300a00 */
        /* <DEDUP_REMOVED lines=51> */
[----:B------:R-:W2:Y:S01]  /*29010*/  LDL.LU.64 R130, [R1+0x3a8] ;  /* 0x0003a80001827983 */ /* 0x000ea20000300a00 */
[----:B------:R-:W-:-:S04]  /*29020*/  IMAD.SHL.U32 R12, R12, 0x40, RZ ;  /* 0x000000400c0c7824 */ /* 0x000fc800078e00ff */
[----:B------:R-:W-:Y:S02]  /*29030*/  IMAD.SHL.U32 R12, R12, 0x2, RZ ;  /* 0x000000020c0c7824 */ /* 0x000fe400078e00ff */
[----:B---3--:R-:W-:Y:S01]  /*29040*/  IMAD.MOV.U32 R5, RZ, RZ, R149 ;  /* 0x000000ffff057224 */ /* 0x008fe200078e0095 */
        /* <DEDUP_REMOVED lines=60> */
[----:B------:R-:W-:Y:S04]  /*29410*/  STL.64 [R1+0x1e88], R10 ;  /* 0x001e880a01007387 */ /* 0x000fe80000100a00 */
[----:B------:R-:W-:Y:S04]  /*29420*/  STL.64 [R1+0x1e80], R8 ;  /* 0x001e800801007387 */ /* 0x000fe80000100a00 */
[----:B------:R-:W-:Y:S04]  /*29430*/  STL [R1+0x1e78], R6 ;  /* 0x001e780601007387 */ /* 0x000fe80000100800 */
[----:B------:R0:W-:Y:S04]  /*29440*/  STL [R1+0x1e74], R5 ;  /* 0x001e740501007387 */ /* 0x0001e80000100800 */
        /* <DEDUP_REMOVED lines=64> */
[----:B------:R-:W-:Y:S01]  /*29850*/  UIADD3.64 UR36, UR24, 0x380, URZ ;  /* 0x0000038018247897 */ /* 0x000fe2000fffe03f */
[----:B------:R-:W-:Y:S01]  /*29860*/  UMOV UR38, UR46 ;  /* 0x0000002e00267c82 */ /* 0x000fe20008000000 */
[----:B------:R-:W-:Y:S01]  /*29870*/  UMOV UR39, UR47 ;  /* 0x0000002f00277c82 */ /* 0x000fe20008000000 */
[----:B------:R-:W-:Y:S01]  /*29880*/  UIADD3.64 UR40, UR24, 0x400, URZ ;  /* 0x0000040018287897 */ /* 0x000fe2000fffe03f */
[----:B------:R-:W3:Y:S01]  /*29890*/  LDL.LU.64 R132, [R1+0x3b0] ;  /* 0x0003b00001847983 */ /* 0x000ee20000300a00 */
[----:B------:R-:W-:Y:S01]  /*298a0*/  UMOV UR42, UR26 ;  /* 0x0000001a002a7c82 */ /* 0x000fe20008000000 */
[----:B------:R-:W-:Y:S01]  /*298b0*/  UMOV UR43, UR27 ;  /* 0x0000001b002b7c82 */ /* 0x000fe20008000000 */
[----:B--2---:R-:W-:Y:S01]  /*298c0*/  WARPGROUP.ARRIVE ;  /* 0x00000000000079c5 */ /* 0x004fe20000000000 */
[----:B------:R-:W-:Y:S01]  /*298d0*/  UMOV UR20, UR36 ;  /* 0x0000002400147c82 */ /* 0x000fe20008000000 */
[----:B------:R-:W-:Y:S01]  /*298e0*/  UMOV UR21, UR37 ;  /* 0x0000002500157c82 */ /* 0x000fe20008000000 */
[----:B------:R-:W-:Y:S01]  /*298f0*/  UMOV UR12, UR40 ;  /* 0x00000028000c7c82 */ /* 0x000fe20008000000 */
[----:B------:R-:W-:Y:S01]  /*29900*/  UMOV UR13, UR41 ;  /* 0x00000029000d7c82 */ /* 0x000fe20008000000 */
[----:B------:R-:W3:Y:S01]  /*29910*/  LDL.LU.64 R134, [R1+0x3b8] ;  /* 0x0003b80001867983 */ /* 0x000ee20000300a00 */
[----:B------:R-:W-:Y:S01]  /*29920*/  HGMMA.64x256x16.F32 R4, gdesc[UR36].tnspA, R4, gsb0 ;  /* 0x23e00000240479f0 */ /* 0x000fe20008000804 */
[----:B------:R-:W-:Y:S01]  /*29930*/  UIADD3.64 UR36, UR24, 0x480, URZ ;  /* 0x0000048018247897 */ /* 0x000fe2000fffe03f */
[----:B------:R-:W-:Y:S01]  /*29940*/  UMOV UR38, UR30 ;  /* 0x0000001e00267c82 */ /* 0x000fe20008000000 */
[----:B------:R-:W-:Y:S01]  /*29950*/  UMOV UR39, UR31 ;  /* 0x0000001f00277c82 */ /* 0x000fe20008000000 */
[----:B------:R-:W3:Y:S04]  /*29960*/  LDL.LU.64 R136, [R1+0x3c0] ;  /* 0x0003c00001887983 */ /* 0x000ee80000300a00 */
[----:B------:R-:W3:Y:S01]  /*29970*/  LDL.LU.64 R138, [R1+0x3c8] ;  /* 0x0003c800018a7983 */ /* 0x000ee20000300a00 */
[----:B------:R-:W-:-:S03]  /*29980*/  IMAD.MOV.U32 R3, RZ, RZ, R148 ;  /* 0x000000ffff037224 */ /* 0x000fc600078e0094 */
[----:B------:R-:W3:Y:S01]  /*29990*/  LDL.LU.64 R140, [R1+0x3d0] ;  /* 0x0003d000018c7983 */ /* 0x000ee20000300a00 */
[----:B------:R-:W-:-:S03]  /*299a0*/  IMAD.MOV.U32 R195, RZ, RZ, R150 ;  /* 0x000000ffffc37224 */ /* 0x000fc600078e0096 */
[----:B------:R-:W3:Y:S01]  /*299b0*/  LDL.LU.64 R142, [R1+0x3d8] ;  /* 0x0003d800018e7983 */ /* 0x000ee20000300a00 */
[----:B------:R-:W-:-:S03]  /*299c0*/  IMAD.MOV.U32 R189, RZ, RZ, R151 ;  /* 0x000000ffffbd7224 */ /* 0x000fc600078e0097 */
[----:B------:R-:W3:Y:S04]  /*299d0*/  LDL.LU.64 R144, [R1+0x3e0] ;  /* 0x0003e00001907983 */ /* 0x000ee80000300a00 */
[----:B------:R-:W3:Y:S04]  /*299e0*/  LDL.LU.64 R146, [R1+0x3e8] ;  /* 0x0003e80001927983 */ /* 0x000ee80000300a00 */
[----:B------:R-:W3:Y:S04]  /*299f0*/  LDL.LU.64 R148, [R1+0x3f0] ;  /* 0x0003f00001947983 */ /* 0x000ee80000300a00 */
[----:B------:R-:W3:Y:S01]  /*29a00*/  LDL.LU.64 R150, [R1+0x3f8] ;  /* 0x0003f80001967983 */ /* 0x000ee20000300a00 */
[----:B------:R-:W-:-:S02]  /*29a10*/  WARPGROUP.DEPBAR.LE gsb0, 0x0 ;  /* 0x00008000000079c5 */ /* 0x000fc40000010000 */
[----:B------:R-:W-:-:S06]  /*29a20*/  WARPGROUP.ARRIVE ;  /* 0x00000000000079c5 */ /* 0x000fcc0000000000 */
[----:B------:R-:W-:Y:S01]  /*29a30*/  HGMMA.64x256x16.F32 R4, gdesc[UR40].tnspA, R4, gsb0 ;  /* 0x23e00000280479f0 */ /* 0x000fe20008000804 */
[----:B------:R-:W-:Y:S01]  /*29a40*/  UIADD3.64 UR40, UR24, 0x500, URZ ;  /* 0x0000050018287897 */ /* 0x000fe2000fffe03f */
[----:B------:R-:W-:Y:S01]  /*29a50*/  UMOV UR42, UR34 ;  /* 0x00000022002a7c82 */ /* 0x000fe20008000000 */
[----:B------:R-:W-:Y:S01]  /*29a60*/  UMOV UR43, UR35 ;  /* 0x00000023002b7c82 */ /* 0x000fe20008000000 */
[----:B------:R-:W-:Y:S02]  /*29a70*/  WARPGROUP.DEPBAR.LE gsb0, 0x0 ;  /* 0x00008000000079c5 */ /* 0x000fe40000010000 */
[----:B------:R-:W-:-:S15]  /*29a80*/  WARPGROUP.ARRIVE ;  /* 0x00000000000079c5 */ /* 0x000fde0000000000 */
[----:B------:R-:W-:-:S07]  /*29a90*/  NOP ;  /* 0x0000000000007918 */ /* 0x000fce0000000000 */
        /* <DEDUP_REMOVED lines=123> */
[----:B------:R-:W3:Y:S01]  /*2a250*/  LDL.LU.64 R24, [R1+0x1ec0] ;  /* 0x001ec00001187983 */ /* 0x000ee20000300a00 */
[----:B------:R-:W-:Y:S01]  /*2a260*/  UMOV UR48, UR20 ;  /* 0x0000001400307c82 */ /* 0x000fe20008000000 */
[----:B------:R-:W-:Y:S01]  /*2a270*/  UMOV UR49, UR21 ;  /* 0x0000001500317c82 */ /* 0x000fe20008000000 */
[----:B------:R-:W-:Y:S01]  /*2a280*/  UMOV UR16, UR36 ;  /* 0x0000002400107c82 */ /* 0x000fe20008000000 */
[----:B------:R-:W-:Y:S01]  /*2a290*/  UMOV UR17, UR37 ;  /* 0x0000002500117c82 */ /* 0x000fe20008000000 */
[----:B------:R-:W-:Y:S01]  /*2a2a0*/  UMOV UR10, UR40 ;  /* 0x00000028000a7c82 */ /* 0x000fe20008000000 */
[----:B------:R-:W-:Y:S01]  /*2a2b0*/  UMOV UR11, UR41 ;  /* 0x00000029000b7c82 */ /* 0x000fe20008000000 */
[----:B---3--:R-:W-:Y:S01]  /*2a2c0*/  WARPGROUP.ARRIVE ;  /* 0x00000000000079c5 */ /* 0x008fe20000000000 */
[----:B------:R0:W5:Y:S01]  /*2a2d0*/  LDL.LU.64 R22, [R1+0x1eb8] ;  /* 0x001eb80001167983 */ /* 0x0001620000300a00 */
[----:B------:R-:W-:Y:S01]  /*2a2e0*/  UMOV UR20, UR10 ;  /* 0x0000000a00147c82 */ /* 0x000fe20008000000 */
[----:B------:R-:W-:-:S02]  /*2a2f0*/  UMOV UR21, UR11 ;  /* 0x0000000b00157c82 */ /* 0x000fc40008000000 */
[----:B------:R0:W5:Y:S01]  /*2a300*/  LDL.LU.64 R20, [R1+0x1eb0] ;  /* 0x001eb00001147983 */ /* 0x0001620000300a00 */
[----:B------:R-:W-:Y:S03]  /*2a310*/  HGMMA.64x256x16.F32 R24, gdesc[UR48].tnspA, R24, gsb0 ;  /* 0x23e00000301879f0 */ /* 0x000fe60008000818 */
[----:B------:R0:W5:Y:S01]  /*2a320*/  LDL.LU.64 R18, [R1+0x1ea8] ;  /* 0x001ea80001127983 */ /* 0x0001620000300a00 */
[----:B------:R-:W-:-:S03]  /*2a330*/  R2UR UR37, R189 ;  /* 0x00000000bd2572ca */ /* 0x000fc600000e0000 */
[----:B------:R0:W5:Y:S01]  /*2a340*/  LDL.LU.64 R16, [R1+0x1ea0] ;  /* 0x001ea00001107983 */ /* 0x0001620000300a00 */
[----:B------:R-:W-:Y:S02]  /*2a350*/  WARPGROUP.DEPBAR.LE gsb0, 0x0 ;  /* 0x00008000000079c5 */ /* 0x000fe40000010000 */
[----:B------:R-:W-:Y:S01]  /*2a360*/  WARPGROUP.ARRIVE ;  /* 0x00000000000079c5 */ /* 0x000fe20000000000 */
[----:B------:R0:W5:Y:S01]  /*2a370*/  LDL.LU.64 R14, [R1+0x1e98] ;  /* 0x001e9800010e7983 */ /* 0x0001620000300a00 */
[----:B------:R-:W-:-:S03]  /*2a380*/  IMAD.MOV.U32 R189, RZ, RZ, R6 ;  /* 0x000000ffffbd7224 */ /* 0x000fc600078e0006 */
[----:B------:R-:W2:-:S13]  /*2a390*/  LDL.LU R12, [R1+0x1e90] ;  /* 0x001e9000010c7983 */ /* 0x000e9a0000300800 */
[----:B------:R-:W-:Y:S01]  /*2a3a0*/  HGMMA.64x256x16.F32 R24, gdesc[UR12].tnspA, R24, gsb0 ;  /* 0x23e000000c1879f0 */ /* 0x000fe20008000818 */
[----:B------:R-:W-:Y:S01]  /*2a3b0*/  IMAD.MOV.U32 R193, RZ, RZ, R5 ;  /* 0x000000ffffc17224 */ /* 0x000fe200078e0005 */
[----:B------:R-:W2:Y:S04]  /*2a3c0*/  LDL.LU.64 R10, [R1+0x1e88] ;  /* 0x001e8800010a7983 */ /* 0x000ea80000300a00 */
[----:B------:R-:W3:Y:S04]  /*2a3d0*/  LDL.LU.64 R8, [R1+0x1e80] ;  /* 0x001e800001087983 */ /* 0x000ee80000300a00 */
[----:B------:R-:W4:Y:S04]  /*2a3e0*/  LDL.LU R6, [R1+0x1e78] ;  /* 0x001e780001067983 */ /* 0x000f280000300800 */
[----:B------:R-:W2:Y:S01]  /*2a3f0*/  LDL.LU R5, [R1+0x1e74] ;  /* 0x001e740001057983 */ /* 0x000ea20000300800 */
[----:B------:R-:W-:-:S02]  /*2a400*/  WARPGROUP.DEPBAR.LE gsb0, 0x0 ;  /* 0x00008000000079c5 */ /* 0x000fc40000010000 */
[----:B------:R-:W-:-:S11]  /*2a410*/  WARPGROUP.ARRIVE ;  /* 0x00000000000079c5 */ /* 0x000fd60000000000 */
        /* <DEDUP_REMOVED lines=70> */
[----:B-1----:R-:W3:Y:S04]  /*2a880*/  LDL.LU R50, [R1+0x1e70] ;  /* 0x001e700001327983 */ /* 0x002ee80000300800 */
        /* <DEDUP_REMOVED lines=13> */
[----:B------:R-:W-:Y:S01]  /*2a960*/  R2UR UR36, R195 ;  /* 0x00000000c32472ca */ /* 0x000fe200000e0000 */
[----:B------:R-:W-:Y:S01]  /*2a970*/  IMAD.MOV.U32 R195, RZ, RZ, R7 ;  /* 0x000000ffffc37224 */ /* 0x000fe200078e0007 */
[----:B--2---:R-:W-:Y:S01]  /*2a980*/  R2UR UR41, R5 ;  /* 0x00000000052972ca */ /* 0x004fe200000e0000 */
[----:B----4-:R-:W-:Y:S01]  /*2a990*/  IMAD.MOV.U32 R5, RZ, RZ, R6 ;  /* 0x000000ffff057224 */ /* 0x010fe200078e0006 */
[----:B------:R-:W-:Y:S01]  /*2a9a0*/  R2UR UR40, R3 ;  /* 0x00000000032872ca */ /* 0x000fe200000e0000 */
[----:B------:R-:W-:-:S02]  /*2a9b0*/  IMAD.MOV.U32 R3, RZ, RZ, R2 ;  /* 0x000000ffff037224 */ /* 0x000fc400078e0002 */
[----:B------:R-:W-:Y:S02]  /*2a9c0*/  IMAD.MOV.U32 R188, RZ, RZ, R4 ;  /* 0x000000ffffbc7224 */ /* 0x000fe400078e0004 */
[----:B---3--:R-:W-:Y:S02]  /*2a9d0*/  IMAD.MOV.U32 R13, RZ, RZ, R50 ;  /* 0x000000ffff0d7224 */ /* 0x008fe400078e0032 */
[----:B------:R-:W-:Y:S02]  /*2a9e0*/  IMAD.MOV.U32 R191, RZ, RZ, R49 ;  /* 0x000000ffffbf7224 */ /* 0x000fe400078e0031 */
[----:B------:R-:W-:Y:S02]  /*2a9f0*/  IMAD.MOV.U32 R190, RZ, RZ, R48 ;  /* 0x000000ffffbe7224 */ /* 0x000fe400078e0030 */
[----:B------:R-:W-:Y:S02]  /*2aa00*/  IMAD.MOV.U32 R209, RZ, RZ, R47 ;  /* 0x000000ffffd17224 */ /* 0x000fe400078e002f */
[----:B------:R-:W-:-:S02]  /*2aa10*/  IMAD.MOV.U32 R205, RZ, RZ, R46 ;  /* 0x000000ffffcd7224 */ /* 0x000fc400078e002e */
[----:B------:R-:W-:Y:S02]  /*2aa20*/  IMAD.MOV.U32 R208, RZ, RZ, R45 ;  /* 0x000000ffffd07224 */ /* 0x000fe400078e002d */
[----:B------:R-:W-:Y:S02]  /*2aa30*/  IMAD.MOV.U32 R212, RZ, RZ, R44 ;  /* 0x000000ffffd47224 */ /* 0x000fe400078e002c */
        /* <DEDUP_REMOVED lines=20> */
[----:B------:R-:W2:Y:S04]  /*2ab80*/  LDL.LU.64 R24, [R1] ;  /* 0x0000000001187983 */ /* 0x000ea80000300a00 */
        /* <DEDUP_REMOVED lines=63> */
[----:B------:R-:W-:Y:S01]  /*2af80*/  UMOV UR58, UR46 ;  /* 0x0000002e003a7c82 */ /* 0x000fe20008000000 */
[----:B------:R-:W-:Y:S01]  /*2af90*/  UMOV UR59, UR47 ;  /* 0x0000002f003b7c82 */ /* 0x000fe20008000000 */
        /* <DEDUP_REMOVED lines=40> */
[----:B------:R-:W-:Y:S01]  /*2b220*/  IMAD.MOV.U32 R228, RZ, RZ, R7 ;  /* 0x000000ffffe47224 */ /* 0x000fe200078e0007 */
[-C--:B------:R-:W-:Y:S01]  /*2b230*/  IADD3 R7, P0, R10, R12.reuse, RZ ;  /* 0x0000000c0a077210 */ /* 0x080fe20007f1e0ff */
[----:B------:R-:W-:Y:S01]  /*2b240*/  IMAD.MOV.U32 R229, RZ, RZ, R13 ;  /* 0x000000ffffe57224 */ /* 0x000fe200078e000d */
[----:B------:R-:W-:Y:S01]  /*2b250*/  IADD3 R13, P1, R8, R12, RZ ;  /* 0x0000000c080d7210 */ /* 0x000fe20007f3e0ff */
[----:B------:R-:W-:Y:S02]  /*2b260*/  IMAD.MOV.U32 R213, RZ, RZ, R191 ;  /* 0x000000ffffd57224 */ /* 0x000fe400078e00bf */
[----:B------:R-:W-:-:S02]  /*2b270*/  IMAD.MOV.U32 R212, RZ, RZ, R190 ;  /* 0x000000ffffd47224 */ /* 0x000fc400078e00be */
[--C-:B------:R-:W-:Y:S02]  /*2b280*/  IMAD.X R10, R11, 0x1, R0.reuse, P0 ;  /* 0x000000010b0a7824 */ /* 0x100fe400000e0600 */
[----:B------:R-:W-:Y:S01]  /*2b290*/  IMAD.X R8, R9, 0x1, R0, P1 ;  /* 0x0000000109087824 */ /* 0x000fe200008e0600 */
[----:B------:R-:W-:Y:S02]  /*2b2a0*/  WARPGROUP.DEPBAR.LE gsb0, 0x0 ;  /* 0x00008000000079c5 */ /* 0x000fe40000010000 */
[----:B------:R-:W-:Y:S04]  /*2b2b0*/  STL.64 [R1], R24 ;  /* 0x0000001801007387 */ /* 0x000fe80000100a00 */
        /* <DEDUP_REMOVED lines=129> */
[----:B------:R-:W3:Y:S04]  /*2bad0*/  LDL R12, [R1+0x1b5c] ;  /* 0x001b5c00010c7983 */ /* 0x000ee80000100800 */
[----:B------:R-:W4:Y:S04]  /*2bae0*/  LDL.LU R11, [R1+0x1708] ;  /* 0x00170800010b7983 */ /* 0x000f280000300800 */
[----:B------:R-:W2:Y:S02]  /*2baf0*/  LDL.LU R9, [R1+0xf10] ;  /* 0x000f100001097983 */ /* 0x000ea40000300800 */
[----:B--2---:R-:W-:-:S05]  /*2bb00*/  VIADD R9, R9, 0x1 ;  /* 0x0000000109097836 */ /* 0x004fca0000000000 */
[----:B---3--:R-:W-:Y:S02]  /*2bb10*/  ISETP.NE.U32.AND P0, PT, R9, R12, PT ;  /* 0x0000000c0900720c */ /* 0x008fe40003f05070 */
[----:B------:R-:W0:Y:S01]  /*2bb20*/  LDC R12, c[0x0][0x238] ;  /* 0x00008e00ff0c7b82 */ /* 0x000e220000000800 */
[----:B------:R1:W-:Y:S01]  /*2bb30*/  STL [R1+0xf10], R9 ;  /* 0x000f100901007387 */ /* 0x0003e20000100800 */
[----:B0-----:R-:W-:-:S04]  /*2bb40*/  IMAD.SHL.U32 R12, R12, 0x40, RZ ;  /* 0x000000400c0c7824 */ /* 0x001fc800078e00ff */
[----:B------:R-:W-:-:S05]  /*2bb50*/  IMAD.SHL.U32 R12, R12, 0x2, RZ ;  /* 0x000000020c0c7824 */ /* 0x000fca00078e00ff */
[----:B----4-:R-:W-:-:S05]  /*2bb60*/  IADD3 R11, P5, R11, R12, RZ ;  /* 0x0000000c0b0b7210 */ /* 0x010fca0007fbe0ff */
[----:B------:R0:W-:Y:S04]  /*2bb70*/  STL [R1+0x1708], R11 ;  /* 0x0017080b01007387 */ /* 0x0001e80000100800 */
[----:B-1----:R-:W2:Y:S04]  /*2bb80*/  LDL.LU R9, [R1+0x1700] ;  /* 0x0017000001097983 */ /* 0x002ea80000300800 */
[----:B0-----:R-:W3:Y:S01]  /*2bb90*/  LDL.LU R11, [R1+0x16f8] ;  /* 0x0016f800010b7983 */ /* 0x001ee20000300800 */
[-C--:B--2---:R-:W-:Y:S02]  /*2bba0*/  IADD3 R9, P6, R9, R12.reuse, RZ ;  /* 0x0000000c09097210 */ /* 0x084fe40007fde0ff */
[----:B---3--:R-:W-:-:S03]  /*2bbb0*/  IADD3 R11, P1, R11, R12, RZ ;  /* 0x0000000c0b0b7210 */ /* 0x008fc60007f3e0ff */
[----:B------:R0:W-:Y:S04]  /*2bbc0*/  STL [R1+0x1700], R9 ;  /* 0x0017000901007387 */ /* 0x0001e80000100800 */
[----:B------:R1:W-:Y:S04]  /*2bbd0*/  STL [R1+0x16f8], R11 ;  /* 0x0016f80b01007387 */ /* 0x0003e80000100800 */
[----:B0-----:R-:W2:Y:S04]  /*2bbe0*/  LDL.LU R9, [R1+0x16f0] ;  /* 0x0016f00001097983 */ /* 0x001ea80000300800 */
[----:B-1----:R-:W3:Y:S01]  /*2bbf0*/  LDL.LU R11, [R1+0x16e8] ;  /* 0x0016e800010b7983 */ /* 0x002ee20000300800 */
[----:B--2---:R-:W-:-:S02]  /*2bc00*/  IADD3 R9, P2, R9, R12, RZ ;  /* 0x0000000c09097210 */ /* 0x004fc40007f5e0ff */
[----:B---3--:R-:W-:-:S03]  /*2bc10*/  IADD3 R11, P3, R11, R12, RZ ;  /* 0x0000000c0b0b7210 */ /* 0x008fc60007f7e0ff */
[----:B------:R0:W-:Y:S04]  /*2bc20*/  STL [R1+0x16f0], R9 ;  /* 0x0016f00901007387 */ /* 0x0001e80000100800 */
[----:B------:R1:W-:Y:S04]  /*2bc30*/  STL [R1+0x16e8], R11 ;  /* 0x0016e80b01007387 */ /* 0x0003e80000100800 */
[----:B0-----:R-:W2:Y:S04]  /*2bc40*/  LDL.LU R9, [R1+0x16e0] ;  /* 0x0016e00001097983 */ /* 0x001ea80000300800 */
[----:B-1----:R-:W3:Y:S01]  /*2bc50*/  LDL.LU R11, [R1+0x1704] ;  /* 0x00170400010b7983 */ /* 0x002ee20000300800 */
[----:B--2---:R-:W-:Y:S01]  /*2bc60*/  IADD3 R9, P4, R9, R12, RZ ;  /* 0x0000000c09097210 */ /* 0x004fe20007f9e0ff */
[----:B---3--:R-:W-:-:S04]  /*2bc70*/  IMAD.X R11, R11, 0x1, R0, P5 ;  /* 0x000000010b0b7824 */ /* 0x008fc800028e0600 */
        /* <DEDUP_REMOVED lines=706> */
[----:B------:R-:W-:-:S05]  /*2e8a0*/  IADD3 R204, P2, R204, R12, RZ ;  /* 0x0000000ccccc7210 */ /* 0x000fca0007f5e0ff */
[----:B------:R0:W-:Y:S04]  /*2e8b0*/  STL [R1+0x1330], R204 ;  /* 0x001330cc01007387 */ /* 0x0001e80000100800 */
[----:B0-----:R0:W5:Y:S01]  /*2e8c0*/  LDL.LU R204, [R1+0x1c04] ;  /* 0x001c040001cc7983 */ /* 0x0011620000300800 */
[----:B--2---:R-:W-:Y:S01]  /*2e8d0*/  IMAD.X R9, R9, 0x1, R0, P3 ;  /* 0x0000000109097824 */ /* 0x004fe200018e0600 */
[----:B---3--:R-:W-:-:S04]  /*2e8e0*/  IADD3 R11, P3, R11, R12, RZ ;  /* 0x0000000c0b0b7210 */ /* 0x008fc80007f7e0ff */
[----:B------:R1:W-:Y:S04]  /*2e8f0*/  STL [R1+0x1354], R9 ;  /* 0x0013540901007387 */ /* 0x0003e80000100800 */
[----:B------:R2:W-:Y:S04]  /*2e900*/  STL [R1+0x1328], R11 ;  /* 0x0013280b01007387 */ /* 0x0005e80000100800 */
[----:B------:R-:W3:Y:S04]  /*2e910*/  LDL.LU R12, [R1+0x134c] ;  /* 0x00134c00010c7983 */ /* 0x000ee80000300800 */
[----:B-1----:R-:W4:Y:S04]  /*2e920*/  LDL.LU R9, [R1+0x1320] ;  /* 0x0013200001097983 */ /* 0x002f280000300800 */
[----:B--2---:R-:W2:Y:S01]  /*2e930*/  LDL.LU R11, [R1+0x1344] ;  /* 0x00134400010b7983 */ /* 0x004ea20000300800 */
[----:B---3--:R-:W-:-:S05]  /*2e940*/  IMAD.X R12, R12, 0x1, R0, P4 ;  /* 0x000000010c0c7824 */ /* 0x008fca00020e0600 */
[----:B------:R1:W-:Y:S02]  /*2e950*/  STL [R1+0x134c], R12 ;  /* 0x00134c0c01007387 */ /* 0x0003e40000100800 */
[----:B-1----:R-:W1:Y:S01]  /*2e960*/  LDC R12, c[0x0][0x238] ;  /* 0x00008e00ff0c7b82 */ /* 0x002e620000000800 */
[----:B--2---:R-:W-:Y:S02]  /*2e970*/  IMAD.X R11, R11, 0x1, R0, P5 ;  /* 0x000000010b0b7824 */ /* 0x004fe400028e0600 */
[----:B-1----:R-:W-:-:S04]  /*2e980*/  IMAD.SHL.U32 R12, R12, 0x40, RZ ;  /* 0x000000400c0c7824 */ /* 0x002fc800078e00ff */
[----:B------:R-:W-:-:S05]  /*2e990*/  IMAD.SHL.U32 R12, R12, 0x2, RZ ;  /* 0x000000020c0c7824 */ /* 0x000fca00078e00ff */
[----:B----4-:R-:W-:-:S05]  /*2e9a0*/  IADD3 R9, P4, R9, R12, RZ ;  /* 0x0000000c09097210 */ /* 0x010fca0007f9e0ff */
[----:B------:R1:W-:Y:S04]  /*2e9b0*/  STL [R1+0x1320], R9 ;  /* 0x0013200901007387 */ /* 0x0003e80000100800 */
[----:B------:R2:W-:Y:S04]  /*2e9c0*/  STL [R1+0x1344], R11 ;  /* 0x0013440b01007387 */ /* 0x0005e80000100800 */
[----:B------:R-:W3:Y:S04]  /*2e9d0*/  LDL.LU R12, [R1+0x1b3c] ;  /* 0x001b3c00010c7983 */ /* 0x000ee80000300800 */
[----:B-1----:R-:W4:Y:S04]  /*2e9e0*/  LDL.LU R9, [R1+0x133c] ;  /* 0x00133c0001097983 */ /* 0x002f280000300800 */
[----:B--2---:R-:W2:Y:S01]  /*2e9f0*/  LDL.LU R11, [R1+0x1720] ;  /* 0x00172000010b7983 */ /* 0x004ea20000300800 */
[----:B---3--:R-:W-:Y:S01]  /*2ea00*/  IADD3 R12, P5, R12, UR5, RZ ;  /* 0x000000050c0c7c10 */ /* 0x008fe2000ffbe0ff */
[----:B----4-:R-:W-:-:S04]  /*2ea10*/  IMAD.X R9, R9, 0x1, R0, P6 ;  /* 0x0000000109097824 */ /* 0x010fc800030e0600 */
[----:B------:R1:W-:Y:S01]  /*2ea20*/  STL [R1+0x1b3c], R12 ;  /* 0x001b3c0c01007387 */ /* 0x0003e20000100800 */
[----:B--2---:R-:W-:-:S03]  /*2ea30*/  IADD3 R11, P6, R11, UR5, RZ ;  /* 0x000000050b0b7c10 */ /* 0x004fc6000ffde0ff */
[----:B------:R2:W-:Y:S04]  /*2ea40*/  STL [R1+0x133c], R9 ;  /* 0x00133c0901007387 */ /* 0x0005e80000100800 */
[----:B------:R3:W-:Y:S04]  /*2ea50*/  STL [R1+0x1720], R11 ;  /* 0x0017200b01007387 */ /* 0x0007e80000100800 */
[----:B-1----:R-:W4:Y:S04]  /*2ea60*/  LDL.LU R12, [R1+0x1334] ;  /* 0x00133400010c7983 */ /* 0x002f280000300800 */
[----:B--2---:R-:W2:Y:S04]  /*2ea70*/  LDL.LU R9, [R1+0x1b34] ;  /* 0x001b340001097983 */ /* 0x004ea80000300800 */
[----:B---3--:R-:W3:Y:S01]  /*2ea80*/  LDL.LU R11, [R1+0x132c] ;  /* 0x00132c00010b7983 */ /* 0x008ee20000300800 */
[----:B----4-:R-:W-:Y:S01]  /*2ea90*/  IMAD.X R12, R12, 0x1, R0, P1 ;  /* 0x000000010c0c7824 */ /* 0x010fe200008e0600 */
[----:B--2---:R-:W-:-:S04]  /*2eaa0*/  IADD3 R9, P1, R9, UR5, RZ ;  /* 0x0000000509097c10 */ /* 0x004fc8000ff3e0ff */
[----:B------:R1:W-:Y:S01]  /*2eab0*/  STL [R1+0x1334], R12 ;  /* 0x0013340c01007387 */ /* 0x0003e20000100800 */
[----:B---3--:R-:W-:-:S03]  /*2eac0*/  IMAD.X R11, R11, 0x1, R0, P2 ;  /* 0x000000010b0b7824 */ /* 0x008fc600010e0600 */
[----:B------:R2:W-:Y:S04]  /*2ead0*/  STL [R1+0x1b34], R9 ;  /* 0x001b340901007387 */ /* 0x0005e80000100800 */
[----:B------:R3:W-:Y:S04]  /*2eae0*/  STL [R1+0x132c], R11 ;  /* 0x00132c0b01007387 */ /* 0x0007e80000100800 */
[----:B-1----:R-:W4:Y:S04]  /*2eaf0*/  LDL.LU R12, [R1+0x1b30] ;  /* 0x001b3000010c7983 */ /* 0x002f280000300800 */
[----:B--2---:R-:W2:Y:S04]  /*2eb00*/  LDL.LU R9, [R1+0x1324] ;  /* 0x0013240001097983 */ /* 0x004ea80000300800 */
[----:B---3--:R-:W3:Y:S01]  /*2eb10*/  LDL.LU R11, [R1+0x1b2c] ;  /* 0x001b2c00010b7983 */ /* 0x008ee20000300800 */
[----:B----4-:R-:W-:Y:S01]  /*2eb20*/  IADD3 R12, P2, R12, UR5, RZ ;  /* 0x000000050c0c7c10 */ /* 0x010fe2000ff5e0ff */
[----:B--2---:R-:W-:-:S04]  /*2eb30*/  IMAD.X R9, R9, 0x1, R0, P3 ;  /* 0x0000000109097824 */ /* 0x004fc800018e0600 */
[----:B------:R1:W-:Y:S01]  /*2eb40*/  STL [R1+0x1b30], R12 ;  /* 0x001b300c01007387 */ /* 0x0003e20000100800 */
[----:B---3--:R-:W-:-:S03]  /*2eb50*/  IADD3 R11, P3, R11, UR5, RZ ;  /* 0x000000050b0b7c10 */ /* 0x008fc6000ff7e0ff */
        /* <DEDUP_REMOVED lines=8> */
[----:B---3--:R-:W-:-:S03]  /*2ebe0*/  IADD3.X R11, R11, UR6, RZ, P5, !PT ;  /* 0x000000060b0b7c10 */ /* 0x008fc6000affe4ff */
[----:B------:R2:W-:Y:S04]  /*2ebf0*/  STL [R1+0x1b28], R9 ;  /* 0x001b280901007387 */ /* 0x0005e80000100800 */
[----:B------:R3:W-:Y:S04]  /*2ec00*/  STL [R1+0x1b38], R11 ;  /* 0x001b380b01007387 */ /* 0x0007e80000100800 */
[----:B-1----:R-:W4:Y:S04]  /*2ec10*/  LDL.LU R12, [R1+0x1b24] ;  /* 0x001b2400010c7983 */ /* 0x002f280000300800 */
[----:B--2---:R-:W2:Y:S04]  /*2ec20*/  LDL.LU R9, [R1+0x1318] ;  /* 0x0013180001097983 */ /* 0x004ea80000300800 */
[----:B---3--:R-:W3:Y:S01]  /*2ec30*/  LDL.LU R11, [R1+0x1b20] ;  /* 0x001b2000010b7983 */ /* 0x008ee20000300800 */
[----:B----4-:R-:W-:-:S02]  /*2ec40*/  IADD3 R12, P5, R12, UR5, RZ ;  /* 0x000000050c0c7c10 */ /* 0x010fc4000ffbe0ff */
[----:B--2---:R-:W-:-:S03]  /*2ec50*/  IADD3.X R9, R9, UR6, RZ, P6, !PT ;  /* 0x0000000609097c10 */ /* 0x004fc6000b7fe4ff */
[----:B------:R1:W-:Y:S01]  /*2ec60*/  STL [R1+0x1b24], R12 ;  /* 0x001b240c01007387 */ /* 0x0003e20000100800 */
[----:B---3--:R-:W-:-:S03]  /*2ec70*/  IADD3 R11, P6, R11, UR5, RZ ;  /* 0x000000050b0b7c10 */ /* 0x008fc6000ffde0ff */
[----:B------:R2:W-:Y:S04]  /*2ec80*/  STL [R1+0x1318], R9 ;  /* 0x0013180901007387 */ /* 0x0005e80000100800 */
[----:B------:R3:W-:Y:S04]  /*2ec90*/  STL [R1+0x1b20], R11 ;  /* 0x001b200b01007387 */ /* 0x0007e80000100800 */
[----:B-1----:R-:W4:Y:S04]  /*2eca0*/  LDL.LU R12, [R1+0x171c] ;  /* 0x00171c00010c7983 */ /* 0x002f280000300800 */
[----:B--2---:R-:W2:Y:S04]  /*2ecb0*/  LDL.LU R9, [R1+0x1b1c] ;  /* 0x001b1c0001097983 */ /* 0x004ea80000300800 */
[----:B---3--:R-:W3:Y:S01]  /*2ecc0*/  LDL.LU R11, [R1+0x1718] ;  /* 0x00171800010b7983 */ /* 0x008ee20000300800 */
[----:B----4-:R-:W-:-:S02]  /*2ecd0*/  IADD3.X R12, R12, UR6, RZ, P1, !PT ;  /* 0x000000060c0c7c10 */ /* 0x010fc40008ffe4ff */
[----:B--2---:R-:W-:-:S03]  /*2ece0*/  IADD3 R9, P1, R9, UR5, RZ ;  /* 0x0000000509097c10 */ /* 0x004fc6000ff3e0ff */
        /* <DEDUP_REMOVED lines=997> */
[----:B------:R-:W-:-:S05]  /*32b40*/  IADD3 R205, P5, R205, UR5, RZ ;  /* 0x00000005cdcd7c10 */ /* 0x000fca000ffbe0ff */
[----:B------:R1:W-:Y:S04]  /*32b50*/  STL [R1+0x11dc], R205 ;  /* 0x0011dccd01007387 */ /* 0x0003e80000100800 */
[----:B-1----:R0:W5:Y:S01]  /*32b60*/  LDL.LU R205, [R1+0x1c00] ;  /* 0x001c000001cd7983 */ /* 0x0021620000300800 */
[----:B----4-:R-:W-:Y:S02]  /*32b70*/  IADD3.X R12, R12, UR6, RZ, P6, !PT ;  /* 0x000000060c0c7c10 */ /* 0x010fe4000b7fe4ff */
[----:B--2---:R-:W-:Y:S02]  /*32b80*/  IADD3 R9, P6, R9, UR5, RZ ;  /* 0x0000000509097c10 */ /* 0x004fe4000ffde0ff */
[----:B---3--:R-:W-:Y:S01]  /*32b90*/  IADD3.X R11, R11, UR6, RZ, P1, !PT ;  /* 0x000000060b0b7c10 */ /* 0x008fe20008ffe4ff */
[----:B------:R-:W-:Y:S04]  /*32ba0*/  STL [R1+0x1200], R12 ;  /* 0x0012000c01007387 */ /* 0x000fe80000100800 */
[----:B------:R1:W-:Y:S04]  /*32bb0*/  STL [R1+0x11f8], R11 ;  /* 0x0011f80b01007387 */ /* 0x0003e80000100800 */
[----:B------:R2:W-:Y:S04]  /*32bc0*/  STL [R1+0x11d4], R9 ;  /* 0x0011d40901007387 */ /* 0x0005e80000100800 */
[----:B-1----:R-:W3:Y:S04]  /*32bd0*/  LDL.LU R11, [R1+0x11cc] ;  /* 0x0011cc00010b7983 */ /* 0x002ee80000300800 */
[----:B------:R-:W4:Y:S04]  /*32be0*/  LDL.LU R12, [R1+0x11f0] ;  /* 0x0011f000010c7983 */ /* 0x000f280000300800 */
[----:B--2---:R-:W2:Y:S01]  /*32bf0*/  LDL.LU R9, [R1+0x11c4] ;  /* 0x0011c40001097983 */ /* 0x004ea20000300800 */
[----:B---3--:R-:W-:-:S05]  /*32c00*/  IADD3 R11, P1, R11, UR5, RZ ;  /* 0x000000050b0b7c10 */ /* 0x008fca000ff3e0ff */
[----:B------:R1:W-:Y:S04]  /*32c10*/  STL [R1+0x11cc], R11 ;  /* 0x0011cc0b01007387 */ /* 0x0003e80000100800 */
[----:B-1----:R-:W3:Y:S01]  /*32c20*/  LDL.LU R11, [R1+0x11e8] ;  /* 0x0011e800010b7983 */ /* 0x002ee20000300800 */
[----:B----4-:R-:W-:Y:S02]  /*32c30*/  IADD3.X R12, R12, UR6, RZ, P2, !PT ;  /* 0x000000060c0c7c10 */ /* 0x010fe400097fe4ff */
[----:B--2---:R-:W-:-:S03]  /*32c40*/  IADD3 R9, P2, R9, UR5, RZ ;  /* 0x0000000509097c10 */ /* 0x004fc6000ff5e0ff */
[----:B------:R-:W-:Y:S04]  /*32c50*/  STL [R1+0x11f0], R12 ;  /* 0x0011f00c01007387 */ /* 0x000fe80000100800 */
[----:B------:R1:W-:Y:S04]  /*32c60*/  STL [R1+0x11c4], R9 ;  /* 0x0011c40901007387 */ /* 0x0003e80000100800 */
[----:B-1----:R-:W2:Y:S01]  /*32c70*/  LDL.LU R9, [R1+0x11bc] ;  /* 0x0011bc0001097983 */ /* 0x002ea20000300800 */
[----:B---3--:R-:W-:-:S05]  /*32c80*/  IADD3.X R11, R11, UR6, RZ, P3, !PT ;  /* 0x000000060b0b7c10 */ /* 0x008fca0009ffe4ff */
[----:B------:R1:W-:Y:S04]  /*32c90*/  STL [R1+0x11e8], R11 ;  /* 0x0011e80b01007387 */ /* 0x0003e80000100800 */
[----:B------:R-:W3:Y:S04]  /*32ca0*/  LDL.LU R12, [R1+0x11e0] ;  /* 0x0011e000010c7983 */ /* 0x000ee80000300800 */
[----:B-1----:R-:W4:Y:S01]  /*32cb0*/  LDL.LU R11, [R1+0x11b4] ;  /* 0x0011b400010b7983 */ /* 0x002f220000300800 */
[----:B--2---:R-:W-:-:S05]  /*32cc0*/  IADD3 R9, P3, R9, UR5, RZ ;  /* 0x0000000509097c10 */ /* 0x004fca000ff7e0ff */
[----:B------:R1:W-:Y:S04]  /*32cd0*/  STL [R1+0x11bc], R9 ;  /* 0x0011bc0901007387 */ /* 0x0003e80000100800 */
[----:B-1----:R-:W2:Y:S01]  /*32ce0*/  LDL.LU R9, [R1+0x11d8] ;  /* 0x0011d80001097983 */ /* 0x002ea20000300800 */
[----:B---3--:R-:W-:-:S05]  /*32cf0*/  IADD3.X R12, R12, UR6, RZ, P4, !PT ;  /* 0x000000060c0c7c10 */ /* 0x008fca000a7fe4ff */
[----:B------:R-:W-:Y:S01]  /*32d00*/  STL [R1+0x11e0], R12 ;  /* 0x0011e00c01007387 */ /* 0x000fe20000100800 */
[----:B----4-:R-:W-:-:S05]  /*32d10*/  IADD3 R11, P4, R11, UR5, RZ ;  /* 0x000000050b0b7c10 */ /* 0x010fca000ff9e0ff */
[----:B------:R1:W-:Y:S04]  /*32d20*/  STL [R1+0x11b4], R11 ;  /* 0x0011b40b01007387 */ /* 0x0003e80000100800 */
[----:B-1----:R-:W3:Y:S01]  /*32d30*/  LDL.LU R11, [R1+0x11ac] ;  /* 0x0011ac00010b7983 */ /* 0x002ee20000300800 */
[----:B--2---:R-:W-:-:S05]  /*32d40*/  IADD3.X R9, R9, UR6, RZ, P5, !PT ;  /* 0x0000000609097c10 */ /* 0x004fca000affe4ff */
[----:B------:R1:W-:Y:S04]  /*32d50*/  STL [R1+0x11d8], R9 ;  /* 0x0011d80901007387 */ /* 0x0003e80000100800 */
[----:B------:R-:W2:Y:S04]  /*32d60*/  LDL.LU R12, [R1+0x11d0] ;  /* 0x0011d000010c7983 */ /* 0x000ea80000300800 */
[----:B-1----:R-:W4:Y:S01]  /*32d70*/  LDL.LU R9, [R1+0x11a4] ;  /* 0x0011a40001097983 */ /* 0x002f220000300800 */
[----:B---3--:R-:W-:-:S05]  /*32d80*/  IADD3 R11, P5, R11, UR5, RZ ;  /* 0x000000050b0b7c10 */ /* 0x008fca000ffbe0ff */
[----:B------:R1:W-:Y:S04]  /*32d90*/  STL [R1+0x11ac], R11 ;  /* 0x0011ac0b01007387 */ /* 0x0003e80000100800 */
[----:B-1----:R-:W3:Y:S01]  /*32da0*/  LDL.LU R11, [R1+0x11c8] ;  /* 0x0011c800010b7983 */ /* 0x002ee20000300800 */
[----:B--2---:R-:W-:Y:S02]  /*32db0*/  IADD3.X R12, R12, UR6, RZ, P6, !PT ;  /* 0x000000060c0c7c10 */ /* 0x004fe4000b7fe4ff */
[----:B----4-:R-:W-:-:S03]  /*32dc0*/  IADD3 R9, P6, R9, UR5, RZ ;  /* 0x0000000509097c10 */ /* 0x010fc6000ffde0ff */
        /* <DEDUP_REMOVED lines=351> */
[----:B--2---:R-:W-:Y:S02]  /*343c0*/  IADD3.X R9, R9, UR6, RZ, P5, !PT ;  /* 0x0000000609097c10 */ /* 0x004fe4000affe4ff */
[----:B------:R-:W-:Y:S02]  /*343d0*/  IADD3 R208, P5, R208, UR5, RZ ;  /* 0x00000005d0d07c10 */ /* 0x000fe4000ffbe0ff */
[----:B------:R-:W-:Y:S01]  /*343e0*/  IADD3.X R209, R209, UR6, RZ, P6, !PT ;  /* 0x00000006d1d17c10 */ /* 0x000fe2000b7fe4ff */
[----:B------:R1:W-:Y:S04]  /*343f0*/  STL [R1+0xff8], R9 ;  /* 0x000ff80901007387 */ /* 0x0003e80000100800 */
[----:B------:R-:W2:Y:S01]  /*34400*/  LDL.LU R12, [R1+0xf5c] ;  /* 0x000f5c00010c7983 */ /* 0x000ea20000300800 */
[----:B------:R-:W-:-:S02]  /*34410*/  IADD3.X R212, R212, UR6, RZ, P1, !PT ;  /* 0x00000006d4d47c10 */ /* 0x000fc40008ffe4ff */
[----:B------:R-:W-:Y:S02]  /*34420*/  IADD3 R213, P1, R213, UR5, RZ ;  /* 0x00000005d5d57c10 */ /* 0x000fe4000ff3e0ff */
[----:B------:R-:W-:Y:S01]  /*34430*/  IADD3.X R216, R216, UR6, RZ, P2, !PT ;  /* 0x00000006d8d87c10 */ /* 0x000fe200097fe4ff */
[----:B-1----:R-:W4:Y:S04]  /*34440*/  LDL.LU R9, [R1+0xf80] ;  /* 0x000f800001097983 */ /* 0x002f280000300800 */
[----:B------:R1:W-:Y:S01]  /*34450*/  STL [R1+0xfcc], R208 ;  /* 0x000fccd001007387 */ /* 0x0003e20000100800 */
[----:B------:R-:W-:Y:S02]  /*34460*/  IADD3 R217, P2, R217, UR5, RZ ;  /* 0x00000005d9d97c10 */ /* 0x000fe4000ff5e0ff */
[----:B------:R-:W-:Y:S01]  /*34470*/  IADD3.X R220, R220, UR6, RZ, P3, !PT ;  /* 0x00000006dcdc7c10 */ /* 0x000fe20009ffe4ff */
[----:B-1----:R0:W5:Y:S04]  /*34480*/  LDL.LU R208, [R1+0x1bfc] ;  /* 0x001bfc0001d07983 */ /* 0x0021680000300800 */
[----:B------:R1:W-:Y:S01]  /*34490*/  STL [R1+0xff0], R209 ;  /* 0x000ff0d101007387 */ /* 0x0003e20000100800 */
[----:B------:R-:W-:-:S03]  /*344a0*/  IADD3 R221, P3, R221, UR5, RZ ;  /* 0x00000005dddd7c10 */ /* 0x000fc6000ff7e0ff */
[----:B-1----:R0:W5:Y:S01]  /*344b0*/  LDL.LU R209, [R1+0x1bf8] ;  /* 0x001bf80001d17983 */ /* 0x0021620000300800 */
[----:B------:R-:W-:Y:S02]  /*344c0*/  IADD3.X R224, R224, UR6, RZ, P4, !PT ;  /* 0x00000006e0e07c10 */ /* 0x000fe4000a7fe4ff */
[----:B------:R-:W-:Y:S02]  /*344d0*/  IADD3 R225, P4, R225, UR5, RZ ;  /* 0x00000005e1e17c10 */ /* 0x000fe4000ff9e0ff */
[----:B------:R-:W-:Y:S02]  /*344e0*/  IADD3.X R228, R228, UR6, RZ, P5, !PT ;  /* 0x00000006e4e47c10 */ /* 0x000fe4000affe4ff */
[----:B------:R-:W-:Y:S02]  /*344f0*/  IADD3 R229, P5, R229, UR5, RZ ;  /* 0x00000005e5e57c10 */ /* 0x000fe4000ffbe0ff */
[----:B------:R-:W-:Y:S02]  /*34500*/  IADD3.X R236, R236, UR6, RZ, P1, !PT ;  /* 0x00000006ecec7c10 */ /* 0x000fe40008ffe4ff */
[----:B------:R-:W-:-:S02]  /*34510*/  IADD3 R237, P1, R237, UR5, RZ ;  /* 0x00000005eded7c10 */ /* 0x000fc4000ff3e0ff */
[----:B------:R-:W-:Y:S02]  /*34520*/  IADD3.X R240, R240, UR6, RZ, P2, !PT ;  /* 0x00000006f0f07c10 */ /* 0x000fe400097fe4ff */
[----:B------:R-:W-:Y:S02]  /*34530*/  IADD3 R241, P2, R241, UR5, RZ ;  /* 0x00000005f1f17c10 */ /* 0x000fe4000ff5e0ff */
[----:B------:R-:W-:Y:S02]  /*34540*/  IADD3.X R244, R244, UR6, RZ, P3, !PT ;  /* 0x00000006f4f47c10 */ /* 0x000fe40009ffe4ff */
[----:B------:R-:W-:Y:S02]  /*34550*/  IADD3 R245, P3, R245, UR5, RZ ;  /* 0x00000005f5f57c10 */ /* 0x000fe4000ff7e0ff */
[----:B------:R-:W-:Y:S02]  /*34560*/  IADD3.X R248, R248, UR6, RZ, P4, !PT ;  /* 0x00000006f8f87c10 */ /* 0x000fe4000a7fe4ff */
[----:B------:R-:W-:-:S02]  /*34570*/  IADD3 R249, P4, R249, UR5, RZ ;  /* 0x00000005f9f97c10 */ /* 0x000fc4000ff9e0ff */
[----:B------:R-:W-:Y:S01]  /*34580*/  IADD3.X R5, R5, UR6, RZ, P5, !PT ;  /* 0x0000000605057c10 */ /* 0x000fe2000affe4ff */
[----:B------:R-:W-:Y:S01]  /*34590*/  WARPGROUP.ARRIVE ;  /* 0x00000000000079c5 */ /* 0x000fe20000000000 */
[----:B------:R-:W-:Y:S01]  /*345a0*/  UMOV UR48, UR56 ;  /* 0x0000003800307c82 */ /* 0x000fe20008000000 */
[----:B------:R-:W-:-:S04]  /*345b0*/  UMOV UR49, UR57 ;  /* 0x0000003900317c82 */ /* 0x000fc80008000000 */
[----:B------:R-:W-:Y:S01]  /*345c0*/  HGMMA.64x256x16.F32 R24, gdesc[UR48].tnspA, R24, gsb0 ;  /* 0x23e00000301879f0 */ /* 0x000fe20008000818 */
[----:B---3--:R-:W-:-:S05]  /*345d0*/  IADD3 R11, P6, R11, UR5, RZ ;  /* 0x000000050b0b7c10 */ /* 0x008fca000ffde0ff */
[----:B------:R1:W-:Y:S04]  /*345e0*/  STL [R1+0xfc4], R11 ;  /* 0x000fc40b01007387 */ /* 0x0003e80000100800 */
[----:B-1----:R-:W3:Y:S04]  /*345f0*/  LDL.LU R11, [R1+0xf68] ;  /* 0x000f6800010b7983 */ /* 0x002ee80000300800 */
[----:B------:R1:W-:Y:S04]  /*34600*/  STL [R1+0xfe8], R212 ;  /* 0x000fe8d401007387 */ /* 0x0003e80000100800 */
[----:B-1----:R0:W5:Y:S04]  /*34610*/  LDL.LU R212, [R1+0x1bf4] ;  /* 0x001bf40001d47983 */ /* 0x0021680000300800 */
[----:B------:R1:W-:Y:S04]  /*34620*/  STL [R1+0xfbc], R213 ;  /* 0x000fbcd501007387 */ /* 0x0003e80000100800 */
[----:B-1----:R0:W5:Y:S04]  /*34630*/  LDL.LU R213, [R1+0x1bf0] ;  /* 0x001bf00001d57983 */ /* 0x0021680000300800 */
[----:B------:R1:W-:Y:S04]  /*34640*/  STL [R1+0xfe0], R216 ;  /* 0x000fe0d801007387 */ /* 0x0003e80000100800 */
[----:B-1----:R0:W5:Y:S04]  /*34650*/  LDL.LU R216, [R1+0x1bec] ;  /* 0x001bec0001d87983 */ /* 0x0021680000300800 */
[----:B------:R1:W-:Y:S01]  /*34660*/  STL [R1+0xfb4], R217 ;  /* 0x000fb4d901007387 */ /* 0x0003e20000100800 */
[----:B------:R-:W-:-:S03]  /*34670*/  IADD3.X R232, R232, UR6, RZ, P6, !PT ;  /* 0x00000006e8e87c10 */ /* 0x000fc6000b7fe4ff */
[----:B-1----:R0:W5:Y:S04]  /*34680*/  LDL.LU R217, [R1+0x1be8] ;  /* 0x001be80001d97983 */ /* 0x0021680000300800 */
[----:B------:R1:W-:Y:S01]  /*34690*/  STL [R1+0xfd8], R220 ;  /* 0x000fd8dc01007387 */ /* 0x0003e20000100800 */
[----:B------:R-:W-:-:S03]  /*346a0*/  IADD3 R233, P6, R233, UR5, RZ ;  /* 0x00000005e9e97c10 */ /* 0x000fc6000ffde0ff */
[----:B-1----:R0:W5:Y:S04]  /*346b0*/  LDL.LU R220, [R1+0x1be4] ;  /* 0x001be40001dc7983 */ /* 0x0021680000300800 */
[----:B------:R1:W-:Y:S04]  /*346c0*/  STL [R1+0xfac], R221 ;  /* 0x000facdd01007387 */ /* 0x0003e80000100800 */
        /* <DEDUP_REMOVED lines=30> */
[----:B-1----:R-:W3:Y:S01]  /*348b0*/  LDL.LU R5, [R1+0x1ba4] ;  /* 0x001ba40001057983 */ /* 0x002ee20000300800 */
[----:B------:R-:W-:-:S02]  /*348c0*/  IADD3 R4, P5, R4, UR5, RZ ;  /* 0x0000000504047c10 */ /* 0x000fc4000ffbe0ff */
[----:B------:R-:W-:Y:S02]  /*348d0*/  IADD3.X R3, R3, UR6, RZ, P6, !PT ;  /* 0x0000000603037c10 */ /* 0x000fe4000b7fe4ff */
[----:B------:R-:W-:Y:S01]  /*348e0*/  IADD3 R2, P6, R2, UR5, RZ ;  /* 0x0000000502027c10 */ /* 0x000fe2000ffde0ff */
[----:B------:R1:W-:Y:S01]  /*348f0*/  STL [R1+0xf6c], R4 ;  /* 0x000f6c0401007387 */ /* 0x0003e20000100800 */
[----:B------:R-:W-:Y:S02]  /*34900*/  IADD3.X R6, R6, UR6, RZ, P1, !PT ;  /* 0x0000000606067c10 */ /* 0x000fe40008ffe4ff */
[----:B--2---:R-:W-:Y:S02]  /*34910*/  IADD3 R12, P1, R12, UR5, RZ ;  /* 0x000000050c0c7c10 */ /* 0x004fe4000ff3e0ff */
[----:B----4-:R-:W-:Y:S01]  /*34920*/  IADD3.X R9, R9, UR6, RZ, P2, !PT ;  /* 0x0000000609097c10 */ /* 0x010fe200097fe4ff */
[----:B-1----:R-:W2:Y:S04]  /*34930*/  LDL.LU R4, [R1+0x1ba0] ;  /* 0x001ba00001047983 */ /* 0x002ea80000300800 */
[----:B------:R1:W-:Y:S04]  /*34940*/  STL [R1+0xf90], R3 ;  /* 0x000f900301007387 */ /* 0x0003e80000100800 */
[----:B-1----:R-:W4:Y:S04]  /*34950*/  LDL.LU R3, [R1+0x1b9c] ;  /* 0x001b9c0001037983 */ /* 0x002f280000300800 */
[----:B------:R1:W-:Y:S04]  /*34960*/  STL [R1+0xf64], R2 ;  /* 0x000f640201007387 */ /* 0x0003e80000100800 */
[----:B-1----:R-:W2:Y:S04]  /*34970*/  LDL.LU R2, [R1+0x1b98] ;  /* 0x001b980001027983 */ /* 0x002ea80000300800 */
[----:B------:R1:W-:Y:S04]  /*34980*/  STL [R1+0xf88], R6 ;  /* 0x000f880601007387 */ /* 0x0003e80000100800 */
[----:B-1----:R-:W2:Y:S04]  /*34990*/  LDL.LU R6, [R1+0x1b94] ;  /* 0x001b940001067983 */ /* 0x002ea80000300800 */
[----:B------:R1:W-:Y:S01]  /*349a0*/  STL [R1+0xf5c], R12 ;  /* 0x000f5c0c01007387 */ /* 0x0003e20000100800 */
[----:B------:R-:W-:-:S02]  /*349b0*/  WARPGROUP.DEPBAR.LE gsb0, 0x0 ;  /* 0x00008000000079c5 */ /* 0x000fc40000010000 */
[----:B------:R-:W-:Y:S01]  /*349c0*/  WARPGROUP.ARRIVE ;  /* 0x00000000000079c5 */ /* 0x000fe20000000000 */
[----:B------:R-:W-:Y:S01]  /*349d0*/  UMOV UR12, UR52 ;  /* 0x00000034000c7c82 */ /* 0x000fe20008000000 */
[----:B------:R-:W-:-:S04]  /*349e0*/  UMOV UR13, UR53 ;  /* 0x00000035000d7c82 */ /* 0x000fc80008000000 */
[----:B------:R-:W-:Y:S01]  /*349f0*/  HGMMA.64x256x16.F32 R24, gdesc[UR12].tnspA, R24, gsb0 ;  /* 0x23e000000c1879f0 */ /* 0x000fe20008000818 */
[----:B------:R-:W-:Y:S01]  /*34a00*/  UMOV UR16, UR36 ;  /* 0x0000002400107c82 */ /* 0x000fe20008000000 */
[----:B------:R-:W-:Y:S01]  /*34a10*/  UMOV UR17, UR37 ;  /* 0x0000002500117c82 */ /* 0x000fe20008000000 */
[----:B------:R-:W-:Y:S01]  /*34a20*/  UMOV UR20, UR40 ;  /* 0x0000002800147c82 */ /* 0x000fe20008000000 */
[----:B------:R-:W-:Y:S01]  /*34a30*/  UMOV UR21, UR41 ;  /* 0x0000002900157c82 */ /* 0x000fe20008000000 */
[----:B-1----:R-:W1:Y:S01]  /*34a40*/  LDC R12, c[0x0][0x238] ;  /* 0x00008e00ff0c7b82 */ /* 0x002e620000000800 */
[----:B---3--:R-:W-:-:S05]  /*34a50*/  IADD3 R5, P2, R5, UR5, RZ ;  /* 0x0000000505057c10 */ /* 0x008fca000ff5e0ff */
[----:B------:R3:W-:Y:S04]  /*34a60*/  STL [R1+0xf54], R5 ;  /* 0x000f540501007387 */ /* 0x0007e80000100800 */
[----:B---3--:R-:W3:Y:S01]  /*34a70*/  LDL.LU R5, [R1+0x1b90] ;  /* 0x001b900001057983 */ /* 0x008ee20000300800 */
[----:B------:R-:W-:Y:S02]  /*34a80*/  WARPGROUP.DEPBAR.LE gsb0, 0x0 ;  /* 0x00008000000079c5 */ /* 0x000fe40000010000 */
[----:B------:R-:W-:-:S10]  /*34a90*/  WARPGROUP.ARRIVE ;  /* 0x00000000000079c5 */ /* 0x000fd40000000000 */
[----:B------:R-:W-:Y:S01]  /*34aa0*/  HGMMA.64x256x16.F32 R24, gdesc[UR16].tnspA, R24, gsb0 ;  /* 0x23e00000101879f0 */ /* 0x000fe20008000818 */
[----:B----4-:R-:W-:Y:S01]  /*34ab0*/  IADD3.X R3, R3, UR6, RZ, P4, !PT ;  /* 0x0000000603037c10 */ /* 0x010fe2000a7fe4ff */
[----:B------:R-:W-:Y:S01]  /*34ac0*/  STL [R1+0xf80], R9 ;  /* 0x000f800901007387 */ /* 0x000fe20000100800 */
[----:B------:R-:W-:Y:S02]  /*34ad0*/  IADD3.X R11, R11, UR6, RZ, P5, !PT ;  /* 0x000000060b0b7c10 */ /* 0x000fe4000affe4ff */
[----:B--2---:R-:W-:Y:S02]  /*34ae0*/  IADD3.X R2, R2, UR6, RZ, P3, !PT ;  /* 0x0000000602027c10 */ /* 0x004fe40009ffe4ff */
[----:B------:R-:W-:-:S03]  /*34af0*/  IADD3.X R4, R4, UR6, RZ, P2, !PT ;  /* 0x0000000604047c10 */ /* 0x000fc600097fe4ff */
[----:B------:R2:W-:Y:S01]  /*34b00*/  STL [R1+0xf78], R2 ;  /* 0x000f780201007387 */ /* 0x0005e20000100800 */
[----:B------:R-:W-:-:S03]  /*34b10*/  IADD3.X R6, R6, UR6, RZ, P6, !PT ;  /* 0x0000000606067c10 */ /* 0x000fc6000b7fe4ff */
[----:B--2---:R0:W5:Y:S04]  /*34b20*/  LDL.LU R2, [R1+0x1b8c] ;  /* 0x001b8c0001027983 */ /* 0x0041680000300800 */
[----:B------:R2:W-:Y:S04]  /*34b30*/  STL [R1+0xf70], R3 ;  /* 0x000f700301007387 */ /* 0x0005e80000100800 */
[----:B--2---:R0:W5:Y:S04]  /*34b40*/  LDL.LU R3, [R1+0x1b88] ;  /* 0x001b880001037983 */ /* 0x0041680000300800 */
[----:B------:R2:W-:Y:S04]  /*34b50*/  STL [R1+0xf60], R6 ;  /* 0x000f600601007387 */ /* 0x0005e80000100800 */
[----:B--2---:R0:W5:Y:S04]  /*34b60*/  LDL.LU R6, [R1+0x1b84] ;  /* 0x001b840001067983 */ /* 0x0041680000300800 */
[----:B------:R-:W-:Y:S01]  /*34b70*/  STL [R1+0xf68], R11 ;  /* 0x000f680b01007387 */ /* 0x000fe20000100800 */
[----:B---3--:R-:W-:-:S05]  /*34b80*/  IADD3.X R5, R5, UR6, RZ, P1, !PT ;  /* 0x0000000605057c10 */ /* 0x008fca0008ffe4ff */
[----:B------:R2:W-:Y:S04]  /*34b90*/  STL [R1+0xf58], R5 ;  /* 0x000f580501007387 */ /* 0x0005e80000100800 */
[----:B--2---:R0:W5:Y:S04]  /*34ba0*/  LDL.LU R5, [R1+0x1b80] ;  /* 0x001b800001057983 */ /* 0x0041680000300800 */
[----:B------:R2:W-:Y:S04]  /*34bb0*/  STL [R1+0xf50], R4 ;  /* 0x000f500401007387 */ /* 0x0005e80000100800 */
[----:B--2---:R0:W5:Y:S01]  /*34bc0*/  LDL.LU R4, [R1+0x1b7c] ;  /* 0x001b7c0001047983 */ /* 0x0041620000300800 */
[----:B------:R-:W-:-:S02]  /*34bd0*/  WARPGROUP.DEPBAR.LE gsb0, 0x0 ;  /* 0x00008000000079c5 */ /* 0x000fc40000010000 */
[----:B------:R-:W-:-:S06]  /*34be0*/  WARPGROUP.ARRIVE ;  /* 0x00000000000079c5 */ /* 0x000fcc0000000000 */
[----:B------:R-:W-:Y:S01]  /*34bf0*/  HGMMA.64x256x16.F32 R24, gdesc[UR20].tnspA, R24, gsb0 ;  /* 0x23e00000141879f0 */ /* 0x000fe20008000818 */
[----:B-1----:R-:W-:Y:S02]  /*34c00*/  IMAD.SHL.U32 R12, R12, 0x40, RZ ;  /* 0x000000400c0c7824 */ /* 0x002fe400078e00ff */
[----:B------:R-:W-:Y:S02]  /*34c10*/  IMAD.MOV.U32 R11, RZ, RZ, R10 ;  /* 0x000000ffff0b7224 */ /* 0x000fe400078e000a */
[----:B------:R-:W-:Y:S02]  /*34c20*/  IMAD.MOV.U32 R9, RZ, RZ, R8 ;  /* 0x000000ffff097224 */ /* 0x000fe400078e0008 */
[----:B------:R-:W-:Y:S02]  /*34c30*/  IMAD.MOV.U32 R10, RZ, RZ, R7 ;  /* 0x000000ffff0a7224 */ /* 0x000fe400078e0007 */
[----:B------:R-:W-:Y:S02]  /*34c40*/  IMAD.SHL.U32 R12, R12, 0x2, RZ ;  /* 0x000000020c0c7824 */ /* 0x000fe400078e00ff */
[----:B------:R-:W-:Y:S01]  /*34c50*/  IMAD.MOV.U32 R8, RZ, RZ, R13 ;  /* 0x000000ffff087224 */ /* 0x000fe200078e000d */
[----:B------:R-:W-:-:S02]  /*34c60*/  WARPGROUP.DEPBAR.LE gsb0, 0x0 ;  /* 0x00008000000079c5 */ /* 0x000fc40000010000 */
[----:B0-----:R-:W-:Y:S05]  /*34c70*/  @P0 BRA `(.L_x_1) ;  /* 0xfffffe5000340947 */ /* 0x001fea000383ffff */
[----:B------:R-:W2:Y:S04]  /*34c80*/  LDL.LU R7, [R1+0x1b8] ;  /* 0x0001b80001077983 */ /* 0x000ea80000300800 */
[----:B------:R-:W3:Y:S04]  /*34c90*/  LDL.LU R13, [R1+0x778] ;  /* 0x00077800010d7983 */ /* 0x000ee80000300800 */
[----:B-----5:R-:W4:Y:S04]  /*34ca0*/  LDL.LU R3, [R1+0xba4] ;  /* 0x000ba40001037983 */ /* 0x020f280000300800 */
[----:B------:R-:W2:Y:S04]  /*34cb0*/  LDL.LU R2, [R1+0x7a8] ;  /* 0x0007a80001027983 */ /* 0x000ea80000300800 */
[----:B------:R-:W3:Y:S04]  /*34cc0*/  LDL.LU R10, [R1+0x7a0] ;  /* 0x0007a000010a7983 */ /* 0x000ee80000300800 */
[----:B------:R-:W3:Y:S04]  /*34cd0*/  LDL.LU R12, [R1+0x770] ;  /* 0x00077000010c7983 */ /* 0x000ee80000300800 */
[----:B------:R-:W3:Y:S04]  /*34ce0*/  LDL.LU R11, [R1+0x3a8] ;  /* 0x0003a800010b7983 */ /* 0x000ee80000300800 */
[----:B------:R-:W3:Y:S04]  /*34cf0*/  LDL.LU R0, [R1+0x378] ;  /* 0x0003780001007983 */ /* 0x000ee80000300800 */
[----:B------:R-:W3:Y:S04]  /*34d00*/  LDL.LU R8, [R1+0xba8] ;  /* 0x000ba80001087983 */ /* 0x000ee80000300800 */
[----:B------:R-:W3:Y:S04]  /*34d10*/  LDL.LU R9, [R1+0xb78] ;  /* 0x000b780001097983 */ /* 0x000ee80000300800 */
[----:B------:R0:W-:Y:S04]  /*34d20*/  STL [R1+0x1e74], R250 ;  /* 0x001e74fa01007387 */ /* 0x0001e80000100800 */
[----:B0-----:R-:W4:Y:S04]  /*34d30*/  LDL.LU R250, [R1+0x3a4] ;  /* 0x0003a40001fa7983 */ /* 0x001f280000300800 */
[----:B------:R0:W-:Y:S04]  /*34d40*/  STL [R1+0x1e70], R249 ;  /* 0x001e70f901007387 */ /* 0x0001e80000100800 */
[----:B0-----:R-:W2:Y:S04]  /*34d50*/  LDL.LU R249, [R1+0xbac] ;  /* 0x000bac0001f97983 */ /* 0x001ea80000300800 */
[----:B------:R0:W-:Y:S04]  /*34d60*/  STL [R1+0x1e6c], R248 ;  /* 0x001e6cf801007387 */ /* 0x0001e80000100800 */
[----:B0-----:R-:W3:Y:S04]  /*34d70*/  LDL.LU R248, [R1+0x3ac] ;  /* 0x0003ac0001f87983 */ /* 0x001ee80000300800 */
        /* <DEDUP_REMOVED lines=49> */
[----:B------:R3:W-:Y:S04]  /*35090*/  STL [R1+0x1e04], R222 ;  /* 0x001e04de01007387 */ /* 0x0007e80000100800 */
[----:B------:R4:W-:Y:S04]  /*350a0*/  STL [R1+0x1e00], R221 ;  /* 0x001e00dd01007387 */ /* 0x0009e80000100800 */
[----:B------:R0:W-:Y:S04]  /*350b0*/  STL [R1+0x1dfc], R220 ;  /* 0x001dfcdc01007387 */ /* 0x0001e80000100800 */
        /* <DEDUP_REMOVED lines=18> */
[----:B--2---:R-:W-:-:S03]  /*351e0*/  IMAD.MOV.U32 R223, RZ, RZ, R239 ;  /* 0x000000ffffdf7224 */ /* 0x004fc600078e00ef */
[----:B------:R-:W-:Y:S04]  /*351f0*/  STL [R1+0x1db0], R201 ;  /* 0x001db0c901007387 */ /* 0x000fe80000100800 */
[----:B------:R-:W-:Y:S04]  /*35200*/  STL [R1+0x1dac], R200 ;  /* 0x001dacc801007387 */ /* 0x000fe80000100800 */
[----:B------:R-:W-:Y:S04]  /*35210*/  STL [R1+0x1da8], R199 ;  /* 0x001da8c701007387 */ /* 0x000fe80000100800 */
[----:B------:R-:W-:Y:S01]  /*35220*/  STL [R1+0x1da4], R198 ;  /* 0x001da4c601007387 */ /* 0x000fe20000100800 */
[----:B---3--:R-:W-:-:S03]  /*35230*/  IMAD.MOV.U32 R222, RZ, RZ, R238 ;  /* 0x000000ffffde7224 */ /* 0x008fc600078e00ee */
[----:B------:R-:W-:Y:S04]  /*35240*/  STL [R1+0x1da0], R197 ;  /* 0x001da0c501007387 */ /* 0x000fe80000100800 */
[----:B------:R-:W-:Y:S04]  /*35250*/  STL [R1+0x1d9c], R196 ;  /* 0x001d9cc401007387 */ /* 0x000fe80000100800 */
[----:B------:R-:W-:Y:S01]  /*35260*/  STL [R1+0x1d98], R187 ;  /* 0x001d98bb01007387 */ /* 0x000fe20000100800 */
[----:B----4-:R-:W-:-:S03]  /*35270*/  IMAD.MOV.U32 R221, RZ, RZ, R237 ;  /* 0x000000ffffdd7224 */ /* 0x010fc600078e00ed */
[----:B------:R-:W-:Y:S04]  /*35280*/  STL [R1+0x1d94], R186 ;  /* 0x001d94ba01007387 */ /* 0x000fe80000100800 */
[----:B------:R-:W-:Y:S04]  /*35290*/  STL [R1+0x1d90], R185 ;  /* 0x001d90b901007387 */ /* 0x000fe80000100800 */
[----:B------:R-:W-:Y:S04]  /*352a0*/  STL [R1+0x1d8c], R184 ;  /* 0x001d8cb801007387 */ /* 0x000fe80000100800 */
[----:B------:R-:W-:Y:S01]  /*352b0*/  STL [R1+0x1d88], R183 ;  /* 0x001d88b701007387 */ /* 0x000fe20000100800 */
[----:B0-----:R-:W-:-:S03]  /*352c0*/  IMAD.MOV.U32 R220, RZ, RZ, R236 ;  /* 0x000000ffffdc7224 */ /* 0x001fc600078e00ec */
        /* <DEDUP_REMOVED lines=50> */
[----:B------:R0:W-:Y:S04]  /*355f0*/  STL [R1+0x1b84], R6 ;  /* 0x001b840601007387 */ /* 0x0001e80000100800 */
[----:B------:R1:W-:Y:S04]  /*35600*/  STL [R1+0x1b80], R5 ;  /* 0x001b800501007387 */ /* 0x0003e80000100800 */
[----:B------:R2:W-:Y:S01]  /*35610*/  STL [R1+0x1b7c], R4 ;  /* 0x001b7c0401007387 */ /* 0x0005e20000100800 */
[----:B0-----:R-:W-:Y:S01]  /*35620*/  F2FP.F16.F32.PACK_AB R6, R226, R227 ;  /* 0x000000e3e206723e */ /* 0x001fe200000000ff */
[----:B------:R-:W-:-:S02]  /*35630*/  IMAD.MOV.U32 R226, RZ, RZ, R242 ;  /* 0x000000ffffe27224 */ /* 0x000fc400078e00f2 */
[----:B------:R-:W-:Y:S01]  /*35640*/  IMAD.MOV.U32 R227, RZ, RZ, R243 ;  /* 0x000000ffffe37224 */ /* 0x000fe200078e00f3 */
[----:B-1----:R-:W-:Y:S01]  /*35650*/  F2FP.F16.F32.PACK_AB R5, R151, R224 ;  /* 0x000000e09705723e */ /* 0x002fe200000000ff */
[----:B------:R-:W-:Y:S01]  /*35660*/  IMAD.MOV.U32 R224, RZ, RZ, R240 ;  /* 0x000000ffffe07224 */ /* 0x000fe200078e00f0 */
[----:B--2---:R-:W-:-:S03]  /*35670*/  F2FP.F16.F32.PACK_AB R4, R149, R225 ;  /* 0x000000e19504723e */ /* 0x004fc600000000ff */
[----:B------:R0:W-:Y:S01]  /*35680*/  STL [R1+0xf1c], R5 ;  /* 0x000f1c0501007387 */ /* 0x0001e20000100800 */
[----:B------:R-:W-:-:S03]  /*35690*/  IMAD.MOV.U32 R225, RZ, RZ, R241 ;  /* 0x000000ffffe17224 */ /* 0x000fc600078e00f1 */
[----:B------:R1:W-:Y:S04]  /*356a0*/  STL [R1+0xf18], R4 ;  /* 0x000f180401007387 */ /* 0x0003e80000100800 */
[----:B------:R2:W-:Y:S01]  /*356b0*/  STL [R1+0xf14], R6 ;  /* 0x000f140601007387 */ /* 0x0005e20000100800 */
[----:B0-----:R-:W-:Y:S02]  /*356c0*/  F2FP.F16.F32.PACK_AB R5, R228, R229 ;  /* 0x000000e5e405723e */ /* 0x001fe400000000ff */
[----:B-1----:R-:W-:-:S03]  /*356d0*/  F2FP.F16.F32.PACK_AB R4, R150, R230 ;  /* 0x000000e69604723e */ /* 0x002fc600000000ff */
[----:B------:R0:W-:Y:S01]  /*356e0*/  STL [R1+0xf10], R5 ;  /* 0x000f100501007387 */ /* 0x0001e20000100800 */
[----:B--2---:R-:W-:-:S03]  /*356f0*/  F2FP.F16.F32.PACK_AB R6, R148, R231 ;  /* 0x000000e79406723e */ /* 0x004fc600000000ff */
[----:B------:R1:W-:Y:S04]  /*35700*/  STL [R1+0xf0c], R4 ;  /* 0x000f0c0401007387 */ /* 0x0003e80000100800 */
[----:B------:R-:W-:Y:S01]  /*35710*/  STL [R1+0xf08], R6 ;  /* 0x000f080601007387 */ /* 0x000fe20000100800 */
[----:B0-----:R-:W-:Y:S02]  /*35720*/  F2FP.F16.F32.PACK_AB R5, R232, R233 ;  /* 0x000000e9e805723e */ /* 0x001fe400000000ff */
[----:B-1----:R-:W-:-:S03]  /*35730*/  F2FP.F16.F32.PACK_AB R4, R234, R235 ;  /* 0x000000ebea04723e */ /* 0x002fc600000000ff */
[----:B------:R-:W-:Y:S04]  /*35740*/  STL [R1+0xf04], R5 ;  /* 0x000f040501007387 */ /* 0x000fe80000100800 */
[----:B------:R0:W-:Y:S04]  /*35750*/  STL [R1+0xf00], R4 ;  /* 0x000f000401007387 */ /* 0x0001e80000100800 */
[----:B------:R-:W2:Y:S04]  /*35760*/  LDL.LU R228, [R1+0x3e8] ;  /* 0x0003e80001e47983 */ /* 0x000ea80000300800 */
[----:B------:R-:W2:Y:S04]  /*35770*/  LDL.LU R229, [R1+0xbe8] ;  /* 0x000be80001e57983 */ /* 0x000ea80000300800 */
[----:B------:R-:W3:Y:S04]  /*35780*/  LDL.LU R230, [R1+0x3e0] ;  /* 0x0003e00001e67983 */ /* 0x000ee80000300800 */
        /* <DEDUP_REMOVED lines=13> */
[----:B0-----:R-:W-:-:S02]  /*35860*/  F2FP.F16.F32.PACK_AB R4, R147, R220 ;  /* 0x000000dc9304723e */ /* 0x001fc400000000ff */
[----:B------:R-:W-:Y:S02]  /*35870*/  F2FP.F16.F32.PACK_AB R6, R145, R221 ;  /* 0x000000dd9106723e */ /* 0x000fe400000000ff */
[----:B------:R-:W-:Y:S01]  /*35880*/  F2FP.F16.F32.PACK_AB R5, R222, R223 ;  /* 0x000000dfde05723e */ /* 0x000fe200000000ff */
[----:B------:R0:W-:Y:S01]  /*35890*/  STL [R1+0xefc], R4 ;  /* 0x000efc0401007387 */ /* 0x0001e20000100800 */
[----:B------:R-:W-:Y:S02]  /*358a0*/  IMAD.MOV.U32 R222, RZ, RZ, R244 ;  /* 0x000000ffffde7224 */ /* 0x000fe400078e00f4 */
[----:B------:R-:W-:Y:S01]  /*358b0*/  IMAD.MOV.U32 R223, RZ, RZ, R245 ;  /* 0x000000ffffdf7224 */ /* 0x000fe200078e00f5 */
[----:B------:R1:W-:Y:S04]  /*358c0*/  STL [R1+0xef8], R6 ;  /* 0x000ef80601007387 */ /* 0x0003e80000100800 */
[----:B------:R1:W-:Y:S01]  /*358d0*/  STL [R1+0xef4], R5 ;  /* 0x000ef40501007387 */ /* 0x0003e20000100800 */
[----:B0-----:R-:W-:-:S02]  /*358e0*/  F2FP.F16.F32.PACK_AB R4, R224, R225 ;  /* 0x000000e1e004723e */ /* 0x001fc400000000ff */
[----:B-1----:R-:W-:-:S03]  /*358f0*/  F2FP.F16.F32.PACK_AB R6, R146, R226 ;  /* 0x000000e29206723e */ /* 0x002fc600000000ff */
[----:B------:R2:W-:Y:S01]  /*35900*/  STL [R1+0xef0], R4 ;  /* 0x000ef00401007387 */ /* 0x0005e20000100800 */
[----:B------:R-:W-:-:S03]  /*35910*/  F2FP.F16.F32.PACK_AB R5, R144, R227 ;  /* 0x000000e39005723e */ /* 0x000fc600000000ff */
[----:B------:R3:W-:Y:S04]  /*35920*/  STL [R1+0xeec], R6 ;  /* 0x000eec0601007387 */ /* 0x0007e80000100800 */
[----:B------:R4:W-:Y:S01]  /*35930*/  STL [R1+0xee8], R5 ;  /* 0x000ee80501007387 */ /* 0x0009e20000100800 */
[----:B--2---:R-:W-:-:S05]  /*35940*/  F2FP.F16.F32.PACK_AB R4, R228, R229 ;  /* 0x000000e5e404723e */ /* 0x004fca00000000ff */
[----:B------:R0:W-:Y:S01]  /*35950*/  STL [R1+0xee4], R4 ;  /* 0x000ee40401007387 */ /* 0x0001e20000100800 */
[----:B---3--:R-:W-:Y:S02]  /*35960*/  F2FP.F16.F32.PACK_AB R6, R230, R231 ;  /* 0x000000e7e606723e */ /* 0x008fe400000000ff */
[----:B----4-:R-:W-:-:S03]  /*35970*/  F2FP.F16.F32.PACK_AB R5, R143, R232 ;  /* 0x000000e88f05723e */ /* 0x010fc600000000ff */
[----:B------:R1:W-:Y:S01]  /*35980*/  STL [R1+0xee0], R6 ;  /* 0x000ee00601007387 */ /* 0x0003e20000100800 */
[----:B0-----:R-:W-:-:S03]  /*35990*/  F2FP.F16.F32.PACK_AB R4, R141, R233 ;  /* 0x000000e98d04723e */ /* 0x001fc600000000ff */
[----:B------:R0:W-:Y:S04]  /*359a0*/  STL [R1+0xedc], R5 ;  /* 0x000edc0501007387 */ /* 0x0001e80000100800 */
[----:B------:R2:W-:Y:S01]  /*359b0*/  STL [R1+0xed8], R4 ;  /* 0x000ed80401007387 */ /* 0x0005e20000100800 */
[----:B-1----:R-:W-:-:S05]  /*359c0*/  F2FP.F16.F32.PACK_AB R6, R234, R235 ;  /* 0x000000ebea06723e */ /* 0x002fca00000000ff */
[----:B------:R1:W-:Y:S01]  /*359d0*/  STL [R1+0xed4], R6 ;  /* 0x000ed40601007387 */ /* 0x0003e20000100800 */
[----:B0-----:R-:W-:Y:S02]  /*359e0*/  F2FP.F16.F32.PACK_AB R5, R236, R237 ;  /* 0x000000edec05723e */ /* 0x001fe400000000ff */
[----:B--2---:R-:W-:-:S03]  /*359f0*/  F2FP.F16.F32.PACK_AB R4, R142, R238 ;  /* 0x000000ee8e04723e */ /* 0x004fc600000000ff */
[----:B------:R0:W-:Y:S01]  /*35a00*/  STL [R1+0xed0], R5 ;  /* 0x000ed00501007387 */ /* 0x0001e20000100800 */
[----:B-1----:R-:W-:-:S03]  /*35a10*/  F2FP.F16.F32.PACK_AB R6, R140, R239 ;  /* 0x000000ef8c06723e */ /* 0x002fc600000000ff */
[----:B------:R1:W-:Y:S04]  /*35a20*/  STL [R1+0xecc], R4 ;  /* 0x000ecc0401007387 */ /* 0x0003e80000100800 */
[----:B------:R-:W-:Y:S01]  /*35a30*/  STL [R1+0xec8], R6 ;  /* 0x000ec80601007387 */ /* 0x000fe20000100800 */
[----:B0-----:R-:W-:-:S05]  /*35a40*/  F2FP.F16.F32.PACK_AB R5, R240, R241 ;  /* 0x000000f1f005723e */ /* 0x001fca00000000ff */
[----:B------:R-:W-:Y:S01]  /*35a50*/  STL [R1+0xec4], R5 ;  /* 0x000ec40501007387 */ /* 0x000fe20000100800 */
[----:B-1----:R-:W-:-:S05]  /*35a60*/  F2FP.F16.F32.PACK_AB R4, R242, R243 ;  /* 0x000000f3f204723e */ /* 0x002fca00000000ff */
        /* <DEDUP_REMOVED lines=23> */
[----:B0-----:R-:W-:Y:S01]  /*35be0*/  F2FP.F16.F32.PACK_AB R4, R139, R222 ;  /* 0x000000de8b04723e */ /* 0x001fe200000000ff */
[----:B------:R-:W-:Y:S01]  /*35bf0*/  IMAD.MOV.U32 R214, RZ, RZ, R246 ;  /* 0x000000ffffd67224 */ /* 0x000fe200078e00f6 */
[----:B------:R-:W-:Y:S01]  /*35c00*/  F2FP.F16.F32.PACK_AB R6, R137, R223 ;  /* 0x000000df8906723e */ /* 0x000fe200000000ff */
[----:B------:R-:W-:-:S02]  /*35c10*/  IMAD.MOV.U32 R215, RZ, RZ, R247 ;  /* 0x000000ffffd77224 */ /* 0x000fc400078e00f7 */
[----:B------:R3:W-:Y:S01]  /*35c20*/  STL [R1+0xebc], R4 ;  /* 0x000ebc0401007387 */ /* 0x0007e20000100800 */
[----:B------:R-:W-:Y:S02]  /*35c30*/  IMAD.MOV.U32 R216, RZ, RZ, R248 ;  /* 0x000000ffffd87224 */ /* 0x000fe400078e00f8 */
[----:B------:R-:W-:Y:S01]  /*35c40*/  IMAD.MOV.U32 R217, RZ, RZ, R249 ;  /* 0x000000ffffd97224 */ /* 0x000fe200078e00f9 */
[----:B------:R4:W-:Y:S01]  /*35c50*/  STL [R1+0xeb8], R6 ;  /* 0x000eb80601007387 */ /* 0x0009e20000100800 */
[----:B------:R-:W-:Y:S02]  /*35c60*/  IMAD.MOV.U32 R218, RZ, RZ, R250 ;  /* 0x000000ffffda7224 */ /* 0x000fe400078e00fa */
[----:B------:R-:W-:Y:S02]  /*35c70*/  IMAD.MOV.U32 R219, RZ, RZ, R3 ;  /* 0x000000ffffdb7224 */ /* 0x000fe400078e0003 */
[----:B------:R-:W-:Y:S02]  /*35c80*/  IMAD.MOV.U32 R220, RZ, RZ, R2 ;  /* 0x000000ffffdc7224 */ /* 0x000fe400078e0002 */
[----:B------:R-:W-:-:S02]  /*35c90*/  IMAD.MOV.U32 R221, RZ, RZ, R10 ;  /* 0x000000ffffdd7224 */ /* 0x000fc400078e000a */
[----:B------:R-:W-:Y:S02]  /*35ca0*/  IMAD.MOV.U32 R222, RZ, RZ, R11 ;  /* 0x000000ffffde7224 */ /* 0x000fe400078e000b */
[----:B------:R-:W-:Y:S01]  /*35cb0*/  IMAD.MOV.U32 R223, RZ, RZ, R8 ;  /* 0x000000ffffdf7224 */ /* 0x000fe200078e0008 */
        /* <DEDUP_REMOVED lines=15> */
[----:B------:R2:W-:Y:S01]  /*35db0*/  STL [R1+0xe98], R4 ;  /* 0x000e980401007387 */ /* 0x0005e20000100800 */
[----:B0-----:R-:W-:-:S05]  /*35dc0*/  F2FP.F16.F32.PACK_AB R6, R236, R237 ;  /* 0x000000edec06723e */ /* 0x001fca00000000ff */
[----:B------:R0:W-:Y:S01]  /*35dd0*/  STL [R1+0xe94], R6 ;  /* 0x000e940601007387 */ /* 0x0001e20000100800 */
[----:B-1----:R-:W-:Y:S02]  /*35de0*/  F2FP.F16.F32.PACK_AB R5, R238, R239 ;  /* 0x000000efee05723e */ /* 0x002fe400000000ff */
[----:B--2---:R-:W-:-:S03]  /*35df0*/  F2FP.F16.F32.PACK_AB R4, R134, R240 ;  /* 0x000000f08604723e */ /* 0x004fc600000000ff */
[----:B------:R1:W-:Y:S01]  /*35e00*/  STL [R1+0xe90], R5 ;  /* 0x000e900501007387 */ /* 0x0003e20000100800 */
[----:B0-----:R-:W-:-:S03]  /*35e10*/  F2FP.F16.F32.PACK_AB R6, R132, R241 ;  /* 0x000000f18406723e */ /* 0x001fc600000000ff */
[----:B------:R0:W-:Y:S04]  /*35e20*/  STL [R1+0xe8c], R4 ;  /* 0x000e8c0401007387 */ /* 0x0001e80000100800 */
[----:B------:R-:W-:Y:S01]  /*35e30*/  STL [R1+0xe88], R6 ;  /* 0x000e880601007387 */ /* 0x000fe20000100800 */
[----:B-1----:R-:W-:-:S05]  /*35e40*/  F2FP.F16.F32.PACK_AB R5, R242, R243 ;  /* 0x000000f3f205723e */ /* 0x002fca00000000ff */
[----:B------:R1:W-:Y:S01]  /*35e50*/  STL [R1+0xe84], R5 ;  /* 0x000e840501007387 */ /* 0x0003e20000100800 */
[----:B0-----:R-:W-:-:S05]  /*35e60*/  F2FP.F16.F32.PACK_AB R4, R244, R245 ;  /* 0x000000f5f404723e */ /* 0x001fca00000000ff */
[----:B------:R0:W-:Y:S04]  /*35e70*/  STL [R1+0xe80], R4 ;  /* 0x000e800401007387 */ /* 0x0001e80000100800 */
[----:B------:R-:W2:Y:S04]  /*35e80*/  LDL.LU R224, [R1+0x3a0] ;  /* 0x0003a00001e07983 */ /* 0x000ea80000300800 */
[----:B------:R-:W2:Y:S04]  /*35e90*/  LDL.LU R225, [R1+0xba0] ;  /* 0x000ba00001e17983 */ /* 0x000ea80000300800 */
        /* <DEDUP_REMOVED lines=30> */
[----:B-1----:R-:W-:Y:S01]  /*36080*/  F2FP.F16.F32.PACK_AB R5, R131, R214 ;  /* 0x000000d68305723e */ /* 0x002fe200000000ff */
[----:B------:R-:W-:Y:S01]  /*36090*/  IMAD.MOV.U32 R214, RZ, RZ, R0 ;  /* 0x000000ffffd67224 */ /* 0x000fe200078e0000 */
[----:B0-----:R-:W-:Y:S01]  /*360a0*/  F2FP.F16.F32.PACK_AB R4, R129, R215 ;  /* 0x000000d78104723e */ /* 0x001fe200000000ff */
[----:B------:R-:W-:Y:S01]  /*360b0*/  IMAD.MOV.U32 R215, RZ, RZ, R9 ;  /* 0x000000ffffd77224 */ /* 0x000fe200078e0009 */
[----:B------:R-:W-:Y:S01]  /*360c0*/  F2FP.F16.F32.PACK_AB R6, R216, R217 ;  /* 0x000000d9d806723e */ /* 0x000fe200000000ff */
[----:B------:R0:W-:Y:S01]  /*360d0*/  STL [R1+0xe7c], R5 ;  /* 0x000e7c0501007387 */ /* 0x0001e20000100800 */
[----:B------:R-:W-:-:S02]  /*360e0*/  IMAD.MOV.U32 R213, RZ, RZ, R12 ;  /* 0x000000ffffd57224 */ /* 0x000fc400078e000c */
[----:B------:R-:W-:Y:S01]  /*360f0*/  IMAD.MOV.U32 R212, RZ, RZ, R13 ;  /* 0x000000ffffd47224 */ /* 0x000fe200078e000d */
[----:B------:R1:W-:Y:S04]  /*36100*/  STL [R1+0xe78], R4 ;  /* 0x000e780401007387 */ /* 0x0003e80000100800 */
[----:B------:R1:W-:Y:S01]  /*36110*/  STL [R1+0xe74], R6 ;  /* 0x000e740601007387 */ /* 0x0003e20000100800 */
[----:B0-----:R-:W-:Y:S02]  /*36120*/  F2FP.F16.F32.PACK_AB R5, R218, R219 ;  /* 0x000000dbda05723e */ /* 0x001fe400000000ff */
[----:B-1----:R-:W-:-:S03]  /*36130*/  F2FP.F16.F32.PACK_AB R4, R130, R220 ;  /* 0x000000dc8204723e */ /* 0x002fc600000000ff */
[----:B------:R0:W-:Y:S01]  /*36140*/  STL [R1+0xe70], R5 ;  /* 0x000e700501007387 */ /* 0x0001e20000100800 */
[----:B------:R-:W-:-:S03]  /*36150*/  F2FP.F16.F32.PACK_AB R6, R128, R221 ;  /* 0x000000dd8006723e */ /* 0x000fc600000000ff */
[----:B------:R2:W-:Y:S04]  /*36160*/  STL [R1+0xe6c], R4 ;  /* 0x000e6c0401007387 */ /* 0x0005e80000100800 */
[----:B------:R3:W-:Y:S01]  /*36170*/  STL [R1+0xe68], R6 ;  /* 0x000e680601007387 */ /* 0x0007e20000100800 */
[----:B0-----:R-:W-:-:S05]  /*36180*/  F2FP.F16.F32.PACK_AB R5, R222, R223 ;  /* 0x000000dfde05723e */ /* 0x001fca00000000ff */
[----:B------:R4:W-:Y:S01]  /*36190*/  STL [R1+0xe64], R5 ;  /* 0x000e640501007387 */ /* 0x0009e20000100800 */
[----:B--2---:R-:W-:Y:S02]  /*361a0*/  F2FP.F16.F32.PACK_AB R4, R224, R225 ;  /* 0x000000e1e004723e */ /* 0x004fe400000000ff */
[----:B---3--:R-:W-:-:S03]  /*361b0*/  F2FP.F16.F32.PACK_AB R6, R127, R226 ;  /* 0x000000e27f06723e */ /* 0x008fc600000000ff */
[----:B------:R0:W-:Y:S01]  /*361c0*/  STL [R1+0xe60], R4 ;  /* 0x000e600401007387 */ /* 0x0001e20000100800 */
[----:B----4-:R-:W-:-:S03]  /*361d0*/  F2FP.F16.F32.PACK_AB R5, R125, R227 ;  /* 0x000000e37d05723e */ /* 0x010fc600000000ff */
        /* <DEDUP_REMOVED lines=30> */
[----:B------:R-:W-:Y:S01]  /*363c0*/  STL [R1+0xe20], R6 ;  /* 0x000e200601007387 */ /* 0x000fe20000100800 */
[----:B-1----:R-:W-:-:S03]  /*363d0*/  F2FP.F16.F32.PACK_AB R4, R117, R3 ;  /* 0x000000037504723e */ /* 0x002fc600000000ff */
[----:B------:R-:W-:Y:S04]  /*363e0*/  STL [R1+0xe1c], R5 ;  /* 0x000e1c0501007387 */ /* 0x000fe80000100800 */
[----:B------:R-:W-:Y:S01]  /*363f0*/  STL [R1+0xe18], R4 ;  /* 0x000e180401007387 */ /* 0x000fe20000100800 */
[----:B------:R-:W-:-:S05]  /*36400*/  F2FP.F16.F32.PACK_AB R3, R2, R10 ;  /* 0x0000000a0203723e */ /* 0x000fca00000000ff */
[----:B------:R0:W-:Y:S01]  /*36410*/  STL [R1+0xe14], R3 ;  /* 0x000e140301007387 */ /* 0x0001e20000100800 */
[----:B------:R-:W-:-:S05]  /*36420*/  F2FP.F16.F32.PACK_AB R2, R11, R8 ;  /* 0x000000080b02723e */ /* 0x000fca00000000ff */
        /* <DEDUP_REMOVED lines=36> */
[----:B0-----:R-:W4:Y:S04]  /*36670*/  LDL.LU R3, [R1+0xb48] ;  /* 0x000b480001037983 */ /* 0x001f280000300800 */
[----:B-1----:R-:W4:Y:S04]  /*36680*/  LDL.LU R2, [R1+0x340] ;  /* 0x0003400001027983 */ /* 0x002f280000300800 */
[----:B------:R-:W4:Y:S04]  /*36690*/  LDL.LU R10, [R1+0xb40] ;  /* 0x000b4000010a7983 */ /* 0x000f280000300800 */
[----:B------:R-:W4:Y:S04]  /*366a0*/  LDL.LU R11, [R1+0x73c] ;  /* 0x00073c00010b7983 */ /* 0x000f280000300800 */
[----:B------:R-:W4:Y:S04]  /*366b0*/  LDL.LU R8, [R1+0x734] ;  /* 0x0007340001087983 */ /* 0x000f280000300800 */
[----:B------:R-:W4:Y:S04]  /*366c0*/  LDL.LU R9, [R1+0x33c] ;  /* 0x00033c0001097983 */ /* 0x000f280000300800 */
[----:B------:R-:W4:Y:S04]  /*366d0*/  LDL.LU R0, [R1+0xb3c] ;  /* 0x000b3c0001007983 */ /* 0x000f280000300800 */
[----:B------:R-:W4:Y:S04]  /*366e0*/  LDL.LU R12, [R1+0x334] ;  /* 0x00033400010c7983 */ /* 0x000f280000300800 */
[----:B------:R-:W4:Y:S01]  /*366f0*/  LDL.LU R13, [R1+0xb34] ;  /* 0x000b3400010d7983 */ /* 0x000f220000300800 */
[----:B------:R-:W-:-:S02]  /*36700*/  F2FP.F16.F32.PACK_AB R5, R118, R212 ;  /* 0x000000d47605723e */ /* 0x000fc400000000ff */
[----:B------:R-:W-:Y:S02]  /*36710*/  F2FP.F16.F32.PACK_AB R4, R116, R213 ;  /* 0x000000d57404723e */ /* 0x000fe400000000ff */
[----:B------:R-:W-:Y:S01]  /*36720*/  F2FP.F16.F32.PACK_AB R6, R214, R215 ;  /* 0x000000d7d606723e */ /* 0x000fe200000000ff */
[----:B------:R2:W-:Y:S04]  /*36730*/  STL [R1+0xe0c], R5 ;  /* 0x000e0c0501007387 */ /* 0x0005e80000100800 */
[----:B------:R3:W-:Y:S04]  /*36740*/  STL [R1+0xe08], R4 ;  /* 0x000e080401007387 */ /* 0x0007e80000100800 */
[----:B------:R4:W-:Y:S01]  /*36750*/  STL [R1+0xe04], R6 ;  /* 0x000e040601007387 */ /* 0x0009e20000100800 */
[----:B--2---:R-:W-:-:S02]  /*36760*/  F2FP.F16.F32.PACK_AB R5, R216, R217 ;  /* 0x000000d9d805723e */ /* 0x004fc400000000ff */
        /* <DEDUP_REMOVED lines=41> */
[----:B------:R-:W-:Y:S01]  /*36a00*/  STL [R1+0xbb0], R6 ;  /* 0x000bb00601007387 */ /* 0x000fe20000100800 */
[----:B0-----:R-:W-:-:S03]  /*36a10*/  F2FP.F16.F32.PACK_AB R4, R104, R249 ;  /* 0x000000f96804723e */ /* 0x001fc600000000ff */
[----:B------:R-:W-:Y:S04]  /*36a20*/  STL [R1+0xbac], R5 ;  /* 0x000bac0501007387 */ /* 0x000fe80000100800 */
[----:B------:R0:W-:Y:S01]  /*36a30*/  STL [R1+0xba8], R4 ;  /* 0x000ba80401007387 */ /* 0x0001e20000100800 */
[----:B------:R-:W-:-:S05]  /*36a40*/  F2FP.F16.F32.PACK_AB R3, R250, R3 ;  /* 0x00000003fa03723e */ /* 0x000fca00000000ff */
[----:B------:R1:W-:Y:S01]  /*36a50*/  STL [R1+0xba4], R3 ;  /* 0x000ba40301007387 */ /* 0x0003e20000100800 */
[----:B------:R-:W-:Y:S02]  /*36a60*/  F2FP.F16.F32.PACK_AB R2, R2, R10 ;  /* 0x0000000a0202723e */ /* 0x000fe400000000ff */
[----:B0-----:R-:W-:-:S03]  /*36a70*/  F2FP.F16.F32.PACK_AB R4, R103, R11 ;  /* 0x0000000b6704723e */ /* 0x001fc600000000ff */
[----:B------:R0:W-:Y:S01]  /*36a80*/  STL [R1+0xba0], R2 ;  /* 0x000ba00201007387 */ /* 0x0001e20000100800 */
[----:B-1----:R-:W-:-:S03]  /*36a90*/  F2FP.F16.F32.PACK_AB R3, R101, R8 ;  /* 0x000000086503723e */ /* 0x002fc600000000ff */
[----:B------:R-:W-:Y:S04]  /*36aa0*/  STL [R1+0xb9c], R4 ;  /* 0x000b9c0401007387 */ /* 0x000fe80000100800 */
[----:B------:R1:W-:Y:S01]  /*36ab0*/  STL [R1+0xb98], R3 ;  /* 0x000b980301007387 */ /* 0x0003e20000100800 */
[----:B0-----:R-:W-:-:S05]  /*36ac0*/  F2FP.F16.F32.PACK_AB R2, R9, R0 ;  /* 0x000000000902723e */ /* 0x001fca00000000ff */
[----:B------:R0:W-:Y:S01]  /*36ad0*/  STL [R1+0xb94], R2 ;  /* 0x000b940201007387 */ /* 0x0001e20000100800 */
[----:B------:R-:W-:-:S03]  /*36ae0*/  F2FP.F16.F32.PACK_AB R0, R12, R13 ;  /* 0x0000000d0c00723e */ /* 0x000fc600000000ff */
[----:B------:R-:W2:Y:S04]  /*36af0*/  LDL.LU R212, [R1+0x738] ;  /* 0x0007380001d47983 */ /* 0x000ea80000300800 */
[----:B------:R3:W-:Y:S04]  /*36b00*/  STL [R1+0xb90], R0 ;  /* 0x000b900001007387 */ /* 0x0007e80000100800 */
        /* <DEDUP_REMOVED lines=38> */
[----:B-1----:R-:W4:Y:S04]  /*36d70*/  LDL.LU R3, [R1+0xb08] ;  /* 0x000b080001037983 */ /* 0x002f280000300800 */
[----:B0-----:R-:W4:Y:S04]  /*36d80*/  LDL.LU R2, [R1+0x300] ;  /* 0x0003000001027983 */ /* 0x001f280000300800 */
[----:B------:R-:W4:Y:S04]  /*36d90*/  LDL.LU R10, [R1+0xb00] ;  /* 0x000b0000010a7983 */ /* 0x000f280000300800 */
[----:B------:R-:W4:Y:S04]  /*36da0*/  LDL.LU R11, [R1+0x6fc] ;  /* 0x0006fc00010b7983 */ /* 0x000f280000300800 */
[----:B------:R-:W4:Y:S04]  /*36db0*/  LDL.LU R8, [R1+0x6f4] ;  /* 0x0006f40001087983 */ /* 0x000f280000300800 */
[----:B------:R-:W4:Y:S04]  /*36dc0*/  LDL.LU R9, [R1+0x2fc] ;  /* 0x0002fc0001097983 */ /* 0x000f280000300800 */
[----:B---3--:R-:W3:Y:S04]  /*36dd0*/  LDL.LU R0, [R1+0xafc] ;  /* 0x000afc0001007983 */ /* 0x008ee80000300800 */
[----:B------:R-:W3:Y:S04]  /*36de0*/  LDL.LU R12, [R1+0x2f4] ;  /* 0x0002f400010c7983 */ /* 0x000ee80000300800 */
[----:B------:R-:W3:Y:S01]  /*36df0*/  LDL.LU R13, [R1+0xaf4] ;  /* 0x000af400010d7983 */ /* 0x000ee20000300800 */
[----:B--2---:R-:W-:-:S05]  /*36e00*/  F2FP.F16.F32.PACK_AB R5, R102, R212 ;  /* 0x000000d46605723e */ /* 0x004fca00000000ff */
[----:B------:R0:W-:Y:S01]  /*36e10*/  STL [R1+0xb8c], R5 ;  /* 0x000b8c0501007387 */ /* 0x0001e20000100800 */
[----:B----4-:R-:W-:-:S05]  /*36e20*/  F2FP.F16.F32.PACK_AB R4, R100, R213 ;  /* 0x000000d56404723e */ /* 0x010fca00000000ff */
[----:B------:R1:W-:Y:S01]  /*36e30*/  STL [R1+0xb88], R4 ;  /* 0x000b880401007387 */ /* 0x0003e20000100800 */
[----:B------:R-:W-:-:S05]  /*36e40*/  F2FP.F16.F32.PACK_AB R6, R214, R215 ;  /* 0x000000d7d606723e */ /* 0x000fca00000000ff */
[----:B------:R2:W-:Y:S01]  /*36e50*/  STL [R1+0xb84], R6 ;  /* 0x000b840601007387 */ /* 0x0005e20000100800 */
[----:B0-----:R-:W-:Y:S02]  /*36e60*/  F2FP.F16.F32.PACK_AB R5, R216, R217 ;  /* 0x000000d9d805723e */ /* 0x001fe400000000ff */
[----:B-1----:R-:W-:-:S03]  /*36e70*/  F2FP.F16.F32.PACK_AB R4, R99, R218 ;  /* 0x000000da6304723e */ /* 0x002fc600000000ff */
[----:B------:R0:W-:Y:S01]  /*36e80*/  STL [R1+0xb80], R5 ;  /* 0x000b800501007387 */ /* 0x0001e20000100800 */
[----:B--2---:R-:W-:-:S03]  /*36e90*/  F2FP.F16.F32.PACK_AB R6, R97, R219 ;  /* 0x000000db6106723e */ /* 0x004fc600000000ff */
        /* <DEDUP_REMOVED lines=50> */
[----:B---3--:R-:W-:-:S05]  /*371c0*/  F2FP.F16.F32.PACK_AB R2, R9, R0 ;  /* 0x000000000902723e */ /* 0x008fca00000000ff */
        /* <DEDUP_REMOVED lines=442> */
[----:B------:R-:W-:Y:S01]  /*38d70*/  STL [R1+0x634], R6 ;  /* 0x0006340601007387 */ /* 0x000fe20000100800 */
[----:B0-----:R-:W-:-:S05]  /*38d80*/  F2FP.F16.F32.PACK_AB R5, R250, R3 ;  /* 0x00000003fa05723e */ /* 0x001fca00000000ff */
[----:B------:R-:W-:Y:S01]  /*38d90*/  STL [R1+0x630], R5 ;  /* 0x0006300501007387 */ /* 0x000fe20000100800 */
[----:B--2---:R-:W-:-:S05]  /*38da0*/  F2FP.F16.F32.PACK_AB R4, R2, R10 ;  /* 0x0000000a0204723e */ /* 0x004fca00000000ff */
[----:B------:R-:W-:Y:S01]  /*38db0*/  STL [R1+0x62c], R4 ;  /* 0x00062c0401007387 */ /* 0x000fe20000100800 */
[----:B------:R-:W-:-:S05]  /*38dc0*/  F2FP.F16.F32.PACK_AB R3, R11, R8 ;  /* 0x000000080b03723e */ /* 0x000fca00000000ff */
[----:B------:R0:W-:Y:S01]  /*38dd0*/  STL [R1+0x628], R3 ;  /* 0x0006280301007387 */ /* 0x0001e20000100800 */
[----:B---3--:R-:W-:-:S05]  /*38de0*/  F2FP.F16.F32.PACK_AB R2, R9, R0 ;  /* 0x000000000902723e */ /* 0x008fca00000000ff */
[----:B------:R1:W-:Y:S01]  /*38df0*/  STL [R1+0x624], R2 ;  /* 0x0006240201007387 */ /* 0x0003e20000100800 */
[----:B------:R-:W-:-:S03]  /*38e00*/  F2FP.F16.F32.PACK_AB R0, R12, R13 ;  /* 0x0000000d0c00723e */ /* 0x000fc600000000ff */
[----:B------:R-:W2:Y:S04]  /*38e10*/  LDL.LU R196, [R1+0x1f8] ;  /* 0x0001f80001c47983 */ /* 0x000ea80000300800 */
[----:B------:R3:W-:Y:S04]  /*38e20*/  STL [R1+0x620], R0 ;  /* 0x0006200001007387 */ /* 0x0007e80000100800 */
[----:B------:R-:W2:Y:S04]  /*38e30*/  LDL.LU R197, [R1+0x9f8] ;  /* 0x0009f80001c57983 */ /* 0x000ea80000300800 */
        /* <DEDUP_REMOVED lines=68> */
[----:B0-----:R-:W-:-:S05]  /*39280*/  F2FP.F16.F32.PACK_AB R5, R202, R203 ;  /* 0x000000cbca05723e */ /* 0x001fca00000000ff */
[----:B------:R0:W-:Y:S01]  /*39290*/  STL [R1+0x610], R5 ;  /* 0x0006100501007387 */ /* 0x0001e20000100800 */
[----:B-1----:R-:W-:-:S05]  /*392a0*/  F2FP.F16.F32.PACK_AB R4, R204, R205 ;  /* 0x000000cdcc04723e */ /* 0x002fca00000000ff */
[----:B------:R1:W-:Y:S01]  /*392b0*/  STL [R1+0x60c], R4 ;  /* 0x00060c0401007387 */ /* 0x0003e20000100800 */
[----:B--2---:R-:W-:-:S05]  /*392c0*/  F2FP.F16.F32.PACK_AB R6, R206, R207 ;  /* 0x000000cfce06723e */ /* 0x004fca00000000ff */
        /* <DEDUP_REMOVED lines=42> */
[----:B------:R-:W-:Y:S01]  /*39570*/  STL [R1+0x364], R6 ;  /* 0x0003640601007387 */ /* 0x000fe20000100800 */
[----:B0-----:R-:W-:Y:S01]  /*39580*/  F2FP.F16.F32.PACK_AB R5, R250, R3 ;  /* 0x00000003fa05723e */ /* 0x001fe200000000ff */
[----:B------:R-:W-:-:S04]  /*39590*/  IMAD.MOV.U32 R250, RZ, RZ, R7 ;  /* 0x000000fffffa7224 */ /* 0x000fc800078e0007 */
[----:B------:R-:W-:Y:S01]  /*395a0*/  STL [R1+0x360], R5 ;  /* 0x0003600501007387 */ /* 0x000fe20000100800 */
[----:B-1----:R-:W-:-:S05]  /*395b0*/  F2FP.F16.F32.PACK_AB R4, R2, R10 ;  /* 0x0000000a0204723e */ /* 0x002fca00000000ff */
[----:B------:R-:W-:Y:S01]  /*395c0*/  STL [R1+0x33c], R4 ;  /* 0x00033c0401007387 */ /* 0x000fe20000100800 */
[----:B------:R-:W-:-:S05]  /*395d0*/  F2FP.F16.F32.PACK_AB R3, R11, R8 ;  /* 0x000000080b03723e */ /* 0x000fca00000000ff */
[----:B------:R-:W-:Y:S01]  /*395e0*/  STL [R1+0x338], R3 ;  /* 0x0003380301007387 */ /* 0x000fe20000100800 */
[----:B---3--:R-:W-:-:S05]  /*395f0*/  F2FP.F16.F32.PACK_AB R2, R9, R0 ;  /* 0x000000000902723e */ /* 0x008fca00000000ff */
[----:B------:R-:W-:Y:S01]  /*39600*/  STL [R1+0x334], R2 ;  /* 0x0003340201007387 */ /* 0x000fe20000100800 */
[----:B------:R-:W-:-:S03]  /*39610*/  F2FP.F16.F32.PACK_AB R0, R12, R13 ;  /* 0x0000000d0c00723e */ /* 0x000fc600000000ff */
[----:B------:R-:W2:Y:S04]  /*39620*/  LDL.LU R249, [R1+0x1b0] ;  /* 0x0001b00001f97983 */ /* 0x000ea80000300800 */
[----:B------:R-:W-:Y:S04]  /*39630*/  STL [R1+0x330], R0 ;  /* 0x0003300001007387 */ /* 0x000fe80000100800 */
        /* <DEDUP_REMOVED lines=85> */
[----:B------:R-:W2:Y:S04]  /*39b90*/  LDL.LU R147, [R1+0x908] ;  /* 0x0009080001937983 */ /* 0x000ea80000300800 */
[----:B--2---:R0:W-:Y:S04]  /*39ba0*/  STL [R1+0x1d18], R147 ;  /* 0x001d189301007387 */ /* 0x0041e80000100800 */
[----:B0-----:R-:W2:Y:S04]  /*39bb0*/  LDL.LU R147, [R1+0x504] ;  /* 0x0005040001937983 */ /* 0x001ea80000300800 */
[----:B------:R-:W3:Y:S04]  /*39bc0*/  LDL.LU R146, [R1+0x900] ;  /* 0x0009000001927983 */ /* 0x000ee80000300800 */
[----:B---3--:R0:W-:Y:S04]  /*39bd0*/  STL [R1+0x1d14], R146 ;  /* 0x001d149201007387 */ /* 0x0081e80000100800 */
[----:B0-----:R-:W3:Y:S04]  /*39be0*/  LDL.LU R146, [R1+0x108] ;  /* 0x0001080001927983 */ /* 0x001ee80000300800 */
[----:B------:R-:W4:Y:S04]  /*39bf0*/  LDL.LU R145, [R1+0xd08] ;  /* 0x000d080001917983 */ /* 0x000f280000300800 */
[----:B----4-:R0:W-:Y:S04]  /*39c00*/  STL [R1+0x1d10], R145 ;  /* 0x001d109101007387 */ /* 0x0101e80000100800 */
[----:B0-----:R-:W4:Y:S04]  /*39c10*/  LDL.LU R145, [R1+0x100] ;  /* 0x0001000001917983 */ /* 0x001f280000300800 */
        /* <DEDUP_REMOVED lines=107> */
[----:B------:R-:W3:Y:S04]  /*3a2d0*/  LDL.LU R12, [R1+0xcb4] ;  /* 0x000cb400010c7983 */ /* 0x000ee80000300800 */
[----:B------:R-:W3:Y:S04]  /*3a2e0*/  LDL.LU R18, [R1+0xb8] ;  /* 0x0000b80001127983 */ /* 0x000ee80000300800 */
[----:B------:R-:W3:Y:S04]  /*3a2f0*/  LDL.LU R17, [R1+0xb0] ;  /* 0x0000b00001117983 */ /* 0x000ee80000300800 */
[----:B------:R-:W3:Y:S04]  /*3a300*/  LDL.LU R16, [R1+0x4b8] ;  /* 0x0004b80001107983 */ /* 0x000ee80000300800 */
[----:B------:R-:W3:Y:S04]  /*3a310*/  LDL.LU R23, [R1+0x4b0] ;  /* 0x0004b00001177983 */ /* 0x000ee80000300800 */
[----:B------:R-:W3:Y:S04]  /*3a320*/  LDL.LU R22, [R1+0xac] ;  /* 0x0000ac0001167983 */ /* 0x000ee80000300800 */
[----:B------:R-:W3:Y:S04]  /*3a330*/  LDL.LU R21, [R1+0xa4] ;  /* 0x0000a40001157983 */ /* 0x000ee80000300800 */
[----:B------:R-:W3:Y:S04]  /*3a340*/  LDL.LU R20, [R1+0x4ac] ;  /* 0x0004ac0001147983 */ /* 0x000ee80000300800 */
        /* <DEDUP_REMOVED lines=117> */
[----:B------:R-:W4:Y:S01]  /*3aaa0*/  LDL.LU R252, [R1+0x454] ;  /* 0x0004540001fc7983 */ /* 0x000f220000300800 */
[----:B------:R-:W-:-:S03]  /*3aab0*/  F2FP.F16.F32.PACK_AB R251, R250, R251 ;  /* 0x000000fbfafb723e */ /* 0x000fc600000000ff */
[----:B----4-:R0:W-:Y:S04]  /*3aac0*/  STL [R1+0x1bbc], R252 ;  /* 0x001bbcfc01007387 */ /* 0x0101e80000100800 */
[----:B0-----:R-:W4:Y:S04]  /*3aad0*/  LDL.LU R252, [R1+0x45c] ;  /* 0x00045c0001fc7983 */ /* 0x001f280000300800 */
        /* <DEDUP_REMOVED lines=76> */
[----:B------:R-:W2:Y:S02]  /*3afa0*/  LDL.LU R250, [R1+0x1e74] ;  /* 0x001e740001fa7983 */ /* 0x000ea40000300800 */
[----:B--2---:R-:W-:-:S02]  /*3afb0*/  F2FP.F16.F32.PACK_AB R250, R249, R250 ;  /* 0x000000faf9fa723e */ /* 0x004fc400000000ff */
[----:B------:R-:W2:Y:S02]  /*3afc0*/  LDL.LU R249, [R1+0x1e70] ;  /* 0x001e700001f97983 */ /* 0x000ea40000300800 */
[----:B--2---:R-:W-:Y:S02]  /*3afd0*/  F2FP.F16.F32.PACK_AB R249, R248, R249 ;  /* 0x000000f9f8f9723e */ /* 0x004fe400000000ff */
[----:B------:R-:W2:Y:S02]  /*3afe0*/  LDL.LU R248, [R1+0x1e6c] ;  /* 0x001e6c0001f87983 */ /* 0x000ea40000300800 */
[----:B--2---:R-:W-:Y:S02]  /*3aff0*/  F2FP.F16.F32.PACK_AB R248, R247, R248 ;  /* 0x000000f8f7f8723e */ /* 0x004fe400000000ff */
        /* <DEDUP_REMOVED lines=338> */
[----:B------:R-:W3:Y:S02]  /*3c520*/  LDL.LU R78, [R1+0x1bc4] ;  /* 0x001bc400014e7983 */ /* 0x000ee40000300800 */
[----:B---3--:R-:W-:Y:S02]  /*3c530*/  F2FP.F16.F32.PACK_AB R78, R77, R78 ;  /* 0x0000004e4d4e723e */ /* 0x008fe400000000ff */
[----:B------:R-:W4:Y:S02]  /*3c540*/  LDL.LU R77, [R1+0x1bc0] ;  /* 0x001bc000014d7983 */ /* 0x000f240000300800 */
[----:B----4-:R-:W-:Y:S02]  /*3c550*/  F2FP.F16.F32.PACK_AB R77, R252, R77 ;  /* 0x0000004dfc4d723e */ /* 0x010fe400000000ff */
[----:B------:R-:W2:Y:S01]  /*3c560*/  LDL.LU R252, [R1+0x1bbc] ;  /* 0x001bbc0001fc7983 */ /* 0x000ea20000300800 */
[----:B------:R-:W-:Y:S02]  /*3c570*/  F2FP.F16.F32.PACK_AB R83, R194, R83 ;  /* 0x00000053c253723e */ /* 0x000fe400000000ff */
[----:B------:R-:W-:-:S02]  /*3c580*/  F2FP.F16.F32.PACK_AB R82, R195, R82 ;  /* 0x00000052c352723e */ /* 0x000fc400000000ff */
[----:B------:R-:W-:Y:S02]  /*3c590*/  F2FP.F16.F32.PACK_AB R81, R192, R81 ;  /* 0x00000051c051723e */ /* 0x000fe400000000ff */
[----:B------:R-:W-:Y:S02]  /*3c5a0*/  F2FP.F16.F32.PACK_AB R80, R193, R80 ;  /* 0x00000050c150723e */ /* 0x000fe400000000ff */
[----:B------:R-:W-:Y:S02]  /*3c5b0*/  F2FP.F16.F32.PACK_AB R87, R159, R87 ;  /* 0x000000579f57723e */ /* 0x000fe400000000ff */
[----:B------:R-:W-:Y:S02]  /*3c5c0*/  F2FP.F16.F32.PACK_AB R86, R191, R86 ;  /* 0x00000056bf56723e */ /* 0x000fe400000000ff */
        /* <DEDUP_REMOVED lines=9> */
[----:B--2---:R-:W-:Y:S02]  /*3c660*/  F2FP.F16.F32.PACK_AB R76, R252, R76 ;  /* 0x0000004cfc4c723e */ /* 0x004fe400000000ff */
        /* <DEDUP_REMOVED lines=13> */
[----:B------:R0:W5:Y:S04]  /*3c740*/  LDL.LU R6, [R1+0x1b84] ;  /* 0x001b840001067983 */ /* 0x0001680000300800 */
[----:B------:R0:W5:Y:S04]  /*3c750*/  LDL.LU R5, [R1+0x1b80] ;  /* 0x001b800001057983 */ /* 0x0001680000300800 */
[----:B------:R0:W5:Y:S01]  /*3c760*/  LDL.LU R4, [R1+0x1b7c] ;  /* 0x001b7c0001047983 */ /* 0x0001620000300800 */
        /* <DEDUP_REMOVED lines=22> */
[----:B--2---:R-:W-:Y:S02]  /*3c8d0*/  F2FP.F16.F32.PACK_AB R150, R7, R252 ;  /* 0x000000fc0796723e */ /* 0x004fe400000000ff */
[----:B---3--:R-:W-:Y:S02]  /*3c8e0*/  F2FP.F16.F32.PACK_AB R149, R195, R194 ;  /* 0x000000c2c395723e */ /* 0x008fe400000000ff */
[----:B----4-:R-:W-:-:S02]  /*3c8f0*/  F2FP.F16.F32.PACK_AB R148, R193, R192 ;  /* 0x000000c0c194723e */ /* 0x010fc400000000ff */
[----:B------:R-:W-:Y:S02]  /*3c900*/  F2FP.F16.F32.PACK_AB R159, R191, R159 ;  /* 0x0000009fbf9f723e */ /* 0x000fe400000000ff */
[----:B------:R-:W-:Y:S02]  /*3c910*/  F2FP.F16.F32.PACK_AB R158, R190, R158 ;  /* 0x0000009ebe9e723e */ /* 0x000fe400000000ff */
[----:B------:R-:W-:Y:S02]  /*3c920*/  F2FP.F16.F32.PACK_AB R157, R189, R157 ;  /* 0x0000009dbd9d723e */ /* 0x000fe400000000ff */
[----:B0-----:R-:W-:-:S07]  /*3c930*/  F2FP.F16.F32.PACK_AB R156, R188, R156 ;  /* 0x0000009cbc9c723e */ /* 0x001fce00000000ff */
.L_x_0:
[----:B------:R0:W-:Y:S01]  /*3c940*/  STL [R1+0x1c3c], R72 ;  /* 0x001c3c4801007387 */ /* 0x0001e20000100800 */
[----:B------:R-:W1:Y:S01]  /*3c950*/  LDC R66, c[0x0][0x244] ;  /* 0x00009100ff427b82 */ /* 0x000e620000000800 */
[C---:B-----5:R-:W-:Y:S01]  /*3c960*/  VIADD R64, R4.reuse, 0x137 ;  /* 0x0000013704407836 */ /* 0x060fe20000000000 */
[----:B------:R-:W-:Y:S01]  /*3c970*/  ULDC.64 UR12, c[0x0][0x228] ;  /* 0x00008a00000c7ab9 */ /* 0x000fe20000000a00 */
[----:B------:R3:W-:Y:S01]  /*3c980*/  STL [R1+0x1c38], R71 ;  /* 0x001c384701007387 */ /* 0x0007e20000100800 */
[----:B------:R-:W-:Y:S01]  /*3c990*/  VIADD R2, R4, 0x135 ;  /* 0x0000013504027836 */ /* 0x000fe20000000000 */
[----:B------:R-:W-:Y:S01]  /*3c9a0*/  ULDC.64 UR14, c[0x0][0x228] ;  /* 0x00008a00000e7ab9 */ /* 0x000fe20000000a00 */
[----:B------:R-:W-:Y:S01]  /*3c9b0*/  ISETP.GE.AND P5, PT, R64, UR13, PT ;  /* 0x0000000d40007c0c */ /* 0x000fe2000bfa6270 */
[----:B------:R4:W-:Y:S01]  /*3c9c0*/  STL [R1+0x1c34], R70 ;  /* 0x001c344601007387 */ /* 0x0009e20000100800 */
[----:B------:R-:W-:Y:S01]  /*3c9d0*/  ULDC UR5, c[0x0][0x244] ;  /* 0x0000910000057ab9 */ /* 0x000fe20000000800 */
[----:B------:R-:W-:Y:S01]  /*3c9e0*/  VIADD R65, R4, 0x136 ;  /* 0x0000013604417836 */ /* 0x000fe20000000000 */
[----:B------:R-:W-:Y:S01]  /*3c9f0*/  ISETP.GE.AND P1, PT, R2, UR15, PT ;  /* 0x0000000f02007c0c */ /* 0x000fe2000bf26270 */
[----:B------:R2:W-:Y:S01]  /*3ca00*/  STL [R1+0x1c30], R69 ;  /* 0x001c304501007387 */ /* 0x0005e20000100800 */
[----:B------:R-:W-:Y:S01]  /*3ca10*/  ULDC.64 UR6, c[0x0][0x228] ;  /* 0x00008a0000067ab9 */ /* 0x000fe20000000a00 */
[C---:B------:R-:W-:Y:S01]  /*3ca20*/  IMAD R2, R5.reuse, UR5, RZ ;  /* 0x0000000505027c24 */ /* 0x040fe2000f8e02ff */
[----:B------:R-:W-:Y:S01]  /*3ca30*/  ISETP.LT.AND P6, PT, R6, UR12, !P5 ;  /* 0x0000000c06007c0c */ /* 0x000fe2000efc1270 */
[----:B------:R2:W-:Y:S01]  /*3ca40*/  STL [R1+0x1c2c], R68 ;  /* 0x001c2c4401007387 */ /* 0x0005e20000100800 */
[----:B------:R-:W-:Y:S01]  /*3ca50*/  ISETP.LT.AND P5, PT, R5, UR14, !P5 ;  /* 0x0000000e05007c0c */ /* 0x000fe2000efa1270 */
[----:B------:R-:W-:Y:S01]  /*3ca60*/  VIADD R64, R4, 0x134 ;  /* 0x0000013404407836 */ /* 0x000fe20000000000 */
[----:B------:R-:W-:Y:S01]  /*3ca70*/  ULDC.64 UR16, c[0x0][0x228] ;  /* 0x00008a0000107ab9 */ /* 0x000fe20000000a00 */
[----:B------:R2:W-:Y:S01]  /*3ca80*/  STL [R1+0x1c28], R63 ;  /* 0x001c283f01007387 */ /* 0x0005e20000100800 */
[----:B------:R-:W-:Y:S01]  /*3ca90*/  ULDC.64 UR10, c[0x0][0x220] ;  /* 0x00008800000a7ab9 */ /* 0x000fe20000000a00 */
[----:B------:R-:W-:Y:S01]  /*3caa0*/  LOP3.LUT R3, R3, 0x7fffffff, RZ, 0xc0, !PT ;  /* 0x7fffffff03037812 */ /* 0x000fe200078ec0ff */
[----:B------:R-:W-:Y:S01]  /*3cab0*/  ULDC.64 UR22, c[0x0][0x228] ;  /* 0x00008a0000167ab9 */ /* 0x000fe20000000a00 */
[----:B------:R-:W-:Y:S01]  /*3cac0*/  STL [R1+0x1c24], R62 ;  /* 0x001c243e01007387 */ /* 0x000fe20000100800 */
[----:B------:R-:W-:Y:S01]  /*3cad0*/  ISETP.GE.AND P0, PT, R64, UR17, PT ;  /* 0x0000001140007c0c */ /* 0x000fe2000bf06270 */
[----:B------:R-:W-:Y:S01]  /*3cae0*/  ULDC.64 UR30, c[0x0][0x228] ;  /* 0x00008a00001e7ab9 */ /* 0x000fe20000000a00 */
[----:B------:R-:W-:Y:S01]  /*3caf0*/  ULDC.64 UR24, c[0x0][0x228] ;  /* 0x00008a0000187ab9 */ /* 0x000fe20000000a00 */
[----:B------:R-:W-:Y:S01]  /*3cb00*/  STL [R1+0x1c20], R61 ;  /* 0x001c203d01007387 */ /* 0x000fe20000100800 */
[C---:B0-----:R-:W-:Y:S01]  /*3cb10*/  VIADD R72, R4.reuse, 0x133 ;  /* 0x0000013304487836 */ /* 0x041fe20000000000 */
[----:B------:R-:W-:Y:S01]  /*3cb20*/  @P5 LOP3.LUT R3, R3, 0x80000000, RZ, 0xfc, !PT ;  /* 0x8000000003035812 */ /* 0x000fe200078efcff */
[----:B------:R-:W-:Y:S01]  /*3cb30*/  ULDC.64 UR12, c[0x0][0x228] ;  /* 0x00008a00000c7ab9 */ /* 0x000fe20000000a00 */
[----:B------:R-:W-:Y:S01]  /*3cb40*/  STL [R1+0x1c1c], R60 ;  /* 0x001c1c3c01007387 */ /* 0x000fe20000100800 */
[C---:B---3--:R-:W-:Y:S01]  /*3cb50*/  VIADD R71, R4.reuse, 0x131 ;  /* 0x0000013104477836 */ /* 0x048fe20000000000 */
[----:B------:R-:W-:Y:S01]  /*3cb60*/  LOP3.LUT R3, R3, 0xbfffffff, RZ, 0xc0, !PT ;  /* 0xbfffffff03037812 */ /* 0x000fe200078ec0ff */
[----:B------:R-:W-:Y:S01]  /*3cb70*/  ULDC UR33, c[0x0][0x248] ;  /* 0x0000920000217ab9 */ /* 0x000fe20000000800 */
[----:B------:R-:W-:Y:S01]  /*3cb80*/  STL [R1+0x1c18], R47 ;  /* 0x001c182f01007387 */ /* 0x000fe20000100800 */
[C---:B----4-:R-:W-:Y:S01]  /*3cb90*/  VIADD R70, R4.reuse, 0x12f ;  /* 0x0000012f04467836 */ /* 0x050fe20000000000 */
[----:B------:R-:W-:Y:S01]  /*3cba0*/  ULDC.64 UR28, c[0x0][0x228] ;  /* 0x00008a00001c7ab9 */ /* 0x000fe20000000a00 */
[----:B------:R-:W-:Y:S01]  /*3cbb0*/  ULDC UR32, c[0x0][0x248] ;  /* 0x0000920000207ab9 */ /* 0x000fe20000000800 */
[----:B------:R0:W-:Y:S01]  /*3cbc0*/  STL [R1+0x1c14], R46 ;  /* 0x001c142e01007387 */ /* 0x0001e20000100800 */
[C---:B--2---:R-:W-:Y:S01]  /*3cbd0*/  VIADD R69, R4.reuse, 0x12d ;  /* 0x0000012d04457836 */ /* 0x044fe20000000000 */
[----:B------:R-:W-:Y:S01]  /*3cbe0*/  ULDC.64 UR14, c[0x0][0x228] ;  /* 0x00008a00000e7ab9 */ /* 0x000fe20000000a00 */
[C---:B------:R-:W-:Y:S01]  /*3cbf0*/  VIADD R68, R4.reuse, 0x12b ;  /* 0x0000012b04447836 */ /* 0x040fe20000000000 */
[----:B------:R2:W-:Y:S01]  /*3cc00*/  STL [R1+0x1c10], R45 ;  /* 0x001c102d01007387 */ /* 0x0005e20000100800 */
[----:B------:R-:W-:Y:S01]  /*3cc10*/  ULDC.64 UR20, c[0x0][0x228] ;  /* 0x00008a0000147ab9 */ /* 0x000fe20000000a00 */
[----:B------:R-:W-:Y:S01]  /*3cc20*/  ULDC UR35, c[0x0][0x248] ;  /* 0x0000920000237ab9 */ /* 0x000fe20000000800 */
[C---:B------:R-:W-:Y:S01]  /*3cc30*/  VIADD R63, R4.reuse, 0x129 ;  /* 0x00000129043f7836 */ /* 0x040fe20000000000 */
[----:B------:R3:W-:Y:S01]  /*3cc40*/  STL [R1+0x1c0c], R44 ;  /* 0x001c0c2c01007387 */ /* 0x0007e20000100800 */
[----:B------:R-:W-:Y:S01]  /*3cc50*/  ULDC.64 UR18, c[0x0][0x228] ;  /* 0x00008a0000127ab9 */ /* 0x000fe20000000a00 */
[----:B0-----:R-:W-:Y:S01]  /*3cc60*/  MOV R46, UR35 ;  /* 0x00000023002e7c02 */ /* 0x001fe20008000f00 */
[C---:B------:R-:W-:Y:S01]  /*3cc70*/  VIADD R62, R4.reuse, 0x127 ;  /* 0x00000127043e7836 */ /* 0x040fe20000000000 */
[----:B------:R0:W-:Y:S01]  /*3cc80*/  STL [R1+0x1c08], R43 ;  /* 0x001c082b01007387 */ /* 0x0001e20000100800 */
[----:B------:R-:W-:Y:S01]  /*3cc90*/  ULDC.64 UR26, c[0x0][0x228] ;  /* 0x00008a00001a7ab9 */ /* 0x000fe20000000a00 */
[C---:B------:R-:W-:Y:S01]  /*3cca0*/  VIADD R61, R4.reuse, 0x125 ;  /* 0x00000125043d7836 */ /* 0x040fe20000000000 */
[----:B------:R-:W-:Y:S01]  /*3ccb0*/  ULDC UR34, c[0x0][0x248] ;  /* 0x0000920000227ab9 */ /* 0x000fe20000000800 */
[----:B------:R4:W-:Y:S01]  /*3ccc0*/  STL [R1+0x1c04], R42 ;  /* 0x001c042a01007387 */ /* 0x0009e20000100800 */
[----:B------:R-:W-:Y:S01]  /*3ccd0*/  ULDC.64 UR46, c[0x0][0x228] ;  /* 0x00008a00002e7ab9 */ /* 0x000fe20000000a00 */
[----:B--2---:R-:W-:Y:S01]  /*3cce0*/  MOV R45, UR34 ;  /* 0x00000022002d7c02 */ /* 0x004fe20008000f00 */
[----:B------:R-:W-:Y:S01]  /*3ccf0*/  UMOV UR34, UR46 ;  /* 0x0000002e00227c82 */ /* 0x000fe20008000000 */
[----:B------:R2:W-:Y:S01]  /*3cd00*/  STL [R1+0x1c00], R41 ;  /* 0x001c002901007387 */ /* 0x0005e20000100800 */
[C---:B------:R-:W-:Y:S01]  /*3cd10*/  VIADD R60, R4.reuse, 0x123 ;  /* 0x00000123043c7836 */ /* 0x040fe20000000000 */
[----:B------:R-:W-:Y:S01]  /*3cd20*/  UMOV UR61, UR47 ;  /* 0x0000002f003d7c82 */ /* 0x000fe20008000000 */
[C---:B------:R-:W-:Y:S01]  /*3cd30*/  VIADD R47, R4.reuse, 0x121 ;  /* 0x00000121042f7836 */ /* 0x040fe20000000000 */
[----:B------:R1:W-:Y:S01]  /*3cd40*/  STL [R1+0x1bfc], R40 ;  /* 0x001bfc2801007387 */ /* 0x0003e20000100800 */
[C---:B---3--:R-:W-:Y:S01]  /*3cd50*/  VIADD R44, R4.reuse, 0x11f ;  /* 0x0000011f042c7836 */ /* 0x048fe20000000000 */
[----:B------:R-:W-:Y:S01]  /*3cd60*/  ULDC.64 UR46, c[0x0][0x228] ;  /* 0x00008a00002e7ab9 */ /* 0x000fe20000000a00 */
[C---:B0-----:R-:W-:Y:S01]  /*3cd70*/  VIADD R43, R4.reuse, 0x11d ;  /* 0x0000011d042b7836 */ /* 0x041fe20000000000 */
[----:B------:R0:W-:Y:S01]  /*3cd80*/  STL [R1+0x1bf8], R39 ;  /* 0x001bf82701007387 */ /* 0x0001e20000100800 */
[C---:B----4-:R-:W-:Y:S01]  /*3cd90*/  VIADD R42, R4.reuse, 0x11b ;  /* 0x0000011b042a7836 */ /* 0x050fe20000000000 */
[----:B------:R-:W-:Y:S01]  /*3cda0*/  LOP3.LUT R49, R49, 0x7fffffff, RZ, 0xc0, !PT ;  /* 0x7fffffff31317812 */ /* 0x000fe200078ec0ff */
[C---:B--2---:R-:W-:Y:S01]  /*3cdb0*/  VIADD R41, R4.reuse, 0x119 ;  /* 0x0000011904297836 */ /* 0x044fe20000000000 */
[----:B------:R2:W-:Y:S01]  /*3cdc0*/  STL [R1+0x1bf4], R38 ;  /* 0x001bf42601007387 */ /* 0x0005e20000100800 */
[----:B------:R-:W-:Y:S01]  /*3cdd0*/  LOP3.LUT R7, R7, 0x7fffffff, RZ, 0xc0, !PT ;  /* 0x7fffffff07077812 */ /* 0x000fe200078ec0ff */
[----:B------:R-:W-:Y:S01]  /*3cde0*/  ULDC UR5, c[0x0][0x248] ;  /* 0x0000920000057ab9 */ /* 0x000fe20000000800 */
[----:B-1----:R-:W-:Y:S01]  /*3cdf0*/  MOV R40, UR33 ;  /* 0x0000002100287c02 */ /* 0x002fe20008000f00 */
[----:B------:R1:W-:Y:S01]  /*3ce00*/  STL [R1+0x1bf0], R37 ;  /* 0x001bf02501007387 */ /* 0x0003e20000100800 */
[----:B------:R-:W-:Y:S01]  /*3ce10*/  ULDC UR36, c[0x0][0x248] ;  /* 0x0000920000247ab9 */ /* 0x000fe20000000800 */
[----:B0-----:R-:W-:Y:S01]  /*3ce20*/  MOV R39, UR32 ;  /* 0x0000002000277c02 */ /* 0x001fe20008000f00 */
[----:B------:R-:W-:Y:S01]  /*3ce30*/  ULDC UR37, c[0x0][0x248] ;  /* 0x0000920000257ab9 */ /* 0x000fe20000000800 */
[----:B------:R0:W-:Y:S01]  /*3ce40*/  STL [R1+0x1bec], R36 ;  /* 0x001bec2401007387 */ /* 0x0001e20000100800 */
[----:B------:R-:W-:Y:S01]  /*3ce50*/  UMOV UR59, UR47 ;  /* 0x0000002f003b7c82 */ /* 0x000fe20008000000 */
[C---:B--2---:R-:W-:Y:S01]  /*3ce60*/  VIADD R38, R4.reuse, 0x117 ;  /* 0x0000011704267836 */ /* 0x044fe20000000000 */
[----:B------:R-:W-:Y:S01]  /*3ce70*/  ULDC UR42, c[0x0][0x248] ;  /* 0x00009200002a7ab9 */ /* 0x000fe20000000800 */
[----:B------:R2:W-:Y:S01]  /*3ce80*/  STL [R1+0x1be8], R35 ;  /* 0x001be82301007387 */ /* 0x0005e20000100800 */
[----:B------:R-:W-:Y:S01]  /*3ce90*/  ULDC UR48, c[0x0][0x248] ;  /* 0x0000920000307ab9 */ /* 0x000fe20000000800 */
[----:B-1----:R-:W-:Y:S01]  /*3cea0*/  MOV R37, UR9 ;  /* 0x0000000900257c02 */ /* 0x002fe20008000f00 */
[C---:B------:R-:W-:Y:S01]  /*3ceb0*/  VIADD R252, R4.reuse, 0xe1 ;  /* 0x000000e104fc7836 */ /* 0x040fe20000000000 */
[----:B------:R1:W-:Y:S01]  /*3cec0*/  STL [R1+0x1be4], R34 ;  /* 0x001be42201007387 */ /* 0x0003e20000100800 */
[----:B------:R-:W-:Y:S01]  /*3ced0*/  ULDC UR49, c[0x0][0x248] ;  /* 0x0000920000317ab9 */ /* 0x000fe20000000800 */
[----:B0-----:R-:W-:Y:S01]  /*3cee0*/  MOV R36, UR8 ;  /* 0x0000000800247c02 */ /* 0x001fe20008000f00 */
[----:B------:R-:W-:Y:S01]  /*3cef0*/  ULDC.64 UR8, c[0x0][0x228] ;  /* 0x00008a0000087ab9 */ /* 0x000fe20000000a00 */
[----:B------:R0:W-:Y:S01]  /*3cf00*/  STL [R1+0x1be0], R33 ;  /* 0x001be02101007387 */ /* 0x0001e20000100800 */
[----:B------:R-:W-:Y:S01]  /*3cf10*/  UMOV UR51, UR9 ;  /* 0x0000000900337c82 */ /* 0x000fe20008000000 */
[C---:B--2---:R-:W-:Y:S01]  /*3cf20*/  VIADD R35, R4.reuse, 0x115 ;  /* 0x0000011504237836 */ /* 0x044fe20000000000 */
[----:B------:R-:W-:Y:S01]  /*3cf30*/  ULDC UR52, c[0x0][0x248] ;  /* 0x0000920000347ab9 */ /* 0x000fe20000000800 */
[----:B------:R2:W-:Y:S01]  /*3cf40*/  STL [R1+0x1bdc], R32 ;  /* 0x001bdc2001007387 */ /* 0x0005e20000100800 */
[C---:B------:R-:W-:Y:S01]  /*3cf50*/  VIADD R195, R4.reuse, 0xdf ;  /* 0x000000df04c37836 */ /* 0x040fe20000000000 */
[----:B------:R-:W-:Y:S01]  /*3cf60*/  ULDC UR53, c[0x0][0x248] ;  /* 0x0000920000357ab9 */ /* 0x000fe20000000800 */
[C---:B-1----:R-:W-:Y:S01]  /*3cf70*/  VIADD R34, R4.reuse, 0x113 ;  /* 0x0000011304227836 */ /* 0x042fe20000000000 */
[----:B------:R1:W-:Y:S01]  /*3cf80*/  STL [R1+0x1bd8], R31 ;  /* 0x001bd81f01007387 */ /* 0x0003e20000100800 */
[----:B------:R-:W-:Y:S01]  /*3cf90*/  VIADD R194, R4, 0xdd ;  /* 0x000000dd04c27836 */ /* 0x000fe20000000000 */
[----:B------:R-:W-:Y:S01]  /*3cfa0*/  LOP3.LUT R0, R0, 0xfffffffe, RZ, 0xc0, !PT ;  /* 0xfffffffe00007812 */ /* 0x000fe200078ec0ff */
[C---:B0-----:R-:W-:Y:S01]  /*3cfb0*/  VIADD R33, R4.reuse, 0x111 ;  /* 0x0000011104217836 */ /* 0x041fe20000000000 */
[----:B------:R0:W-:Y:S01]  /*3cfc0*/  STL [R1+0x1bd4], R30 ;  /* 0x001bd41e01007387 */ /* 0x0001e20000100800 */
[C---:B------:R-:W-:Y:S01]  /*3cfd0*/  VIADD R193, R4.reuse, 0xdb ;  /* 0x000000db04c17836 */ /* 0x040fe20000000000 */
[----:B------:R-:W-:Y:S01]  /*3cfe0*/  LOP3.LUT R51, R51, 0xffffefff, RZ, 0xc0, !PT ;  /* 0xffffefff33337812 */ /* 0x000fe200078ec0ff */
[----:B--2---:R-:W-:Y:S01]  /*3cff0*/  VIADD R32, R4, 0x10f ;  /* 0x0000010f04207836 */ /* 0x004fe20000000000 */
[----:B------:R2:W-:Y:S01]  /*3d000*/  STL [R1+0x1bd0], R29 ;  /* 0x001bd01d01007387 */ /* 0x0005e20000100800 */
[----:B------:R-:W-:Y:S01]  /*3d010*/  LOP3.LUT R48, R48, 0x7fffffff, RZ, 0xc0, !PT ;  /* 0x7fffffff30307812 */ /* 0x000fe200078ec0ff */
[----:B-1----:R-:W-:Y:S01]  /*3d020*/  VIADD R31, R4, 0x10d ;  /* 0x0000010d041f7836 */ /* 0x002fe20000000000 */
[----:B------:R-:W-:Y:S01]  /*3d030*/  LOP3.LUT R50, R50, 0x7fffffff, RZ, 0xc0, !PT ;  /* 0x7fffffff32327812 */ /* 0x000fe200078ec0ff */
[----:B------:R1:W-:Y:S01]  /*3d040*/  STL [R1+0x1bcc], R28 ;  /* 0x001bcc1c01007387 */ /* 0x0003e20000100800 */
[----:B------:R-:W-:Y:S01]  /*3d050*/  LOP3.LUT R52, R52, 0x7fffffff, RZ, 0xc0, !PT ;  /* 0x7fffffff34347812 */ /* 0x000fe200078ec0ff */
[----:B0-----:R-:W-:Y:S01]  /*3d060*/  VIADD R30, R4, 0x10b ;  /* 0x0000010b041e7836 */ /* 0x001fe20000000000 */
[----:B------:R-:W-:Y:S01]  /*3d070*/  LOP3.LUT R53, R53, 0x7fffffff, RZ, 0xc0, !PT ;  /* 0x7fffffff35357812 */ /* 0x000fe200078ec0ff */
[----:B------:R0:W-:Y:S01]  /*3d080*/  STL [R1+0x1bc8], R27 ;  /* 0x001bc81b01007387 */ /* 0x0001e20000100800 */
[----:B------:R-:W-:Y:S01]  /*3d090*/  LOP3.LUT R54, R54, 0x7fffffff, RZ, 0xc0, !PT ;  /* 0x7fffffff36367812 */ /* 0x000fe200078ec0ff */
[----:B--2---:R-:W-:Y:S01]  /*3d0a0*/  VIADD R29, R4, 0x109 ;  /* 0x00000109041d7836 */ /* 0x004fe20000000000 */
[----:B------:R-:W-:Y:S01]  /*3d0b0*/  LOP3.LUT R55, R55, 0x7fffffff, RZ, 0xc0, !PT ;  /* 0x7fffffff37377812 */ /* 0x000fe200078ec0ff */
        /* <DEDUP_REMOVED lines=9> */
[----:B------:R-:W-:-:S02]  /*3d150*/  LOP3.LUT R188, R188, 0x7fffffff, RZ, 0xc0, !PT ;  /* 0x7fffffffbcbc7812 */ /* 0x000fc400078ec0ff */
[----:B--2---:R-:W-:Y:S01]  /*3d160*/  MOV R26, UR4 ;  /* 0x00000004001a7c02 */ /* 0x004fe20008000f00 */
[----:B------:R2:W-:Y:S01]  /*3d170*/  STL [R1+0x1bb8], R23 ;  /* 0x001bb81701007387 */ /* 0x0005e20000100800 */
[----:B------:R-:W-:Y:S01]  /*3d180*/  UMOV UR4, UR7 ;  /* 0x0000000700047c82 */ /* 0x000fe20008000000 */
[----:B-1----:R-:W-:Y:S01]  /*3d190*/  VIADD R25, R4, 0xe3 ;  /* 0x000000e304197836 */ /* 0x002fe20000000000 */
[----:B------:R-:W-:Y:S01]  /*3d1a0*/  ISETP.GE.AND P2, PT, R65, UR4, PT ;  /* 0x0000000441007c0c */ /* 0x000fe2000bf46270 */
[----:B------:R1:W-:Y:S01]  /*3d1b0*/  STL [R1+0x1bb4], R22 ;  /* 0x001bb41601007387 */ /* 0x0003e20000100800 */
[----:B------:R-:W-:Y:S01]  /*3d1c0*/  IMAD R65, R66, 0x80, R2 ;  /* 0x0000008042417824 */ /* 0x000fe200078e0202 */
[----:B------:R-:W-:Y:S01]  /*3d1d0*/  LOP3.LUT R189, R189, 0x7fffffff, RZ, 0xc0, !PT ;  /* 0x7fffffffbdbd7812 */ /* 0x000fe200078ec0ff */
[----:B0-----:R-:W-:Y:S01]  /*3d1e0*/  VIADD R24, R4, 0xe5 ;  /* 0x000000e504187836 */ /* 0x001fe20000000000 */
[----:B------:R0:W-:Y:S01]  /*3d1f0*/  STL [R1+0x1bb0], R21 ;  /* 0x001bb01501007387 */ /* 0x0001e20000100800 */
[----:B------:R-:W-:Y:S01]  /*3d200*/  LOP3.LUT R190, R190, 0x7fffffff, RZ, 0xc0, !PT ;  /* 0x7fffffffbebe7812 */ /* 0x000fe200078ec0ff */
[C---:B--2---:R-:W-:Y:S01]  /*3d210*/  VIADD R23, R4.reuse, 0xe7 ;  /* 0x000000e704177836 */ /* 0x044fe20000000000 */
[----:B------:R-:W-:Y:S01]  /*3d220*/  LEA R64, P3, R65, UR10, 0x1 ;  /* 0x0000000a41407c11 */ /* 0x000fe2000f8608ff */
[----:B------:R2:W-:Y:S01]  /*3d230*/  STL [R1+0x1bac], R20 ;  /* 0x001bac1401007387 */ /* 0x0005e20000100800 */
[----:B------:R-:W-:Y:S01]  /*3d240*/  LOP3.LUT R191, R191, 0x7fffffff, RZ, 0xc0, !PT ;  /* 0x7fffffffbfbf7812 */ /* 0x000fe200078ec0ff */
[C---:B-1----:R-:W-:Y:S01]  /*3d250*/  VIADD R22, R4.reuse, 0xe9 ;  /* 0x000000e904167836 */ /* 0x042fe20000000000 */
[----:B------:R-:W-:Y:S01]  /*3d260*/  LEA.HI.X.SX32 R65, R65, UR11, 0x1, P3 ;  /* 0x0000000b41417c11 */ /* 0x000fe200098f0eff */
[----:B------:R1:W-:Y:S01]  /*3d270*/  STL [R1+0x1ba8], R19 ;  /* 0x001ba81301007387 */ /* 0x0003e20000100800 */
[----:B------:R-:W-:Y:S01]  /*3d280*/  ISETP.LT.AND P3, PT, R5, UR22, !P2 ;  /* 0x0000001605007c0c */ /* 0x000fe2000d761270 */
[----:B------:R-:W-:Y:S01]  /*3d290*/  ULDC.64 UR10, c[0x0][0x228] ;  /* 0x00008a00000a7ab9 */ /* 0x000fe20000000a00 */
[C---:B0-----:R-:W-:Y:S01]  /*3d2a0*/  VIADD R21, R4.reuse, 0xeb ;  /* 0x000000eb04157836 */ /* 0x041fe20000000000 */
[----:B------:R0:W-:Y:S01]  /*3d2b0*/  STL [R1+0x1ba4], R18 ;  /* 0x001ba41201007387 */ /* 0x0001e20000100800 */
[----:B------:R-:W-:Y:S01]  /*3d2c0*/  UMOV UR57, UR11 ;  /* 0x0000000b00397c82 */ /* 0x000fe20008000000 */
[----:B--2---:R-:W-:Y:S01]  /*3d2d0*/  VIADD R20, R4, 0xed ;  /* 0x000000ed04147836 */ /* 0x004fe20000000000 */
[----:B------:R-:W-:Y:S01]  /*3d2e0*/  LOP3.LUT R192, R192, 0x7fffffff, RZ, 0xc0, !PT ;  /* 0x7fffffffc0c07812 */ /* 0x000fe200078ec0ff */
[----:B------:R2:W-:Y:S01]  /*3d2f0*/  STL [R1+0x1ba0], R17 ;  /* 0x001ba01101007387 */ /* 0x0005e20000100800 */
[----:B------:R-:W-:Y:S01]  /*3d300*/  @P6 LOP3.LUT R0, R0, 0x1, RZ, 0xfc, !PT ;  /* 0x0000000100006812 */ /* 0x000fe200078efcff */
[----:B-1----:R-:W-:-:S02]  /*3d310*/  VIADD R19, R4, 0xef ;  /* 0x000000ef04137836 */ /* 0x002fc40000000000 */
[----:B------:R1:W-:Y:S01]  /*3d320*/  STL [R1+0x1b9c], R16 ;  /* 0x001b9c1001007387 */ /* 0x0003e20000100800 */
[----:B0-----:R-:W-:-:S03]  /*3d330*/  VIADD R18, R4, 0xf1 ;  /* 0x000000f104127836 */ /* 0x001fc60000000000 */
[----:B------:R0:W-:Y:S01]  /*3d340*/  STL [R1+0x1b98], R15 ;  /* 0x001b980f01007387 */ /* 0x0001e20000100800 */
[----:B--2---:R-:W-:-:S03]  /*3d350*/  VIADD R17, R4, 0xf3 ;  /* 0x000000f304117836 */ /* 0x004fc60000000000 */
[----:B------:R2:W-:Y:S01]  /*3d360*/  STL [R1+0x1b94], R14 ;  /* 0x001b940e01007387 */ /* 0x0005e20000100800 */
[----:B-1----:R-:W-:-:S03]  /*3d370*/  VIADD R16, R4, 0xf5 ;  /* 0x000000f504107836 */ /* 0x002fc60000000000 */
        /* <DEDUP_REMOVED lines=8> */
[----:B------:R-:W-:Y:S01]  /*3d400*/  STL [R1+0x1b80], R9 ;  /* 0x001b800901007387 */ /* 0x000fe20000100800 */
[----:B--2---:R-:W-:Y:S01]  /*3d410*/  IMAD.U32 R11, RZ, RZ, UR6 ;  /* 0x00000006ff0b7e24 */ /* 0x004fe2000f8e00ff */
[----:B------:R-:W-:Y:S02]  /*3d420*/  ULDC.64 UR6, c[0x0][0x220] ;  /* 0x0000880000067ab9 */ /* 0x000fe40000000a00 */
[----:B------:R0:W-:Y:S01]  /*3d430*/  STL [R1+0x1b7c], R8 ;  /* 0x001b7c0801007387 */ /* 0x0001e20000100800 */
[----:B------:R-:W-:Y:S01]  /*3d440*/  LEA R66, P4, R2, UR6, 0x1 ;  /* 0x0000000602427c11 */ /* 0x000fe2000f8808ff */
[----:B-1----:R-:W-:-:S03]  /*3d450*/  VIADD R10, R4, 0xff ;  /* 0x000000ff040a7836 */ /* 0x002fc60000000000 */
[----:B------:R-:W-:Y:S01]  /*3d460*/  LEA.HI.X.SX32 R67, R2, UR7, 0x1, P4 ;  /* 0x0000000702437c11 */ /* 0x000fe2000a0f0eff */
[----:B------:R-:W-:Y:S01]  /*3d470*/  UMOV UR7, UR8 ;  /* 0x0000000800077c82 */ /* 0x000fe20008000000 */
[C---:B------:R-:W-:Y:S01]  /*3d480*/  ISETP.LT.AND P4, PT, R6.reuse, UR16, !P2 ;  /* 0x0000001006007c0c */ /* 0x040fe2000d781270 */
[----:B------:R-:W-:Y:S01]  /*3d490*/  ULDC.64 UR8, c[0x0][0x228] ;  /* 0x00008a0000087ab9 */ /* 0x000fe20000000a00 */
[----:B------:R-:W-:Y:S01]  /*3d4a0*/  ISETP.LT.AND P2, PT, R6, UR7, !P1 ;  /* 0x0000000706007c0c */ /* 0x000fe2000cf41270 */
[----:B------:R-:W-:Y:S01]  /*3d4b0*/  UMOV UR6, UR8 ;  /* 0x0000000800067c82 */ /* 0x000fe20008000000 */
[----:B------:R-:W-:Y:S01]  /*3d4c0*/  ISETP.LT.AND P1, PT, R5, UR30, !P1 ;  /* 0x0000001e05007c0c */ /* 0x000fe2000cf21270 */
[----:B------:R-:W-:Y:S01]  /*3d4d0*/  UMOV UR8, UR10 ;  /* 0x0000000a00087c82 */ /* 0x000fe20008000000 */
[----:B------:R-:W-:Y:S01]  /*3d4e0*/  ULDC.64 UR16, c[0x0][0x228] ;  /* 0x00008a0000107ab9 */ /* 0x000fe20000000a00 */
[----:B------:R-:W-:Y:S01]  /*3d4f0*/  ULDC.64 UR10, c[0x0][0x228] ;  /* 0x00008a00000a7ab9 */ /* 0x000fe20000000a00 */
[----:B------:R-:W-:Y:S01]  /*3d500*/  UMOV UR38, UR9 ;  /* 0x0000000900267c82 */ /* 0x000fe20008000000 */
[----:B------:R-:W-:Y:S01]  /*3d510*/  UMOV UR33, UR10 ;  /* 0x0000000a00217c82 */ /* 0x000fe20008000000 */
[----:B------:R-:W-:Y:S01]  /*3d520*/  UMOV UR55, UR11 ;  /* 0x0000000b00377c82 */ /* 0x000fe20008000000 */
[----:B------:R-:W-:Y:S01]  /*3d530*/  ULDC.64 UR10, c[0x0][0x228] ;  /* 0x00008a00000a7ab9 */ /* 0x000fe20000000a00 */
[----:B0-----:R-:W-:Y:S01]  /*3d540*/  VIADD R8, R4, 0x103 ;  /* 0x0000010304087836 */ /* 0x001fe20000000000 */
[----:B------:R-:W-:Y:S01]  /*3d550*/  @P4 LOP3.LUT R3, R3, 0x40000000, RZ, 0xfc, !PT ;  /* 0x4000000003034812 */ /* 0x000fe200078efcff */
[----:B------:R-:W-:Y:S01]  /*3d560*/  UMOV UR32, UR10 ;  /* 0x0000000a00207c82 */ /* 0x000fe20008000000 */
[----:B------:R-:W-:Y:S01]  /*3d570*/  UMOV UR41, UR11 ;  /* 0x0000000b00297c82 */ /* 0x000fe20008000000 */
[----:B------:R-:W-:Y:S01]  /*3d580*/  ULDC.64 UR10, c[0x0][0x228] ;  /* 0x00008a00000a7ab9 */ /* 0x000fe20000000a00 */
[----:B------:R-:W-:Y:S01]  /*3d590*/  LOP3.LUT R3, R3, 0xdfffffff, RZ, 0xc0, !PT ;  /* 0xdfffffff03037812 */ /* 0x000fe200078ec0ff */
[----:B------:R-:W-:Y:S01]  /*3d5a0*/  UMOV UR40, UR10 ;  /* 0x0000000a00287c82 */ /* 0x000fe20008000000 */
[----:B------:R-:W-:Y:S01]  /*3d5b0*/  UMOV UR50, UR11 ;  /* 0x0000000b00327c82 */ /* 0x000fe20008000000 */
[----:B------:R-:W-:Y:S01]  /*3d5c0*/  ULDC.64 UR10, c[0x0][0x228] ;  /* 0x00008a00000a7ab9 */ /* 0x000fe20000000a00 */
        /* <DEDUP_REMOVED lines=10> */
[----:B------:R-:W-:Y:S01]  /*3d670*/  ISETP.LT.AND P2, PT, R6, UR6, !P0 ;  /* 0x0000000606007c0c */ /* 0x000fe2000c741270 */
[----:B------:R-:W-:Y:S01]  /*3d680*/  UMOV UR44, UR11 ;  /* 0x0000000b002c7c82 */ /* 0x000fe20008000000 */
[----:B------:R-:W-:Y:S01]  /*3d690*/  LOP3.LUT R3, R3, 0xf7ffffff, RZ, 0xc0, !PT ;  /* 0xf7ffffff03037812 */ /* 0x000fe200078ec0ff */
[----:B------:R-:W-:Y:S01]  /*3d6a0*/  ULDC.64 UR10, c[0x0][0x228] ;  /* 0x00008a00000a7ab9 */ /* 0x000fe20000000a00 */
[----:B------:R-:W-:Y:S01]  /*3d6b0*/  ULDC.64 UR6, c[0x0][0x228] ;  /* 0x00008a0000067ab9 */ /* 0x000fe20000000a00 */
[C---:B------:R-:W-:Y:S01]  /*3d6c0*/  VIADD R9, R4.reuse, 0x101 ;  /* 0x0000010104097836 */ /* 0x040fe20000000000 */
[----:B------:R-:W-:Y:S01]  /*3d6d0*/  @P1 LOP3.LUT R3, R3, 0x8000000, RZ, 0xfc, !PT ;  /* 0x0800000003031812 */ /* 0x000fe200078efcff */
[----:B------:R-:W-:Y:S01]  /*3d6e0*/  VIADD R2, R4, 0xd9 ;  /* 0x000000d904027836 */ /* 0x000fe20000000000 */
[----:B------:R-:W-:-:S02]  /*3d6f0*/  ISETP.LT.AND P1, PT, R5, UR24, !P0 ;  /* 0x0000001805007c0c */ /* 0x000fc4000c721270 */
[----:B------:R-:W-:Y:S02]  /*3d700*/  LOP3.LUT R3, R3, 0xfbffffff, RZ, 0xc0, !PT ;  /* 0xfbffffff03037812 */ /* 0x000fe400078ec0ff */
[----:B------:R-:W-:Y:S01]  /*3d710*/  ISETP.GE.AND P0, PT, R72, UR23, PT ;  /* 0x0000001748007c0c */ /* 0x000fe2000bf06270 */
[----:B------:R-:W-:Y:S01]  /*3d720*/  ULDC.64 UR22, c[0x0][0x228] ;  /* 0x00008a0000167ab9 */ /* 0x000fe20000000a00 */
[----:B------:R-:W-:Y:S01]  /*3d730*/  @P2 LOP3.LUT R3, R3, 0x4000000, RZ, 0xfc, !PT ;  /* 0x0400000003032812 */ /* 0x000fe200078efcff */
[----:B------:R-:W2:Y:S01]  /*3d740*/  LDL.LU R72, [R1+0x1c3c] ;  /* 0x001c3c0001487983 */ /* 0x000ea20000300800 */
[----:B------:R-:W-:Y:S02]  /*3d750*/  UMOV UR43, UR23 ;  /* 0x00000017002b7c82 */ /* 0x000fe40008000000 */
[----:B------:R-:W-:-:S04]  /*3d760*/  LOP3.LUT R3, R3, 0xfdffffff, RZ, 0xc0, !PT ;  /* 0xfdffffff03037812 */ /* 0x000fc800078ec0ff */
[----:B------:R-:W-:Y:S02]  /*3d770*/  @P1 LOP3.LUT R3, R3, 0x2000000, RZ, 0xfc, !PT ;  /* 0x0200000003031812 */ /* 0x000fe400078efcff */
[----:B------:R-:W-:Y:S01]  /*3d780*/  ISETP.LT.AND P1, PT, R6, UR8, !P0 ;  /* 0x0000000806007c0c */ /* 0x000fe2000c721270 */
[----:B------:R-:W-:Y:S01]  /*3d790*/  UMOV UR8, UR22 ;  /* 0x0000001600087c82 */ /* 0x000fe20008000000 */
[----:B------:R-:W-:Y:S01]  /*3d7a0*/  ISETP.LT.AND P0, PT, R5, UR12, !P0 ;  /* 0x0000000c05007c0c */ /* 0x000fe2000c701270 */
[----:B------:R-:W-:Y:S01]  /*3d7b0*/  ULDC.64 UR22, c[0x0][0x228] ;  /* 0x00008a0000167ab9 */ /* 0x000fe20000000a00 */
[----:B------:R-:W-:-:S09]  /*3d7c0*/  LOP3.LUT R3, R3, 0xfeffffff, RZ, 0xc0, !PT ;  /* 0xfeffffff03037812 */ /* 0x000fd200078ec0ff */
[----:B------:R-:W-:-:S04]  /*3d7d0*/  @P1 LOP3.LUT R3, R3, 0x1000000, RZ, 0xfc, !PT ;  /* 0x0100000003031812 */ /* 0x000fc800078efcff */
[----:B------:R-:W-:-:S04]  /*3d7e0*/  LOP3.LUT R3, R3, 0xff7fffff, RZ, 0xc0, !PT ;  /* 0xff7fffff03037812 */ /* 0x000fc800078ec0ff */
[----:B------:R-:W-:Y:S02]  /*3d7f0*/  @P0 LOP3.LUT R3, R3, 0x800000, RZ, 0xfc, !PT ;  /* 0x0080000003030812 */ /* 0x000fe400078efcff */
[----:B------:R-:W-:Y:S01]  /*3d800*/  ISETP.GE.AND P0, PT, R71, UR31, PT ;  /* 0x0000001f47007c0c */ /* 0x000fe2000bf06270 */
[----:B------:R-:W-:Y:S01]  /*3d810*/  ULDC.64 UR30, c[0x0][0x228] ;  /* 0x00008a00001e7ab9 */ /* 0x000fe20000000a00 */
[----:B------:R-:W-:Y:S01]  /*3d820*/  LOP3.LUT R3, R3, 0xffbfffff, RZ, 0xc0, !PT ;  /* 0xffbfffff03037812 */ /* 0x000fe200078ec0ff */
[----:B------:R-:W3:Y:S01]  /*3d830*/  LDL.LU R71, [R1+0x1c38] ;  /* 0x001c380001477983 */ /* 0x000ee20000300800 */
[----:B------:R-:W-:Y:S02]  /*3d840*/  ISETP.LT.AND P1, PT, R6, UR16, !P0 ;  /* 0x0000001006007c0c */ /* 0x000fe4000c721270 */
[----:B------:R-:W-:Y:S01]  /*3d850*/  ISETP.LT.AND P0, PT, R5, UR33, !P0 ;  /* 0x0000002105007c0c */ /* 0x000fe2000c701270 */
[----:B------:R-:W-:-:S10]  /*3d860*/  UMOV UR33, UR30 ;  /* 0x0000001e00217c82 */ /* 0x000fd40008000000 */
        /* <DEDUP_REMOVED lines=9> */
[----:B------:R-:W-:Y:S01]  /*3d900*/  UMOV UR32, UR46 ;  /* 0x0000002e00207c82 */ /* 0x000fe20008000000 */
[----:B------:R-:W-:-:S09]  /*3d910*/  ULDC.64 UR46, c[0x0][0x228] ;  /* 0x00008a00002e7ab9 */ /* 0x000fd20000000a00 */
[----:B------:R-:W-:-:S04]  /*3d920*/  @P1 LOP3.LUT R3, R3, 0x100000, RZ, 0xfc, !PT ;  /* 0x0010000003031812 */ /* 0x000fc800078efcff */
[----:B------:R-:W-:-:S04]  /*3d930*/  LOP3.LUT R3, R3, 0xfff7ffff, RZ, 0xc0, !PT ;  /* 0xfff7ffff03037812 */ /* 0x000fc800078ec0ff */
[----:B------:R-:W-:Y:S02]  /*3d940*/  @P0 LOP3.LUT R3, R3, 0x80000, RZ, 0xfc, !PT ;  /* 0x0008000003030812 */ /* 0x000fe400078efcff */
[----:B------:R-:W-:Y:S01]  /*3d950*/  ISETP.GE.AND P0, PT, R69, UR13, PT ;  /* 0x0000000d45007c0c */ /* 0x000fe2000bf06270 */
[----:B------:R-:W-:Y:S01]  /*3d960*/  ULDC.64 UR12, c[0x0][0x228] ;  /* 0x00008a00000c7ab9 */ /* 0x000fe20000000a00 */
[----:B------:R-:W-:Y:S01]  /*3d970*/  LOP3.LUT R3, R3, 0xfffbffff, RZ, 0xc0, !PT ;  /* 0xfffbffff03037812 */ /* 0x000fe200078ec0ff */
[----:B------:R-:W-:Y:S01]  /*3d980*/  UMOV UR45, UR47 ;  /* 0x0000002f002d7c82 */ /* 0x000fe20008000000 */
[----:B------:R-:W-:Y:S01]  /*3d990*/  ISETP.LT.AND P2, PT, R6, UR14, !P0 ;  /* 0x0000000e06007c0c */ /* 0x000fe2000c741270 */
[----:B------:R-:W3:Y:S01]  /*3d9a0*/  LDL.LU R69, [R1+0x1c30] ;  /* 0x001c300001457983 */ /* 0x000ee20000300800 */
[----:B------:R-:W-:Y:S02]  /*3d9b0*/  ISETP.LT.AND P1, PT, R5, UR40, !P0 ;  /* 0x0000002805007c0c */ /* 0x000fe4000c721270 */
[----:B------:R-:W-:Y:S01]  /*3d9c0*/  ISETP.GE.AND P0, PT, R68, UR17, PT ;  /* 0x0000001144007c0c */ /* 0x000fe2000bf06270 */
[----:B------:R-:W-:Y:S01]  /*3d9d0*/  ULDC.64 UR16, c[0x0][0x228] ;  /* 0x00008a0000107ab9 */ /* 0x000fe20000000a00 */
[----:B------:R-:W3:Y:S07]  /*3d9e0*/  LDL.LU R68, [R1+0x1c2c] ;  /* 0x001c2c0001447983 */ /* 0x000eee0000300800 */
[----:B------:R-:W-:-:S04]  /*3d9f0*/  @P2 LOP3.LUT R3, R3, 0x40000, RZ, 0xfc, !PT ;  /* 0x0004000003032812 */ /* 0x000fc800078efcff */
[----:B------:R-:W-:-:S04]  /*3da00*/  LOP3.LUT R3, R3, 0xfffdffff, RZ, 0xc0, !PT ;  /* 0xfffdffff03037812 */ /* 0x000fc800078ec0ff */
[----:B------:R-:W-:Y:S02]  /*3da10*/  @P1 LOP3.LUT R3, R3, 0x20000, RZ, 0xfc, !PT ;  /* 0x0002000003031812 */ /* 0x000fe400078efcff */
[----:B------:R-:W-:Y:S02]  /*3da20*/  ISETP.LT.AND P1, PT, R6, UR20, !P0 ;  /* 0x0000001406007c0c */ /* 0x000fe4000c721270 */
[----:B------:R-:W-:Y:S02]  /*3da30*/  ISETP.LT.AND P0, PT, R5, UR35, !P0 ;  /* 0x0000002305007c0c */ /* 0x000fe4000c701270 */
[----:B------:R-:W-:-:S09]  /*3da40*/  LOP3.LUT R3, R3, 0xfffeffff, RZ, 0xc0, !PT ;  /* 0xfffeffff03037812 */ /* 0x000fd200078ec0ff */
[----:B------:R-:W-:-:S04]  /*3da50*/  @P1 LOP3.LUT R3, R3, 0x10000, RZ, 0xfc, !PT ;  /* 0x0001000003031812 */ /* 0x000fc800078efcff */
[----:B------:R-:W-:-:S04]  /*3da60*/  LOP3.LUT R3, R3, 0xffff7fff, RZ, 0xc0, !PT ;  /* 0xffff7fff03037812 */ /* 0x000fc800078ec0ff */
[----:B------:R-:W-:Y:S02]  /*3da70*/  @P0 LOP3.LUT R3, R3, 0x8000, RZ, 0xfc, !PT ;  /* 0x0000800003030812 */ /* 0x000fe400078efcff */
[----:B------:R-:W-:Y:S02]  /*3da80*/  ISETP.GE.AND P0, PT, R63, UR29, PT ;  /* 0x0000001d3f007c0c */ /* 0x000fe4000bf06270 */
[----:B------:R-:W-:Y:S01]  /*3da90*/  LOP3.LUT R3, R3, 0xffffbfff, RZ, 0xc0, !PT ;  /* 0xffffbfff03037812 */ /* 0x000fe200078ec0ff */
[----:B------:R-:W-:Y:S01]  /*3daa0*/  UMOV UR30, UR16 ;  /* 0x00000010001e7c82 */ /* 0x000fe20008000000 */
[----:B------:R-:W-:Y:S01]  /*3dab0*/  ISETP.LT.AND P1, PT, R6, UR18, !P0 ;  /* 0x0000001206007c0c */ /* 0x000fe2000c721270 */
[----:B------:R-:W-:Y:S01]  /*3dac0*/  UMOV UR28, UR17 ;  /* 0x00000011001c7c82 */ /* 0x000fe20008000000 */
[----:B------:R-:W-:Y:S01]  /*3dad0*/  ISETP.LT.AND P0, PT, R5, UR9, !P0 ;  /* 0x0000000905007c0c */ /* 0x000fe2000c701270 */
[----:B------:R-:W-:Y:S01]  /*3dae0*/  ULDC.64 UR16, c[0x0][0x228] ;  /* 0x00008a0000107ab9 */ /* 0x000fe20000000a00 */
[----:B------:R-:W4:Y:S09]  /*3daf0*/  LDL.LU R63, [R1+0x1c28] ;  /* 0x001c2800013f7983 */ /* 0x000f320000300800 */
[----:B------:R-:W-:-:S04]  /*3db00*/  @P1 LOP3.LUT R3, R3, 0x4000, RZ, 0xfc, !PT ;  /* 0x0000400003031812 */ /* 0x000fc800078efcff */
[----:B------:R-:W-:-:S04]  /*3db10*/  LOP3.LUT R3, R3, 0xffffdfff, RZ, 0xc0, !PT ;  /* 0xffffdfff03037812 */ /* 0x000fc800078ec0ff */
[----:B------:R-:W-:Y:S02]  /*3db20*/  @P0 LOP3.LUT R3, R3, 0x2000, RZ, 0xfc, !PT ;  /* 0x0000200003030812 */ /* 0x000fe400078efcff */
[----:B------:R-:W-:Y:S01]  /*3db30*/  ISETP.GE.AND P0, PT, R62, UR15, PT ;  /* 0x0000000f3e007c0c */ /* 0x000fe2000bf06270 */
[----:B------:R-:W-:Y:S01]  /*3db40*/  UMOV UR9, UR46 ;  /* 0x0000002e00097c82 */ /* 0x000fe20008000000 */
[----:B------:R-:W-:Y:S01]  /*3db50*/  LOP3.LUT R3, R3, 0xffffefff, RZ, 0xc0, !PT ;  /* 0xffffefff03037812 */ /* 0x000fe200078ec0ff */
[----:B------:R-:W-:Y:S01]  /*3db60*/  ULDC.64 UR14, c[0x0][0x228] ;  /* 0x00008a00000e7ab9 */ /* 0x000fe20000000a00 */
[----:B------:R-:W-:Y:S01]  /*3db70*/  ISETP.LT.AND P1, PT, R6, UR26, !P0 ;  /* 0x0000001a06007c0c */ /* 0x000fe2000c721270 */
[----:B------:R-:W-:Y:S01]  /*3db80*/  ULDC.64 UR46, c[0x0][0x228] ;  /* 0x00008a00002e7ab9 */ /* 0x000fe20000000a00 */
[----:B------:R-:W-:Y:S01]  /*3db90*/  ISETP.LT.AND P0, PT, R5, UR4, !P0 ;  /* 0x0000000405007c0c */ /* 0x000fe2000c701270 */
[----:B------:R-:W4:Y:S10]  /*3dba0*/  LDL.LU R62, [R1+0x1c24] ;  /* 0x001c2400013e7983 */ /* 0x000f340000300800 */
        /* <DEDUP_REMOVED lines=8> */
[----:B------:R-:W-:Y:S01]  /*3dc30*/  UMOV UR58, UR47 ;  /* 0x0000002f003a7c82 */ /* 0x000fe20008000000 */
[----:B------:R-:W-:Y:S01]  /*3dc40*/  ISETP.LT.AND P1, PT, R5, UR34, !P0 ;  /* 0x0000002205007c0c */ /* 0x000fe2000c721270 */
[----:B------:R-:W-:Y:S01]  /*3dc50*/  ULDC.64 UR34, c[0x0][0x228] ;  /* 0x00008a0000227ab9 */ /* 0x000fe20000000a00 */
[----:B------:R-:W-:Y:S01]  /*3dc60*/  ISETP.GE.AND P0, PT, R60, UR19, PT ;  /* 0x000000133c007c0c */ /* 0x000fe2000bf06270 */
[----:B------:R-:W-:Y:S01]  /*3dc70*/  ULDC.64 UR18, c[0x0][0x228] ;  /* 0x00008a0000127ab9 */ /* 0x000fe20000000a00 */
[----:B------:R-:W4:Y:S07]  /*3dc80*/  LDL.LU R61, [R1+0x1c20] ;  /* 0x001c2000013d7983 */ /* 0x000f2e0000300800 */
[----:B------:R-:W-:Y:S01]  /*3dc90*/  @P2 LOP3.LUT R3, R3, 0x400, RZ, 0xfc, !PT ;  /* 0x0000040003032812 */ /* 0x000fe200078efcff */
[----:B------:R-:W-:Y:S01]  /*3dca0*/  UMOV UR26, UR19 ;  /* 0x00000013001a7c82 */ /* 0x000fe20008000000 */
[----:B------:R-:W-:Y:S01]  /*3dcb0*/  UMOV UR47, UR34 ;  /* 0x00000022002f7c82 */ /* 0x000fe20008000000 */
[----:B------:R-:W-:Y:S01]  /*3dcc0*/  UMOV UR29, UR35 ;  /* 0x00000023001d7c82 */ /* 0x000fe20008000000 */
[----:B------:R-:W-:Y:S01]  /*3dcd0*/  LOP3.LUT R3, R3, 0xfffffdff, RZ, 0xc0, !PT ;  /* 0xfffffdff03037812 */ /* 0x000fe200078ec0ff */
[----:B------:R-:W4:Y:S03]  /*3dce0*/  LDL.LU R60, [R1+0x1c1c] ;  /* 0x001c1c00013c7983 */ /* 0x000f260000300800 */
[----:B------:R-:W-:-:S02]  /*3dcf0*/  @P1 LOP3.LUT R3, R3, 0x200, RZ, 0xfc, !PT ;  /* 0x0000020003031812 */ /* 0x000fc400078efcff */
        /* <DEDUP_REMOVED lines=17> */
[----:B------:R-:W-:-:S03]  /*3de10*/  ULDC.64 UR10, c[0x0][0x228] ;  /* 0x00008a00000a7ab9 */ /* 0x000fc60000000a00 */
[----:B------:R-:W-:Y:S02]  /*3de20*/  ISETP.LT.AND P1, PT, R6, UR24, !P0 ;  /* 0x0000001806007c0c */ /* 0x000fe4000c721270 */
[----:B------:R-:W-:Y:S01]  /*3de30*/  ISETP.LT.AND P0, PT, R5, UR32, !P0 ;  /* 0x0000002005007c0c */ /* 0x000fe2000c701270 */
[----:B------:R-:W-:Y:S01]  /*3de40*/  ULDC.64 UR32, c[0x0][0x228] ;  /* 0x00008a0000207ab9 */ /* 0x000fe20000000a00 */
[----:B------:R-:W-:-:S09]  /*3de50*/  LOP3.LUT R3, R3, 0xffffffef, RZ, 0xc0, !PT ;  /* 0xffffffef03037812 */ /* 0x000fd200078ec0ff */
[----:B------:R-:W-:-:S04]  /*3de60*/  @P1 LOP3.LUT R3, R3, 0x10, RZ, 0xfc, !PT ;  /* 0x0000001003031812 */ /* 0x000fc800078efcff */
[----:B------:R-:W-:-:S04]  /*3de70*/  LOP3.LUT R3, R3, 0xfffffff7, RZ, 0xc0, !PT ;  /* 0xfffffff703037812 */ /* 0x000fc800078ec0ff */
[----:B------:R-:W-:Y:S02]  /*3de80*/  @P0 LOP3.LUT R3, R3, 0x8, RZ, 0xfc, !PT ;  /* 0x0000000803030812 */ /* 0x000fe400078efcff */
[----:B------:R-:W-:Y:S01]  /*3de90*/  ISETP.GE.AND P0, PT, R43, UR7, PT ;  /* 0x000000072b007c0c */ /* 0x000fe2000bf06270 */
[----:B------:R-:W-:Y:S01]  /*3dea0*/  UMOV UR27, UR32 ;  /* 0x00000020001b7c82 */ /* 0x000fe20008000000 */
[----:B------:R-:W-:Y:S01]  /*3deb0*/  LOP3.LUT R3, R3, 0xfffffffb, RZ, 0xc0, !PT ;  /* 0xfffffffb03037812 */ /* 0x000fe200078ec0ff */
[----:B------:R-:W-:Y:S01]  /*3dec0*/  ULDC.64 UR6, c[0x0][0x228] ;  /* 0x00008a0000067ab9 */ /* 0x000fe20000000a00 */
[----:B------:R-:W-:Y:S02]  /*3ded0*/  ISETP.LT.AND P2, PT, R6, UR12, !P0 ;  /* 0x0000000c06007c0c */ /* 0x000fe4000c741270 */
[----:B------:R-:W-:Y:S02]  /*3dee0*/  ISETP.LT.AND P1, PT, R5, UR30, !P0 ;  /* 0x0000001e05007c0c */ /* 0x000fe4000c721270 */
[----:B------:R-:W-:Y:S01]  /*3def0*/  ISETP.GE.AND P0, PT, R42, UR23, PT ;  /* 0x000000172a007c0c */ /* 0x000fe2000bf06270 */
[----:B------:R-:W-:-:S08]  /*3df00*/  ULDC.64 UR22, c[0x0][0x228] ;  /* 0x00008a0000167ab9 */ /* 0x000fd00000000a00 */
[----:B------:R-:W-:-:S04]  /*3df10*/  @P2 LOP3.LUT R3, R3, 0x4, RZ, 0xfc, !PT ;  /* 0x0000000403032812 */ /* 0x000fc800078efcff */
[----:B------:R-:W-:-:S04]  /*3df20*/  LOP3.LUT R3, R3, 0xfffffffd, RZ, 0xc0, !PT ;  /* 0xfffffffd03037812 */ /* 0x000fc800078ec0ff */
[----:B------:R-:W-:Y:S02]  /*3df30*/  @P1 LOP3.LUT R3, R3, 0x2, RZ, 0xfc, !PT ;  /* 0x0000000203031812 */ /* 0x000fe400078efcff */
[----:B------:R-:W-:Y:S02]  /*3df40*/  ISETP.LT.AND P1, PT, R6, UR16, !P0 ;  /* 0x0000001006007c0c */ /* 0x000fe4000c721270 */
[----:B------:R-:W-:Y:S02]  /*3df50*/  ISETP.LT.AND P0, PT, R5, UR9, !P0 ;  /* 0x0000000905007c0c */ /* 0x000fe4000c701270 */
[----:B------:R-:W-:-:S11]  /*3df60*/  LOP3.LUT R3, R3, 0xfffffffe, RZ, 0xc0, !PT ;  /* 0xfffffffe03037812 */ /* 0x000fd600078ec0ff */
[----:B------:R-:W-:Y:S02]  /*3df70*/  @P0 LOP3.LUT R49, R49, 0x80000000, RZ, 0xfc, !PT ;  /* 0x8000000031310812 */ /* 0x000fe400078efcff */
[----:B------:R-:W-:Y:S02]  /*3df80*/  ISETP.GE.AND P0, PT, R41, UR25, PT ;  /* 0x0000001929007c0c */ /* 0x000fe4000bf06270 */
[----:B------:R-:W-:Y:S02]  /*3df90*/  @P1 LOP3.LUT R3, R3, 0x1, RZ, 0xfc, !PT ;  /* 0x0000000103031812 */ /* 0x000fe400078efcff */
[----:B------:R-:W-:Y:S02]  /*3dfa0*/  ISETP.LT.AND P1, PT, R6, UR14, !P0 ;  /* 0x0000000e06007c0c */ /* 0x000fe4000c721270 */
[----:B------:R-:W-:Y:S02]  /*3dfb0*/  ISETP.LT.AND P0, PT, R5, UR4, !P0 ;  /* 0x0000000405007c0c */ /* 0x000fe4000c701270 */
[----:B------:R-:W-:-:S09]  /*3dfc0*/  LOP3.LUT R49, R49, 0xbfffffff, RZ, 0xc0, !PT ;  /* 0xbfffffff31317812 */ /* 0x000fd200078ec0ff */
[----:B------:R-:W-:-:S04]  /*3dfd0*/  @P1 LOP3.LUT R49, R49, 0x40000000, RZ, 0xfc, !PT ;  /* 0x4000000031311812 */ /* 0x000fc800078efcff */
[----:B------:R-:W-:-:S04]  /*3dfe0*/  LOP3.LUT R49, R49, 0xdfffffff, RZ, 0xc0, !PT ;  /* 0xdfffffff31317812 */ /* 0x000fc800078ec0ff */
[----:B------:R-:W-:Y:S02]  /*3dff0*/  @P0 LOP3.LUT R49, R49, 0x20000000, RZ, 0xfc, !PT ;  /* 0x2000000031310812 */ /* 0x000fe400078efcff */
[----:B------:R-:W-:Y:S01]  /*3e000*/  ISETP.GE.AND P0, PT, R38, UR13, PT ;  /* 0x0000000d26007c0c */ /* 0x000fe2000bf06270 */
[----:B------:R-:W-:Y:S01]  /*3e010*/  UMOV UR30, UR22 ;  /* 0x00000016001e7c82 */ /* 0x000fe20008000000 */
[----:B------:R-:W-:Y:S01]  /*3e020*/  LOP3.LUT R49, R49, 0xefffffff, RZ, 0xc0, !PT ;  /* 0xefffffff31317812 */ /* 0x000fe200078ec0ff */
[----:B------:R-:W-:Y:S01]  /*3e030*/  UMOV UR24, UR23 ;  /* 0x0000001700187c82 */ /* 0x000fe20008000000 */
[----:B------:R-:W-:Y:S01]  /*3e040*/  ISETP.LT.AND P1, PT, R6, UR20, !P0 ;  /* 0x0000001406007c0c */ /* 0x000fe2000c721270 */
[----:B------:R-:W-:Y:S01]  /*3e050*/  ULDC.64 UR22, c[0x0][0x228] ;  /* 0x00008a0000167ab9 */ /* 0x000fe20000000a00 */
[----:B------:R-:W-:Y:S01]  /*3e060*/  ISETP.LT.AND P0, PT, R5, UR8, !P0 ;  /* 0x0000000805007c0c */ /* 0x000fe2000c701270 */
[----:B------:R-:W-:Y:S01]  /*3e070*/  UMOV UR56, UR33 ;  /* 0x0000002100387c82 */ /* 0x000fe20008000000 */
[----:B------:R-:W-:Y:S01]  /*3e080*/  ULDC.64 UR32, c[0x0][0x228] ;  /* 0x00008a0000207ab9 */ /* 0x000fe20000000a00 */
[----:B------:R-:W-:-:S08]  /*3e090*/  ULDC.64 UR12, c[0x0][0x228] ;  /* 0x00008a00000c7ab9 */ /* 0x000fd00000000a00 */
[----:B------:R-:W-:Y:S01]  /*3e0a0*/  @P1 LOP3.LUT R49, R49, 0x10000000, RZ, 0xfc, !PT ;  /* 0x1000000031311812 */ /* 0x000fe200078efcff */
[----:B------:R-:W-:-:S03]  /*3e0b0*/  ULDC.64 UR8, c[0x0][0x228] ;  /* 0x00008a0000087ab9 */ /* 0x000fc60000000a00 */
        /* <DEDUP_REMOVED lines=27> */
[----:B------:R-:W-:-:S10]  /*3e270*/  ULDC.64 UR20, c[0x0][0x228] ;  /* 0x00008a0000147ab9 */ /* 0x000fd40000000a00 */
        /* <DEDUP_REMOVED lines=9> */
[----:B------:R-:W-:-:S11]  /*3e310*/  ISETP.LT.AND P0, PT, R5, UR4, !P0 ;  /* 0x0000000405007c0c */ /* 0x000fd6000c701270 */
[----:B------:R-:W-:-:S04]  /*3e320*/  @P1 LOP3.LUT R49, R49, 0x100000, RZ, 0xfc, !PT ;  /* 0x0010000031311812 */ /* 0x000fc800078efcff */
[----:B------:R-:W-:-:S04]  /*3e330*/  LOP3.LUT R49, R49, 0xfff7ffff, RZ, 0xc0, !PT ;  /* 0xfff7ffff31317812 */ /* 0x000fc800078ec0ff */
[----:B------:R-:W-:Y:S02]  /*3e340*/  @P0 LOP3.LUT R49, R49, 0x80000, RZ, 0xfc, !PT ;  /* 0x0008000031310812 */ /* 0x000fe400078efcff */
[----:B------:R-:W-:-:S04]  /*3e350*/  ISETP.GE.AND P0, PT, R31, UR11, PT ;  /* 0x0000000b1f007c0c */ /* 0x000fc8000bf06270 */
[----:B------:R-:W-:Y:S02]  /*3e360*/  ISETP.LT.AND P2, PT, R6, UR12, !P0 ;  /* 0x0000000c06007c0c */ /* 0x000fe4000c741270 */
[----:B------:R-:W-:Y:S01]  /*3e370*/  ISETP.LT.AND P1, PT, R5, UR46, !P0 ;  /* 0x0000002e05007c0c */ /* 0x000fe2000c721270 */
[----:B------:R-:W-:Y:S01]  /*3e380*/  UMOV UR39, UR20 ;  /* 0x0000001400277c82 */ /* 0x000fe20008000000 */
[----:B------:R-:W-:Y:S01]  /*3e390*/  LOP3.LUT R49, R49, 0xfffbffff, RZ, 0xc0, !PT ;  /* 0xfffbffff31317812 */ /* 0x000fe200078ec0ff */
[----:B------:R-:W-:Y:S01]  /*3e3a0*/  UMOV UR29, UR28 ;  /* 0x0000001c001d7c82 */ /* 0x000fe20008000000 */
[----:B------:R-:W-:Y:S01]  /*3e3b0*/  ISETP.GE.AND P0, PT, R30, UR7, PT ;  /* 0x000000071e007c0c */ /* 0x000fe2000bf06270 */
[----:B------:R-:W-:Y:S01]  /*3e3c0*/  UMOV UR22, UR38 ;  /* 0x0000002600167c82 */ /* 0x000fe20008000000 */
[----:B------:R-:W-:Y:S01]  /*3e3d0*/  UMOV UR4, UR19 ;  /* 0x0000001300047c82 */ /* 0x000fe20008000000 */
[----:B------:R-:W-:-:S04]  /*3e3e0*/  ULDC.64 UR46, c[0x0][0x228] ;  /* 0x00008a00002e7ab9 */ /* 0x000fc80000000a00 */
[----:B------:R-:W-:Y:S01]  /*3e3f0*/  @P2 LOP3.LUT R49, R49, 0x40000, RZ, 0xfc, !PT ;  /* 0x0004000031312812 */ /* 0x000fe200078efcff */
[----:B------:R-:W-:Y:S01]  /*3e400*/  UMOV UR28, UR31 ;  /* 0x0000001f001c7c82 */ /* 0x000fe20008000000 */
[----:B------:R-:W-:Y:S02]  /*3e410*/  ULDC.64 UR6, c[0x0][0x228] ;  /* 0x00008a0000067ab9 */ /* 0x000fe40000000a00 */
[----:B------:R-:W-:-:S04]  /*3e420*/  LOP3.LUT R49, R49, 0xfffdffff, RZ, 0xc0, !PT ;  /* 0xfffdffff31317812 */ /* 0x000fc800078ec0ff */
[----:B------:R-:W-:Y:S02]  /*3e430*/  @P1 LOP3.LUT R49, R49, 0x20000, RZ, 0xfc, !PT ;  /* 0x0002000031311812 */ /* 0x000fe400078efcff */
[----:B------:R-:W-:Y:S02]  /*3e440*/  ISETP.LT.AND P1, PT, R6, UR16, !P0 ;  /* 0x0000001006007c0c */ /* 0x000fe4000c721270 */
[----:B------:R-:W-:Y:S01]  /*3e450*/  ISETP.LT.AND P0, PT, R5, UR10, !P0 ;  /* 0x0000000a05007c0c */ /* 0x000fe2000c701270 */
[----:B------:R-:W-:Y:S01]  /*3e460*/  UMOV UR31, UR21 ;  /* 0x00000015001f7c82 */ /* 0x000fe20008000000 */
[----:B------:R-:W-:Y:S01]  /*3e470*/  LOP3.LUT R49, R49, 0xfffeffff, RZ, 0xc0, !PT ;  /* 0xfffeffff31317812 */ /* 0x000fe200078ec0ff */
[----:B------:R-:W-:Y:S01]  /*3e480*/  ULDC.64 UR20, c[0x0][0x228] ;  /* 0x00008a0000147ab9 */ /* 0x000fe20000000a00 */
[----:B------:R-:W-:Y:S01]  /*3e490*/  UMOV UR38, UR18 ;  /* 0x0000001200267c82 */ /* 0x000fe20008000000 */
[----:B------:R-:W-:Y:S01]  /*3e4a0*/  ULDC.64 UR18, c[0x0][0x228] ;  /* 0x00008a0000127ab9 */ /* 0x000fe20000000a00 */
[----:B------:R-:W-:-:S05]  /*3e4b0*/  ULDC.64 UR10, c[0x0][0x228] ;  /* 0x00008a00000a7ab9 */ /* 0x000fca0000000a00 */
[----:B------:R-:W-:-:S04]  /*3e4c0*/  @P1 LOP3.LUT R49, R49, 0x10000, RZ, 0xfc, !PT ;  /* 0x0001000031311812 */ /* 0x000fc800078efcff */
[----:B------:R-:W-:-:S04]  /*3e4d0*/  LOP3.LUT R49, R49, 0xffff7fff, RZ, 0xc0, !PT ;  /* 0xffff7fff31317812 */ /* 0x000fc800078ec0ff */
[----:B------:R-:W-:Y:S02]  /*3e4e0*/  @P0 LOP3.LUT R49, R49, 0x8000, RZ, 0xfc, !PT ;  /* 0x0000800031310812 */ /* 0x000fe400078efcff */
[----:B------:R-:W-:-:S04]  /*3e4f0*/  ISETP.GE.AND P0, PT, R29, UR23, PT ;  /* 0x000000171d007c0c */ /* 0x000fc8000bf06270 */
[----:B------:R-:W-:Y:S02]  /*3e500*/  ISETP.LT.AND P2, PT, R6, UR14, !P0 ;  /* 0x0000000e06007c0c */ /* 0x000fe4000c741270 */
[----:B------:R-:W-:Y:S02]  /*3e510*/  ISETP.LT.AND P1, PT, R5, UR39, !P0 ;  /* 0x0000002705007c0c */ /* 0x000fe4000c721270 */
[----:B------:R-:W-:Y:S02]  /*3e520*/  LOP3.LUT R49, R49, 0xffffbfff, RZ, 0xc0, !PT ;  /* 0xffffbfff31317812 */ /* 0x000fe400078ec0ff */
[----:B------:R-:W-:Y:S01]  /*3e530*/  ISETP.GE.AND P0, PT, R28, UR13, PT ;  /* 0x0000000d1c007c0c */ /* 0x000fe2000bf06270 */
[----:B------:R-:W-:-:S06]  /*3e540*/  ULDC.64 UR12, c[0x0][0x228] ;  /* 0x00008a00000c7ab9 */ /* 0x000fcc0000000a00 */
[----:B------:R-:W-:-:S04]  /*3e550*/  @P2 LOP3.LUT R49, R49, 0x4000, RZ, 0xfc, !PT ;  /* 0x0000400031312812 */ /* 0x000fc800078efcff */
[----:B------:R-:W-:-:S04]  /*3e560*/  LOP3.LUT R49, R49, 0xffffdfff, RZ, 0xc0, !PT ;  /* 0xffffdfff31317812 */ /* 0x000fc800078ec0ff */
[----:B------:R-:W-:Y:S02]  /*3e570*/  @P1 LOP3.LUT R49, R49, 0x2000, RZ, 0xfc, !PT ;  /* 0x0000200031311812 */ /* 0x000fe400078efcff */
        /* <DEDUP_REMOVED lines=8> */
[----:B------:R-:W-:-:S03]  /*3e600*/  ULDC.64 UR16, c[0x0][0x228] ;  /* 0x00008a0000107ab9 */ /* 0x000fc60000000a00 */
        /* <DEDUP_REMOVED lines=11> */
[----:B------:R-:W-:-:S11]  /*3e6c0*/  ISETP.LT.AND P0, PT, R5, UR46, !P0 ;  /* 0x0000002e05007c0c */ /* 0x000fd6000c701270 */
        /* <DEDUP_REMOVED lines=42> */
[----:B------:R-:W-:-:S11]  /*3e970*/  ULDC.64 UR50, c[0x0][0x228] ;  /* 0x00008a0000327ab9 */ /* 0x000fd60000000a00 */
[----:B------:R-:W-:Y:S02]  /*3e980*/  @P0 LOP3.LUT R7, R7, 0x80000000, RZ, 0xfc, !PT ;  /* 0x8000000007070812 */ /* 0x000fe400078efcff */
[----:B------:R-:W-:Y:S01]  /*3e990*/  ISETP.GE.AND P0, PT, R14, UR17, PT ;  /* 0x000000110e007c0c */ /* 0x000fe2000bf06270 */
[----:B------:R-:W-:-:S03]  /*3e9a0*/  ULDC.64 UR16, c[0x0][0x228] ;  /* 0x00008a0000107ab9 */ /* 0x000fc60000000a00 */
[----:B------:R-:W-:Y:S02]  /*3e9b0*/  ISETP.LT.AND P2, PT, R6, UR10, !P0 ;  /* 0x0000000a06007c0c */ /* 0x000fe4000c741270 */
[----:B------:R-:W-:Y:S02]  /*3e9c0*/  @P1 LOP3.LUT R49, R49, 0x1, RZ, 0xfc, !PT ;  /* 0x0000000131311812 */ /* 0x000fe400078efcff */
[----:B------:R-:W-:Y:S02]  /*3e9d0*/  ISETP.LT.AND P1, PT, R5, UR50, !P0 ;  /* 0x0000003205007c0c */ /* 0x000fe4000c721270 */
[----:B------:R-:W-:Y:S02]  /*3e9e0*/  LOP3.LUT R7, R7, 0xbfffffff, RZ, 0xc0, !PT ;  /* 0xbfffffff07077812 */ /* 0x000fe400078ec0ff */
[----:B------:R-:W-:Y:S01]  /*3e9f0*/  ISETP.GE.AND P0, PT, R15, UR15, PT ;  /* 0x0000000f0f007c0c */ /* 0x000fe2000bf06270 */
[----:B------:R-:W-:-:S04]  /*3ea00*/  ULDC.64 UR14, c[0x0][0x228] ;  /* 0x00008a00000e7ab9 */ /* 0x000fc80000000a00 */
        /* <DEDUP_REMOVED lines=9> */
[----:B------:R-:W-:-:S04]  /*3eaa0*/  ISETP.GE.AND P0, PT, R16, UR19, PT ;  /* 0x0000001310007c0c */ /* 0x000fc8000bf06270 */
[----:B------:R-:W-:Y:S01]  /*3eab0*/  ISETP.LT.AND P1, PT, R6, UR14, !P0 ;  /* 0x0000000e06007c0c */ /* 0x000fe2000c721270 */
[----:B------:R-:W-:Y:S01]  /*3eac0*/  IMAD R8, R4, UR5, RZ ;  /* 0x0000000504087c24 */ /* 0x000fe2000f8e02ff */
[----:B------:R-:W-:Y:S01]  /*3ead0*/  UMOV UR18, UR27 ;  /* 0x0000001b00127c82 */ /* 0x000fe20008000000 */
[----:B------:R-:W-:Y:S01]  /*3eae0*/  UMOV UR5, UR26 ;  /* 0x0000001a00057c82 */ /* 0x000fe20008000000 */
[----:B------:R-:W-:Y:S01]  /*3eaf0*/  ULDC.64 UR26, c[0x0][0x228] ;  /* 0x00008a00001a7ab9 */ /* 0x000fe20000000a00 */
[----:B------:R-:W-:Y:S02]  /*3eb00*/  LOP3.LUT R7, R7, 0xfbffffff, RZ, 0xc0, !PT ;  /* 0xfbffffff07077812 */ /* 0x000fe400078ec0ff */
[----:B------:R-:W-:-:S06]  /*3eb10*/  ISETP.LT.AND P0, PT, R5, UR26, !P0 ;  /* 0x0000001a05007c0c */ /* 0x000fcc000c701270 */
[----:B------:R-:W-:-:S04]  /*3eb20*/  @P1 LOP3.LUT R7, R7, 0x4000000, RZ, 0xfc, !PT ;  /* 0x0400000007071812 */ /* 0x000fc800078efcff */
[----:B------:R-:W-:Y:S01]  /*3eb30*/  LOP3.LUT R7, R7, 0xfdffffff, RZ, 0xc0, !PT ;  /* 0xfdffffff07077812 */ /* 0x000fe200078ec0ff */
[----:B------:R-:W-:Y:S01]  /*3eb40*/  UMOV UR26, UR20 ;  /* 0x00000014001a7c82 */ /* 0x000fe20008000000 */
[----:B------:R-:W-:Y:S02]  /*3eb50*/  UMOV UR20, UR24 ;  /* 0x0000001800147c82 */ /* 0x000fe40008000000 */
[----:B------:R-:W-:Y:S01]  /*3eb60*/  @P0 LOP3.LUT R7, R7, 0x2000000, RZ, 0xfc, !PT ;  /* 0x0200000007070812 */ /* 0x000fe200078efcff */
[----:B------:R-:W-:Y:S01]  /*3eb70*/  UMOV UR24, UR31 ;  /* 0x0000001f00187c82 */ /* 0x000fe20008000000 */
[----:B------:R-:W-:Y:S01]  /*3eb80*/  ISETP.GE.AND P0, PT, R17, UR11, PT ;  /* 0x0000000b11007c0c */ /* 0x000fe2000bf06270 */
[----:B------:R-:W-:Y:S01]  /*3eb90*/  UMOV UR16, UR30 ;  /* 0x0000001e00107c82 */ /* 0x000fe20008000000 */
[----:B------:R-:W-:Y:S01]  /*3eba0*/  ULDC.64 UR30, c[0x0][0x228] ;  /* 0x00008a00001e7ab9 */ /* 0x000fe20000000a00 */
[----:B------:R-:W-:Y:S01]  /*3ebb0*/  UMOV UR40, UR38 ;  /* 0x0000002600287c82 */ /* 0x000fe20008000000 */
[----:B------:R-:W-:Y:S01]  /*3ebc0*/  ISETP.LT.AND P1, PT, R6, UR30, !P0 ;  /* 0x0000001e06007c0c */ /* 0x000fe2000c721270 */
[----:B------:R-:W-:Y:S01]  /*3ebd0*/  UMOV UR38, UR46 ;  /* 0x0000002e00267c82 */ /* 0x000fe20008000000 */
[----:B------:R-:W-:Y:S01]  /*3ebe0*/  UMOV UR50, UR23 ;  /* 0x0000001700327c82 */ /* 0x000fe20008000000 */
[----:B------:R-:W-:Y:S01]  /*3ebf0*/  UMOV UR46, UR22 ;  /* 0x00000016002e7c82 */ /* 0x000fe20008000000 */
[----:B------:R-:W-:Y:S01]  /*3ec00*/  ULDC.64 UR22, c[0x0][0x228] ;  /* 0x00008a0000167ab9 */ /* 0x000fe20000000a00 */
[----:B------:R-:W-:Y:S01]  /*3ec10*/  LOP3.LUT R7, R7, 0xfeffffff, RZ, 0xc0, !PT ;  /* 0xfeffffff07077812 */ /* 0x000fe200078ec0ff */
[----:B------:R-:W-:Y:S01]  /*3ec20*/  ULDC.64 UR10, c[0x0][0x228] ;  /* 0x00008a00000a7ab9 */ /* 0x000fe20000000a00 */
[----:B------:R-:W-:-:S06]  /*3ec30*/  ISETP.LT.AND P0, PT, R5, UR22, !P0 ;  /* 0x0000001605007c0c */ /* 0x000fcc000c701270 */
[----:B------:R-:W-:-:S04]  /*3ec40*/  @P1 LOP3.LUT R7, R7, 0x1000000, RZ, 0xfc, !PT ;  /* 0x0100000007071812 */ /* 0x000fc800078efcff */
[----:B------:R-:W-:-:S04]  /*3ec50*/  LOP3.LUT R7, R7, 0xff7fffff, RZ, 0xc0, !PT ;  /* 0xff7fffff07077812 */ /* 0x000fc800078ec0ff */
[----:B------:R-:W-:Y:S02]  /*3ec60*/  @P0 LOP3.LUT R7, R7, 0x800000, RZ, 0xfc, !PT ;  /* 0x0080000007070812 */ /* 0x000fe400078efcff */
[----:B------:R-:W-:Y:S01]  /*3ec70*/  ISETP.GE.AND P0, PT, R18, UR13, PT ;  /* 0x0000000d12007c0c */ /* 0x000fe2000bf06270 */
[----:B------:R-:W-:Y:S01]  /*3ec80*/  UMOV UR30, UR18 ;  /* 0x00000012001e7c82 */ /* 0x000fe20008000000 */
[----:B------:R-:W-:Y:S01]  /*3ec90*/  ULDC.64 UR18, c[0x0][0x228] ;  /* 0x00008a0000127ab9 */ /* 0x000fe20000000a00 */
[----:B------:R-:W-:Y:S01]  /*3eca0*/  LOP3.LUT R7, R7, 0xffbfffff, RZ, 0xc0, !PT ;  /* 0xffbfffff07077812 */ /* 0x000fe200078ec0ff */
[----:B------:R-:W-:Y:S01]  /*3ecb0*/  ULDC.64 UR12, c[0x0][0x228] ;  /* 0x00008a00000c7ab9 */ /* 0x000fe20000000a00 */
[----:B------:R-:W-:Y:S02]  /*3ecc0*/  ISETP.LT.AND P1, PT, R6, UR10, !P0 ;  /* 0x0000000a06007c0c */ /* 0x000fe4000c721270 */
[----:B------:R-:W-:Y:S02]  /*3ecd0*/  ISETP.LT.AND P0, PT, R5, UR18, !P0 ;  /* 0x0000001205007c0c */ /* 0x000fe4000c701270 */
[----:B------:R-:W-:-:S02]  /*3ece0*/  R2UR UR35, R46 ;  /* 0x000000002e2372ca */ /* 0x000fc400000e0000 */
[----:B------:R-:W4:Y:S07]  /*3ecf0*/  LDL.LU R46, [R1+0x1c14] ;  /* 0x001c1400012e7983 */ /* 0x000f2e0000300800 */
[----:B------:R-:W-:-:S04]  /*3ed00*/  @P1 LOP3.LUT R7, R7, 0x400000, RZ, 0xfc, !PT ;  /* 0x0040000007071812 */ /* 0x000fc800078efcff */
[----:B------:R-:W-:Y:S02]  /*3ed10*/  LOP3.LUT R7, R7, 0xffdfffff, RZ, 0xc0, !PT ;  /* 0xffdfffff07077812 */ /* 0x000fe400078ec0ff */
[----:B------:R-:W-:Y:S02]  /*3ed20*/  R2UR UR34, R45 ;  /* 0x000000002d2272ca */ /* 0x000fe400000e0000 */
[----:B------:R-:W-:Y:S01]  /*3ed30*/  @P0 LOP3.LUT R7, R7, 0x200000, RZ, 0xfc, !PT ;  /* 0x0020000007070812 */ /* 0x000fe200078efcff */
[----:B------:R-:W4:Y:S01]  /*3ed40*/  LDL.LU R45, [R1+0x1c10] ;  /* 0x001c1000012d7983 */ /* 0x000f220000300800 */
[----:B------:R-:W-:Y:S02]  /*3ed50*/  ISETP.GE.AND P0, PT, R19, UR15, PT ;  /* 0x0000000f13007c0c */ /* 0x000fe4000bf06270 */
[----:B------:R-:W-:Y:S01]  /*3ed60*/  R2UR UR33, R40 ;  /* 0x00000000282172ca */ /* 0x000fe200000e0000 */
[----:B------:R-:W4:Y:S01]  /*3ed70*/  LDL.LU R44, [R1+0x1c0c] ;  /* 0x001c0c00012c7983 */ /* 0x000f220000300800 */
[----:B------:R-:W-:Y:S01]  /*3ed80*/  ISETP.LT.AND P1, PT, R6, UR12, !P0 ;  /* 0x0000000c06007c0c */ /* 0x000fe2000c721270 */
[----:B------:R-:W-:Y:S01]  /*3ed90*/  UMOV UR60, UR9 ;  /* 0x00000009003c7c82 */ /* 0x000fe20008000000 */
[----:B------:R-:W-:Y:S01]  /*3eda0*/  R2UR UR32, R39 ;  /* 0x00000000272072ca */ /* 0x000fe200000e0000 */
[----:B------:R-:W4:Y:S01]  /*3edb0*/  LDL.LU R43, [R1+0x1c08] ;  /* 0x001c0800012b7983 */ /* 0x000f220000300800 */
[----:B------:R-:W-:Y:S01]  /*3edc0*/  R2UR UR8, R36 ;  /* 0x00000000240872ca */ /* 0x000fe200000e0000 */
[----:B------:R-:W-:Y:S01]  /*3edd0*/  UMOV UR22, UR29 ;  /* 0x0000001d00167c82 */ /* 0x000fe20008000000 */
[----:B------:R-:W-:Y:S01]  /*3ede0*/  UMOV UR18, UR28 ;  /* 0x0000001c00127c82 */ /* 0x000fe20008000000 */
[----:B------:R-:W4:Y:S01]  /*3edf0*/  LDL.LU R42, [R1+0x1c04] ;  /* 0x001c0400012a7983 */ /* 0x000f220000300800 */
[----:B------:R-:W-:Y:S01]  /*3ee00*/  R2UR UR9, R37 ;  /* 0x00000000250972ca */ /* 0x000fe200000e0000 */
[----:B------:R-:W-:Y:S01]  /*3ee10*/  ULDC.64 UR28, c[0x0][0x228] ;  /* 0x00008a00001c7ab9 */ /* 0x000fe20000000a00 */
[----:B------:R-:W-:Y:S01]  /*3ee20*/  LOP3.LUT R7, R7, 0xffefffff, RZ, 0xc0, !PT ;  /* 0xffefffff07077812 */ /* 0x000fe200078ec0ff */
[----:B------:R-:W4:Y:S01]  /*3ee30*/  LDL.LU R41, [R1+0x1c00] ;  /* 0x001c000001297983 */ /* 0x000f220000300800 */
[----:B------:R-:W-:-:S03]  /*3ee40*/  ULDC.64 UR14, c[0x0][0x228] ;  /* 0x00008a00000e7ab9 */ /* 0x000fc60000000a00 */
[----:B------:R-:W4:Y:S04]  /*3ee50*/  LDL.LU R40, [R1+0x1bfc] ;  /* 0x001bfc0001287983 */ /* 0x000f280000300800 */
[----:B------:R-:W4:Y:S04]  /*3ee60*/  LDL.LU R39, [R1+0x1bf8] ;  /* 0x001bf80001277983 */ /* 0x000f280000300800 */
[----:B------:R-:W4:Y:S01]  /*3ee70*/  LDL.LU R38, [R1+0x1bf4] ;  /* 0x001bf40001267983 */ /* 0x000f220000300800 */
[----:B------:R-:W-:-:S03]  /*3ee80*/  ISETP.LT.AND P0, PT, R5, UR28, !P0 ;  /* 0x0000001c05007c0c */ /* 0x000fc6000c701270 */
[----:B------:R-:W4:Y:S04]  /*3ee90*/  LDL.LU R37, [R1+0x1bf0] ;  /* 0x001bf00001257983 */ /* 0x000f280000300800 */
[----:B------:R-:W4:Y:S04]  /*3eea0*/  LDL.LU R36, [R1+0x1bec] ;  /* 0x001bec0001247983 */ /* 0x000f280000300800 */
[----:B------:R-:W4:Y:S04]  /*3eeb0*/  LDL.LU R35, [R1+0x1be8] ;  /* 0x001be80001237983 */ /* 0x000f280000300800 */
[----:B------:R-:W4:Y:S04]  /*3eec0*/  LDL.LU R34, [R1+0x1be4] ;  /* 0x001be40001227983 */ /* 0x000f280000300800 */
[----:B------:R-:W4:Y:S01]  /*3eed0*/  LDL.LU R33, [R1+0x1be0] ;  /* 0x001be00001217983 */ /* 0x000f220000300800 */
[----:B------:R-:W-:-:S03]  /*3eee0*/  @P1 LOP3.LUT R7, R7, 0x100000, RZ, 0xfc, !PT ;  /* 0x0010000007071812 */ /* 0x000fc600078efcff */
[----:B------:R-:W4:Y:S04]  /*3eef0*/  LDL.LU R32, [R1+0x1bdc] ;  /* 0x001bdc0001207983 */ /* 0x000f280000300800 */
[----:B------:R-:W4:Y:S04]  /*3ef00*/  LDL.LU R31, [R1+0x1bd8] ;  /* 0x001bd800011f7983 */ /* 0x000f280000300800 */
[----:B------:R-:W4:Y:S04]  /*3ef10*/  LDL.LU R30, [R1+0x1bd4] ;  /* 0x001bd400011e7983 */ /* 0x000f280000300800 */
[----:B------:R-:W4:Y:S01]  /*3ef20*/  LDL.LU R29, [R1+0x1bd0] ;  /* 0x001bd000011d7983 */ /* 0x000f220000300800 */
[----:B------:R-:W-:-:S03]  /*3ef30*/  LOP3.LUT R7, R7, 0xfff7ffff, RZ, 0xc0, !PT ;  /* 0xfff7ffff07077812 */ /* 0x000fc600078ec0ff */
[----:B------:R-:W4:Y:S04]  /*3ef40*/  LDL.LU R28, [R1+0x1bcc] ;  /* 0x001bcc00011c7983 */ /* 0x000f280000300800 */
[----:B------:R-:W4:Y:S04]  /*3ef50*/  LDL.LU R27, [R1+0x1bc8] ;  /* 0x001bc800011b7983 */ /* 0x000f280000300800 */
[----:B------:R0:W-:Y:S01]  /*3ef60*/  STL [R1+0x910], R8 ;  /* 0x0009100801007387 */ /* 0x0001e20000100800 */
[----:B------:R-:W-:Y:S02]  /*3ef70*/  @P0 LOP3.LUT R7, R7, 0x80000, RZ, 0xfc, !PT ;  /* 0x0008000007070812 */ /* 0x000fe400078efcff */
[----:B------:R-:W-:Y:S01]  /*3ef80*/  ISETP.GE.AND P0, PT, R20, UR31, PT ;  /* 0x0000001f14007c0c */ /* 0x000fe2000bf06270 */
[----:B0-----:R-:W-:-:S05]  /*3ef90*/  VIADD R8, R8, UR32 ;  /* 0x0000002008087c36 */ /* 0x001fca0008000000 */
[----:B------:R0:W-:Y:S02]  /*3efa0*/  STL [R1+0x81c], R8 ;  /* 0x00081c0801007387 */ /* 0x0001e40000100800 */
[----:B0-----:R-:W-:Y:S01]  /*3efb0*/  VIADD R8, R8, UR33 ;  /* 0x0000002108087c36 */ /* 0x001fe20008000000 */
[----:B------:R-:W-:Y:S02]  /*3efc0*/  ULDC.64 UR32, c[0x0][0x228] ;  /* 0x00008a0000207ab9 */ /* 0x000fe40000000a00 */
[----:B------:R-:W-:Y:S02]  /*3efd0*/  ISETP.LT.AND P1, PT, R6, UR32, !P0 ;  /* 0x0000002006007c0c */ /* 0x000fe4000c721270 */
[----:B------:R-:W-:Y:S02]  /*3efe0*/  ISETP.LT.AND P0, PT, R5, UR14, !P0 ;  /* 0x0000000e05007c0c */ /* 0x000fe4000c701270 */
[----:B------:R-:W-:Y:S01]  /*3eff0*/  LOP3.LUT R7, R7, 0xfffbffff, RZ, 0xc0, !PT ;  /* 0xfffbffff07077812 */ /* 0x000fe200078ec0ff */
[----:B------:R0:W-:Y:S08]  /*3f000*/  STL [R1+0x55c], R8 ;  /* 0x00055c0801007387 */ /* 0x0001f00000100800 */
[----:B------:R-:W-:Y:S01]  /*3f010*/  @P1 LOP3.LUT R7, R7, 0x40000, RZ, 0xfc, !PT ;  /* 0x0004000007071812 */ /* 0x000fe200078efcff */
[----:B0-----:R-:W-:-:S03]  /*3f020*/  VIADD R8, R8, UR34 ;  /* 0x0000002208087c36 */ /* 0x001fc60008000000 */
[----:B------:R-:W-:Y:S01]  /*3f030*/  LOP3.LUT R7, R7, 0xfffdffff, RZ, 0xc0, !PT ;  /* 0xfffdffff07077812 */ /* 0x000fe200078ec0ff */
[----:B------:R-:W-:Y:S01]  /*3f040*/  UMOV UR14, UR30 ;  /* 0x0000001e000e7c82 */ /* 0x000fe20008000000 */
[----:B------:R-:W-:Y:S02]  /*3f050*/  ULDC.64 UR30, c[0x0][0x228] ;  /* 0x00008a00001e7ab9 */ /* 0x000fe40000000a00 */
[----:B------:R-:W-:Y:S01]  /*3f060*/  @P0 LOP3.LUT R7, R7, 0x20000, RZ, 0xfc, !PT ;  /* 0x0002000007070812 */ /* 0x000fe200078efcff */
[----:B------:R0:W-:Y:S01]  /*3f070*/  STL [R1+0x4d0], R8 ;  /* 0x0004d00801007387 */ /* 0x0001e20000100800 */
[----:B------:R-:W-:Y:S01]  /*3f080*/  ISETP.GE.AND P0, PT, R21, UR11, PT ;  /* 0x0000000b15007c0c */ /* 0x000fe2000bf06270 */
[----:B------:R-:W-:Y:S01]  /*3f090*/  UMOV UR28, UR45 ;  /* 0x0000002d001c7c82 */ /* 0x000fe20008000000 */
[----:B------:R-:W-:Y:S01]  /*3f0a0*/  LOP3.LUT R7, R7, 0xfffeffff, RZ, 0xc0, !PT ;  /* 0xfffeffff07077812 */ /* 0x000fe200078ec0ff */
[----:B------:R-:W-:Y:S01]  /*3f0b0*/  ULDC.64 UR10, c[0x0][0x228] ;  /* 0x00008a00000a7ab9 */ /* 0x000fe20000000a00 */
[----:B------:R-:W-:Y:S01]  /*3f0c0*/  ISETP.LT.AND P1, PT, R6, UR30, !P0 ;  /* 0x0000001e06007c0c */ /* 0x000fe2000c721270 */
[----:B0-----:R-:W-:Y:S01]  /*3f0d0*/  VIADD R8, R8, UR35 ;  /* 0x0000002308087c36 */ /* 0x001fe20008000000 */
[----:B------:R-:W-:-:S04]  /*3f0e0*/  ULDC.64 UR34, c[0x0][0x228] ;  /* 0x00008a0000227ab9 */ /* 0x000fc80000000a00 */
[----:B------:R0:W-:Y:S02]  /*3f0f0*/  STL [R1+0x4d4], R8 ;  /* 0x0004d40801007387 */ /* 0x0001e40000100800 */
[----:B0-----:R-:W-:Y:S01]  /*3f100*/  VIADD R8, R8, UR36 ;  /* 0x0000002408087c36 */ /* 0x001fe20008000000 */
[----:B------:R-:W-:Y:S01]  /*3f110*/  UMOV UR36, UR44 ;  /* 0x0000002c00247c82 */ /* 0x000fe20008000000 */
[----:B------:R-:W-:Y:S02]  /*3f120*/  ULDC.64 UR44, c[0x0][0x228] ;  /* 0x00008a00002c7ab9 */ /* 0x000fe40000000a00 */
[----:B------:R-:W-:Y:S02]  /*3f130*/  ISETP.LT.AND P0, PT, R5, UR44, !P0 ;  /* 0x0000002c05007c0c */ /* 0x000fe4000c701270 */
[----:B------:R-:W-:-:S04]  /*3f140*/  @P1 LOP3.LUT R7, R7, 0x10000, RZ, 0xfc, !PT ;  /* 0x0001000007071812 */ /* 0x000fc800078efcff */
[----:B------:R-:W-:-:S07]  /*3f150*/  LOP3.LUT R7, R7, 0xffff7fff, RZ, 0xc0, !PT ;  /* 0xffff7fff07077812 */ /* 0x000fce00078ec0ff */
        /* <DEDUP_REMOVED lines=11> */
[----:B------:R-:W-:Y:S02]  /*3f210*/  UMOV UR22, UR16 ;  /* 0x0000001000167c82 */ /* 0x000fe40008000000 */
[----:B------:R-:W-:Y:S01]  /*3f220*/  ISETP.LT.AND P1, PT, R6, UR12, !P0 ;  /* 0x0000000c06007c0c */ /* 0x000fe2000c721270 */
[----:B------:R-:W-:Y:S01]  /*3f230*/  UMOV UR16, UR40 ;  /* 0x0000002800107c82 */ /* 0x000fe20008000000 */
[----:B------:R-:W-:Y:S01]  /*3f240*/  UMOV UR40, UR20 ;  /* 0x0000001400287c82 */ /* 0x000fe20008000000 */
[----:B------:R-:W-:Y:S01]  /*3f250*/  UMOV UR20, UR59 ;  /* 0x0000003b00147c82 */ /* 0x000fe20008000000 */
[----:B------:R-:W-:Y:S01]  /*3f260*/  UMOV UR30, UR58 ;  /* 0x0000003a001e7c82 */ /* 0x000fe20008000000 */
[----:B------:R-:W-:Y:S01]  /*3f270*/  ULDC.64 UR58, c[0x0][0x228] ;  /* 0x00008a00003a7ab9 */ /* 0x000fe20000000a00 */
[----:B------:R-:W-:-:S02]  /*3f280*/  LOP3.LUT R7, R7, 0xffffefff, RZ, 0xc0, !PT ;  /* 0xffffefff07077812 */ /* 0x000fc400078ec0ff */
[----:B------:R-:W-:Y:S01]  /*3f290*/  ISETP.LT.AND P0, PT, R5, UR58, !P0 ;  /* 0x0000003a05007c0c */ /* 0x000fe2000c701270 */
[----:B------:R0:W-:Y:S04]  /*3f2a0*/  STL [R1+0x4dc], R8 ;  /* 0x0004dc0801007387 */ /* 0x0001e80000100800 */
[----:B------:R-:W-:-:S04]  /*3f2b0*/  @P1 LOP3.LUT R7, R7, 0x1000, RZ, 0xfc, !PT ;  /* 0x0000100007071812 */ /* 0x000fc800078efcff */
[----:B------:R-:W-:Y:S01]  /*3f2c0*/  LOP3.LUT R7, R7, 0xfffff7ff, RZ, 0xc0, !PT ;  /* 0xfffff7ff07077812 */ /* 0x000fe200078ec0ff */
[----:B0-----:R-:W-:-:S03]  /*3f2d0*/  VIADD R8, R8, UR37 ;  /* 0x0000002508087c36 */ /* 0x001fc60008000000 */
[----:B------:R-:W-:Y:S01]  /*3f2e0*/  @P0 LOP3.LUT R7, R7, 0x800, RZ, 0xfc, !PT ;  /* 0x0000080007070812 */ /* 0x000fe200078efcff */
[----:B------:R-:W-:Y:S01]  /*3f2f0*/  UMOV UR44, UR43 ;  /* 0x0000002b002c7c82 */ /* 0x000fe20008000000 */
[----:B------:R-:W-:Y:S01]  /*3f300*/  ISETP.GE.AND P0, PT, R24, UR31, PT ;  /* 0x0000001f18007c0c */ /* 0x000fe2000bf06270 */
[----:B------:R0:W-:Y:S01]  /*3f310*/  STL [R1+0x4e4], R8 ;  /* 0x0004e40801007387 */ /* 0x0001e20000100800 */
[----:B------:R-:W-:Y:S01]  /*3f320*/  UMOV UR58, UR56 ;  /* 0x00000038003a7c82 */ /* 0x000fe20008000000 */
[----:B0-----:R-:W-:Y:S01]  /*3f330*/  VIADD R8, R8, UR42 ;  /* 0x0000002a08087c36 */ /* 0x001fe20008000000 */
[----:B------:R-:W-:Y:S02]  /*3f340*/  ULDC.64 UR42, c[0x0][0x228] ;  /* 0x00008a00002a7ab9 */ /* 0x000fe40000000a00 */
[----:B------:R-:W-:Y:S02]  /*3f350*/  ISETP.LT.AND P1, PT, R6, UR42, !P0 ;  /* 0x0000002a06007c0c */ /* 0x000fe4000c721270 */
[----:B------:R0:W-:Y:S01]  /*3f360*/  STL [R1+0x4ec], R8 ;  /* 0x0004ec0801007387 */ /* 0x0001e20000100800 */
[----:B------:R-:W-:Y:S01]  /*3f370*/  LOP3.LUT R7, R7, 0xfffffbff, RZ, 0xc0, !PT ;  /* 0xfffffbff07077812 */ /* 0x000fe200078ec0ff */
[----:B0-----:R-:W-:Y:S01]  /*3f380*/  VIADD R8, R8, UR48 ;  /* 0x0000003008087c36 */ /* 0x001fe20008000000 */
[----:B------:R-:W-:Y:S01]  /*3f390*/  UMOV UR48, UR57 ;  /* 0x0000003900307c82 */ /* 0x000fe20008000000 */
[----:B------:R-:W-:-:S02]  /*3f3a0*/  ULDC.64 UR56, c[0x0][0x228] ;  /* 0x00008a0000387ab9 */ /* 0x000fc40000000a00 */
[----:B------:R-:W-:-:S05]  /*3f3b0*/  ISETP.LT.AND P0, PT, R5, UR56, !P0 ;  /* 0x0000003805007c0c */ /* 0x000fca000c701270 */
[----:B------:R-:W-:-:S04]  /*3f3c0*/  @P1 LOP3.LUT R7, R7, 0x400, RZ, 0xfc, !PT ;  /* 0x0000040007071812 */ /* 0x000fc800078efcff */
[----:B------:R-:W-:Y:S01]  /*3f3d0*/  LOP3.LUT R7, R7, 0xfffffdff, RZ, 0xc0, !PT ;  /* 0xfffffdff07077812 */ /* 0x000fe200078ec0ff */
[----:B------:R-:W-:Y:S01]  /*3f3e0*/  UMOV UR42, UR36 ;  /* 0x00000024002a7c82 */ /* 0x000fe20008000000 */
[----:B------:R-:W-:Y:S02]  /*3f3f0*/  ULDC.64 UR36, c[0x0][0x228] ;  /* 0x00008a0000247ab9 */ /* 0x000fe40000000a00 */
[----:B------:R-:W-:Y:S02]  /*3f400*/  @P0 LOP3.LUT R7, R7, 0x200, RZ, 0xfc, !PT ;  /* 0x0000020007070812 */ /* 0x000fe400078efcff */
[----:B------:R-:W-:Y:S01]  /*3f410*/  ISETP.GE.AND P0, PT, R25, UR11, PT ;  /* 0x0000000b19007c0c */ /* 0x000fe2000bf06270 */
[----:B------:R-:W-:Y:S01]  /*3f420*/  UMOV UR34, UR30 ;  /* 0x0000001e00227c82 */ /* 0x000fe20008000000 */
[----:B------:R-:W-:Y:S01]  /*3f430*/  ULDC.64 UR30, c[0x0][0x228] ;  /* 0x00008a00001e7ab9 */ /* 0x000fe20000000a00 */
[----:B------:R-:W-:Y:S01]  /*3f440*/  LOP3.LUT R7, R7, 0xfffffeff, RZ, 0xc0, !PT ;  /* 0xfffffeff07077812 */ /* 0x000fe200078ec0ff */
[----:B------:R0:W-:Y:S01]  /*3f450*/  STL [R1+0x4f0], R8 ;  /* 0x0004f00801007387 */ /* 0x0001e20000100800 */
[----:B------:R-:W-:Y:S01]  /*3f460*/  ISETP.LT.AND P1, PT, R6, UR36, !P0 ;  /* 0x0000002406007c0c */ /* 0x000fe2000c721270 */
[----:B------:R-:W-:Y:S01]  /*3f470*/  ULDC.64 UR10, c[0x0][0x228] ;  /* 0x00008a00000a7ab9 */ /* 0x000fe20000000a00 */
[----:B------:R-:W-:-:S11]  /*3f480*/  ISETP.LT.AND P0, PT, R5, UR30, !P0 ;  /* 0x0000001e05007c0c */ /* 0x000fd6000c701270 */
[----:B------:R-:W-:-:S04]  /*3f490*/  @P1 LOP3.LUT R7, R7, 0x100, RZ, 0xfc, !PT ;  /* 0x0000010007071812 */ /* 0x000fc800078efcff */
[----:B------:R-:W-:Y:S01]  /*3f4a0*/  LOP3.LUT R7, R7, 0xffffff7f, RZ, 0xc0, !PT ;  /* 0xffffff7f07077812 */ /* 0x000fe200078ec0ff */
[----:B0-----:R-:W-:Y:S01]  /*3f4b0*/  VIADD R8, R8, UR49 ;  /* 0x0000003108087c36 */ /* 0x001fe20008000000 */
[----:B------:R-:W-:Y:S02]  /*3f4c0*/  UMOV UR49, UR44 ;  /* 0x0000002c00317c82 */ /* 0x000fe40008000000 */
[----:B------:R-:W-:Y:S01]  /*3f4d0*/  @P0 LOP3.LUT R7, R7, 0x80, RZ, 0xfc, !PT ;  /* 0x0000008007070812 */ /* 0x000fe200078efcff */
[----:B------:R-:W-:Y:S01]  /*3f4e0*/  UMOV UR44, UR32 ;  /* 0x00000020002c7c82 */ /* 0x000fe20008000000 */
[----:B------:R-:W-:Y:S01]  /*3f4f0*/  ISETP.GE.AND P0, PT, R252, UR13, PT ;  /* 0x0000000dfc007c0c */ /* 0x000fe2000bf06270 */
[----:B------:R-:W-:Y:S01]  /*3f500*/  ULDC.64 UR32, c[0x0][0x228] ;  /* 0x00008a0000207ab9 */ /* 0x000fe20000000a00 */
[----:B------:R-:W-:Y:S01]  /*3f510*/  LOP3.LUT R7, R7, 0xffffffbf, RZ, 0xc0, !PT ;  /* 0xffffffbf07077812 */ /* 0x000fe200078ec0ff */
[----:B------:R-:W-:Y:S01]  /*3f520*/  UMOV UR56, UR18 ;  /* 0x0000001200387c82 */ /* 0x000fe20008000000 */
[----:B------:R-:W-:Y:S01]  /*3f530*/  ISETP.LT.AND P1, PT, R6, UR32, !P0 ;  /* 0x0000002006007c0c */ /* 0x000fe2000c721270 */
[----:B------:R-:W-:Y:S01]  /*3f540*/  UMOV UR18, UR61 ;  /* 0x0000003d00127c82 */ /* 0x000fe20008000000 */
[----:B------:R-:W-:Y:S01]  /*3f550*/  ISETP.LT.AND P0, PT, R5, UR10, !P0 ;  /* 0x0000000a05007c0c */ /* 0x000fe2000c701270 */
[----:B------:R-:W-:Y:S01]  /*3f560*/  UMOV UR36, UR60 ;  /* 0x0000003c00247c82 */ /* 0x000fe20008000000 */
[----:B------:R-:W-:Y:S01]  /*3f570*/  ULDC.64 UR60, c[0x0][0x228] ;  /* 0x00008a00003c7ab9 */ /* 0x000fe20000000a00 */
[----:B------:R-:W-:Y:S01]  /*3f580*/  ULDC.64 UR12, c[0x0][0x228] ;  /* 0x00008a00000c7ab9 */ /* 0x000fe20000000a00 */
[----:B------:R0:W-:Y:S01]  /*3f590*/  STL [R1+0x4f4], R8 ;  /* 0x0004f40801007387 */ /* 0x0001e20000100800 */
[----:B------:R-:W-:Y:S01]  /*3f5a0*/  UMOV UR30, UR55 ;  /* 0x00000037001e7c82 */ /* 0x000fe20008000000 */
[----:B------:R-:W-:-:S05]  /*3f5b0*/  ULDC UR32, c[0x0][0x248] ;  /* 0x0000920000207ab9 */ /* 0x000fca0000000800 */
[----:B------:R-:W-:-:S04]  /*3f5c0*/  @P1 LOP3.LUT R7, R7, 0x40, RZ, 0xfc, !PT ;  /* 0x0000004007071812 */ /* 0x000fc800078efcff */
[----:B------:R-:W-:-:S04]  /*3f5d0*/  LOP3.LUT R7, R7, 0xffffffdf, RZ, 0xc0, !PT ;  /* 0xffffffdf07077812 */ /* 0x000fc800078ec0ff */
[----:B------:R-:W-:Y:S02]  /*3f5e0*/  @P0 LOP3.LUT R7, R7, 0x20, RZ, 0xfc, !PT ;  /* 0x0000002007070812 */ /* 0x000fe400078efcff */
[----:B------:R-:W-:-:S04]  /*3f5f0*/  ISETP.GE.AND P0, PT, R195, UR43, PT ;  /* 0x0000002bc3007c0c */ /* 0x000fc8000bf06270 */
[----:B------:R-:W-:Y:S02]  /*3f600*/  ISETP.LT.AND P1, PT, R6, UR60, !P0 ;  /* 0x0000003c06007c0c */ /* 0x000fe4000c721270 */
[----:B------:R-:W-:Y:S02]  /*3f610*/  ISETP.LT.AND P0, PT, R5, UR12, !P0 ;  /* 0x0000000c05007c0c */ /* 0x000fe4000c701270 */
[----:B------:R-:W-:-:S09]  /*3f620*/  LOP3.LUT R7, R7, 0xffffffef, RZ, 0xc0, !PT ;  /* 0xffffffef07077812 */ /* 0x000fd200078ec0ff */
[----:B------:R-:W-:-:S04]  /*3f630*/  @P1 LOP3.LUT R7, R7, 0x10, RZ, 0xfc, !PT ;  /* 0x0000001007071812 */ /* 0x000fc800078efcff */
[----:B------:R-:W-:Y:S01]  /*3f640*/  LOP3.LUT R7, R7, 0xfffffffb, RZ, 0xc0, !PT ;  /* 0xfffffffb07077812 */ /* 0x000fe200078ec0ff */
[----:B0-----:R-:W-:Y:S01]  /*3f650*/  VIADD R8, R8, UR52 ;  /* 0x0000003408087c36 */ /* 0x001fe20008000000 */
[----:B------:R-:W-:Y:S01]  /*3f660*/  UMOV UR52, UR54 ;  /* 0x0000003600347c82 */ /* 0x000fe20008000000 */
[----:B------:R-:W-:Y:S01]  /*3f670*/  ULDC.64 UR54, c[0x0][0x228] ;  /* 0x00008a0000367ab9 */ /* 0x000fe20000000a00 */
[----:B------:R-:W-:Y:S02]  /*3f680*/  @P0 LOP3.LUT R7, R7, 0x4, RZ, 0xfc, !PT ;  /* 0x0000000407070812 */ /* 0x000fe400078efcff */
[----:B------:R-:W-:-:S04]  /*3f690*/  ISETP.GE.AND P0, PT, R194, UR37, PT ;  /* 0x00000025c2007c0c */ /* 0x000fc8000bf06270 */
[----:B------:R-:W-:Y:S01]  /*3f6a0*/  ISETP.LT.AND P1, PT, R6, UR54, !P0 ;  /* 0x0000003606007c0c */ /* 0x000fe2000c721270 */
[----:B------:R0:W-:Y:S01]  /*3f6b0*/  STL [R1+0x4f8], R8 ;  /* 0x0004f80801007387 */ /* 0x0001e20000100800 */
[----:B------:R-:W-:Y:S01]  /*3f6c0*/  UMOV UR12, UR52 ;  /* 0x00000034000c7c82 */ /* 0x000fe20008000000 */
[----:B0-----:R-:W-:Y:S01]  /*3f6d0*/  VIADD R8, R8, UR53 ;  /* 0x0000003508087c36 */ /* 0x001fe20008000000 */
[----:B------:R-:W-:Y:S02]  /*3f6e0*/  ULDC.64 UR52, c[0x0][0x228] ;  /* 0x00008a0000347ab9 */ /* 0x000fe40000000a00 */
[----:B------:R-:W-:Y:S01]  /*3f6f0*/  ISETP.LT.AND P0, PT, R5, UR52, !P0 ;  /* 0x0000003405007c0c */ /* 0x000fe2000c701270 */
[----:B------:R-:W-:-:S06]  /*3f700*/  UMOV UR10, UR49 ;  /* 0x00000031000a7c82 */ /* 0x000fcc0008000000 */
[----:B------:R-:W-:Y:S01]  /*3f710*/  @P1 LOP3.LUT R51, R51, 0x1000, RZ, 0xfc, !PT ;  /* 0x0000100033331812 */ /* 0x000fe200078efcff */
[----:B------:R-:W-:Y:S01]  /*3f720*/  UMOV UR54, UR48 ;  /* 0x0000003000367c82 */ /* 0x000fe20008000000 */
[----:B------:R0:W-:Y:S01]  /*3f730*/  STL [R1+0x4fc], R8 ;  /* 0x0004fc0801007387 */ /* 0x0001e20000100800 */
[----:B------:R-:W-:Y:S01]  /*3f740*/  ULDC.64 UR48, c[0x0][0x228] ;  /* 0x00008a0000307ab9 */ /* 0x000fe20000000a00 */
[----:B------:R-:W-:Y:S01]  /*3f750*/  LOP3.LUT R51, R51, 0xfffff7ff, RZ, 0xc0, !PT ;  /* 0xfffff7ff33337812 */ /* 0x000fe200078ec0ff */
[----:B------:R-:W-:Y:S01]  /*3f760*/  UMOV UR60, UR36 ;  /* 0x00000024003c7c82 */ /* 0x000fe20008000000 */
[----:B------:R-:W-:Y:S01]  /*3f770*/  ULDC.64 UR36, c[0x0][0x228] ;  /* 0x00008a0000247ab9 */ /* 0x000fe20000000a00 */
[----:B------:R-:W-:Y:S01]  /*3f780*/  ULDC UR52, c[0x0][0x248] ;  /* 0x0000920000347ab9 */ /* 0x000fe20000000800 */
[----:B------:R-:W-:Y:S02]  /*3f790*/  @P0 LOP3.LUT R51, R51, 0x800, RZ, 0xfc, !PT ;  /* 0x0000080033330812 */ /* 0x000fe400078efcff */
[----:B------:R-:W-:Y:S01]  /*3f7a0*/  ISETP.GE.AND P0, PT, R193, UR33, PT ;  /* 0x00000021c1007c0c */ /* 0x000fe2000bf06270 */
[----:B0-----:R-:W-:Y:S01]  /*3f7b0*/  VIADD R8, R8, UR32 ;  /* 0x0000002008087c36 */ /* 0x001fe20008000000 */
[----:B------:R-:W-:Y:S01]  /*3f7c0*/  UMOV UR32, UR42 ;  /* 0x0000002a00207c82 */ /* 0x000fe20008000000 */
[----:B------:R-:W-:Y:S01]  /*3f7d0*/  ULDC UR42, c[0x0][0x248] ;  /* 0x00009200002a7ab9 */ /* 0x000fe20000000800 */
[----:B------:R-:W-:-:S02]  /*3f7e0*/  ISETP.LT.AND P1, PT, R6, UR48, !P0 ;  /* 0x0000003006007c0c */ /* 0x000fc4000c721270 */
[----:B------:R0:W-:Y:S01]  /*3f7f0*/  STL [R1+0x4d8], R8 ;  /* 0x0004d80801007387 */ /* 0x0001e20000100800 */
[----:B------:R-:W-:Y:S01]  /*3f800*/  LOP3.LUT R51, R51, 0xfffffeff, RZ, 0xc0, !PT ;  /* 0xfffffeff33337812 */ /* 0x000fe200078ec0ff */
[----:B0-----:R-:W-:Y:S01]  /*3f810*/  VIADD R8, R8, UR42 ;  /* 0x0000002a08087c36 */ /* 0x001fe20008000000 */
[----:B------:R-:W-:Y:S02]  /*3f820*/  ULDC.64 UR42, c[0x0][0x228] ;  /* 0x00008a00002a7ab9 */ /* 0x000fe40000000a00 */
[----:B------:R-:W-:-:S06]  /*3f830*/  ISETP.LT.AND P0, PT, R5, UR42, !P0 ;  /* 0x0000002a05007c0c */ /* 0x000fcc000c701270 */
[----:B------:R-:W-:-:S04]  /*3f840*/  @P1 LOP3.LUT R51, R51, 0x100, RZ, 0xfc, !PT ;  /* 0x0000010033331812 */ /* 0x000fc800078efcff */
[----:B------:R-:W-:-:S04]  /*3f850*/  LOP3.LUT R51, R51, 0xffffff7f, RZ, 0xc0, !PT ;  /* 0xffffff7f33337812 */ /* 0x000fc800078ec0ff */
[----:B------:R-:W-:Y:S02]  /*3f860*/  @P0 LOP3.LUT R51, R51, 0x80, RZ, 0xfc, !PT ;  /* 0x0000008033330812 */ /* 0x000fe400078efcff */
[----:B------:R-:W-:Y:S01]  /*3f870*/  ISETP.GE.AND P0, PT, R2, UR61, PT ;  /* 0x0000003d02007c0c */ /* 0x000fe2000bf06270 */
[----:B------:R0:W-:Y:S03]  /*3f880*/  STL [R1+0x4e0], R8 ;  /* 0x0004e00801007387 */ /* 0x0001e60000100800 */
[----:B------:R-:W-:Y:S01]  /*3f890*/  ISETP.LT.AND P1, PT, R6, UR36, !P0 ;  /* 0x0000002406007c0c */ /* 0x000fe2000c721270 */
[----:B0-----:R-:W-:Y:S01]  /*3f8a0*/  VIADD R8, R8, UR52 ;  /* 0x0000003408087c36 */ /* 0x001fe20008000000 */
[----:B------:R-:W-:Y:S01]  /*3f8b0*/  UMOV UR52, UR12 ;  /* 0x0000000c00347c82 */ /* 0x000fe20008000000 */
[----:B------:R-:W-:Y:S01]  /*3f8c0*/  UMOV UR12, UR32 ;  /* 0x00000020000c7c82 */ /* 0x000fe20008000000 */
[----:B------:R-:W-:Y:S01]  /*3f8d0*/  ULDC.64 UR32, c[0x0][0x228] ;  /* 0x00008a0000207ab9 */ /* 0x000fe20000000a00 */
[----:B------:R-:W-:-:S02]  /*3f8e0*/  LOP3.LUT R51, R51, 0xffffffef, RZ, 0xc0, !PT ;  /* 0xffffffef33337812 */ /* 0x000fc400078ec0ff */
[----:B------:R-:W-:-:S06]  /*3f8f0*/  ISETP.LT.AND P0, PT, R5, UR32, !P0 ;  /* 0x0000002005007c0c */ /* 0x000fcc000c701270 */
[----:B------:R-:W-:Y:S01]  /*3f900*/  @P1 LOP3.LUT R51, R51, 0x10, RZ, 0xfc, !PT ;  /* 0x0000001033331812 */ /* 0x000fe200078efcff */
[----:B------:R-:W-:-:S03]  /*3f910*/  VIADD R2, R4, 0x132 ;  /* 0x0000013204027836 */ /* 0x000fc60000000000 */
[----:B------:R-:W-:Y:S01]  /*3f920*/  LOP3.LUT R51, R51, 0xfffffff7, RZ, 0xc0, !PT ;  /* 0xfffffff733337812 */ /* 0x000fe200078ec0ff */
[----:B------:R-:W-:Y:S01]  /*3f930*/  UMOV UR32, UR5 ;  /* 0x0000000500207c82 */ /* 0x000fe20008000000 */
[----:B------:R-:W-:Y:S01]  /*3f940*/  UMOV UR42, UR54 ;  /* 0x00000036002a7c82 */ /* 0x000fe20008000000 */
[----:B------:R-:W-:Y:S01]  /*3f950*/  UMOV UR54, UR60 ;  /* 0x0000003c00367c82 */ /* 0x000fe20008000000 */
[----:B------:R-:W-:Y:S01]  /*3f960*/  ULDC.64 UR60, c[0x0][0x228] ;  /* 0x00008a00003c7ab9 */ /* 0x000fe20000000a00 */
[----:B------:R-:W-:Y:S01]  /*3f970*/  ULDC UR5, c[0x0][0x228] ;  /* 0x00008a0000057ab9 */ /* 0x000fe20000000800 */
[----:B------:R-:W-:Y:S02]  /*3f980*/  @P0 LOP3.LUT R51, R51, 0x8, RZ, 0xfc, !PT ;  /* 0x0000000833330812 */ /* 0x000fe400078efcff */
[----:B------:R-:W-:-:S04]  /*3f990*/  ISETP.GE.AND P0, PT, R2, UR32, PT ;  /* 0x0000002002007c0c */ /* 0x000fc8000bf06270 */
[----:B------:R-:W-:Y:S02]  /*3f9a0*/  ISETP.LT.AND P1, PT, R6, UR60, !P0 ;  /* 0x0000003c06007c0c */ /* 0x000fe4000c721270 */
[----:B------:R-:W-:Y:S02]  /*3f9b0*/  ISETP.LT.AND P0, PT, R5, UR5, !P0 ;  /* 0x0000000505007c0c */ /* 0x000fe4000c701270 */
[----:B------:R-:W-:Y:S01]  /*3f9c0*/  LOP3.LUT R7, R7, 0xfffffff7, RZ, 0xc0, !PT ;  /* 0xfffffff707077812 */ /* 0x000fe200078ec0ff */
[----:B------:R-:W-:Y:S01]  /*3f9d0*/  UMOV UR36, UR6 ;  /* 0x0000000600247c82 */ /* 0x000fe20008000000 */
[----:B------:R-:W-:Y:S01]  /*3f9e0*/  ULDC UR6, c[0x0][0x248] ;  /* 0x0000920000067ab9 */ /* 0x000fe20000000800 */
[----:B------:R0:W-:Y:S01]  /*3f9f0*/  STL [R1+0x4e8], R8 ;  /* 0x0004e80801007387 */ /* 0x0001e20000100800 */
[----:B------:R-:W-:Y:S01]  /*3fa00*/  VIADD R2, R4, 0x130 ;  /* 0x0000013004027836 */ /* 0x000fe20000000000 */
[----:B------:R-:W-:Y:S01]  /*3fa10*/  UMOV UR48, UR10 ;  /* 0x0000000a00307c82 */ /* 0x000fe20008000000 */
[----:B------:R-:W-:-:S03]  /*3fa20*/  ULDC UR5, c[0x0][0x228] ;  /* 0x00008a0000057ab9 */ /* 0x000fc60000000800 */
[----:B------:R-:W-:Y:S01]  /*3fa30*/  @P1 LOP3.LUT R7, R7, 0x8, RZ, 0xfc, !PT ;  /* 0x0000000807071812 */ /* 0x000fe200078efcff */
[----:B------:R-:W-:Y:S01]  /*3fa40*/  UMOV UR32, UR36 ;  /* 0x0000002400207c82 */ /* 0x000fe20008000000 */
[----:B------:R-:W-:Y:S02]  /*3fa50*/  ULDC UR10, c[0x0][0x248] ;  /* 0x00009200000a7ab9 */ /* 0x000fe40000000800 */
[----:B------:R-:W-:Y:S01]  /*3fa60*/  LOP3.LUT R7, R7, 0xfffffffd, RZ, 0xc0, !PT ;  /* 0xfffffffd07077812 */ /* 0x000fe200078ec0ff */
[----:B0-----:R-:W-:Y:S01]  /*3fa70*/  VIADD R8, R8, UR6 ;  /* 0x0000000608087c36 */ /* 0x001fe20008000000 */
[----:B------:R-:W-:Y:S01]  /*3fa80*/  UMOV UR36, UR42 ;  /* 0x0000002a00247c82 */ /* 0x000fe20008000000 */
[----:B------:R-:W-:Y:S01]  /*3fa90*/  ULDC UR6, c[0x0][0x248] ;  /* 0x0000920000067ab9 */ /* 0x000fe20000000800 */
[----:B------:R-:W-:Y:S02]  /*3faa0*/  @P0 LOP3.LUT R7, R7, 0x2, RZ, 0xfc, !PT ;  /* 0x0000000207070812 */ /* 0x000fe400078efcff */
[----:B------:R-:W-:Y:S01]  /*3fab0*/  ISETP.GE.AND P0, PT, R2, UR32, PT ;  /* 0x0000002002007c0c */ /* 0x000fe2000bf06270 */
[----:B------:R0:W-:Y:S03]  /*3fac0*/  STL [R1+0x500], R8 ;  /* 0x0005000801007387 */ /* 0x0001e60000100800 */
[----:B------:R-:W-:Y:S01]  /*3fad0*/  ISETP.LT.AND P1, PT, R6, UR5, !P0 ;  /* 0x0000000506007c0c */ /* 0x000fe2000c721270 */
[----:B------:R-:W-:Y:S01]  /*3fae0*/  VIADD R2, R4, 0x12e ;  /* 0x0000012e04027836 */ /* 0x000fe20000000000 */
[----:B------:R-:W-:Y:S01]  /*3faf0*/  UMOV UR42, UR48 ;  /* 0x00000030002a7c82 */ /* 0x000fe20008000000 */
[----:B0-----:R-:W-:Y:S01]  /*3fb00*/  VIADD R8, R8, UR10 ;  /* 0x0000000a08087c36 */ /* 0x001fe20008000000 */
[----:B------:R-:W-:Y:S01]  /*3fb10*/  ULDC UR10, c[0x0][0x228] ;  /* 0x00008a00000a7ab9 */ /* 0x000fe20000000800 */
[----:B------:R-:W-:Y:S01]  /*3fb20*/  UMOV UR32, UR36 ;  /* 0x0000002400207c82 */ /* 0x000fe20008000000 */
[----:B------:R-:W-:Y:S01]  /*3fb30*/  ISETP.LT.AND P0, PT, R5, UR10, !P0 ;  /* 0x0000000a05007c0c */ /* 0x000fe2000c701270 */
[----:B------:R-:W-:Y:S01]  /*3fb40*/  UMOV UR48, UR12 ;  /* 0x0000000c00307c82 */ /* 0x000fe20008000000 */
[----:B------:R-:W-:Y:S01]  /*3fb50*/  UMOV UR12, UR30 ;  /* 0x0000001e000c7c82 */ /* 0x000fe20008000000 */
[----:B------:R-:W-:Y:S01]  /*3fb60*/  UMOV UR30, UR56 ;  /* 0x00000038001e7c82 */ /* 0x000fe20008000000 */
[----:B------:R-:W-:Y:S01]  /*3fb70*/  LOP3.LUT R7, R7, 0xfffffffe, RZ, 0xc0, !PT ;  /* 0xfffffffe07077812 */ /* 0x000fe200078ec0ff */
[----:B------:R-:W-:Y:S01]  /*3fb80*/  UMOV UR56, UR44 ;  /* 0x0000002c00387c82 */ /* 0x000fe20008000000 */
[----:B------:R-:W-:Y:S01]  /*3fb90*/  UMOV UR44, UR14 ;  /* 0x0000000e002c7c82 */ /* 0x000fe20008000000 */
[----:B------:R-:W-:Y:S01]  /*3fba0*/  ULDC UR14, c[0x0][0x228] ;  /* 0x00008a00000e7ab9 */ /* 0x000fe20000000800 */
[----:B------:R-:W-:Y:S01]  /*3fbb0*/  @P1 LOP3.LUT R7, R7, 0x1, RZ, 0xfc, !PT ;  /* 0x0000000107071812 */ /* 0x000fe200078efcff */
[----:B------:R-:W-:Y:S01]  /*3fbc0*/  ULDC UR5, c[0x0][0x228] ;  /* 0x00008a0000057ab9 */ /* 0x000fe20000000800 */
[----:B------:R0:W-:Y:S01]  /*3fbd0*/  STL [R1+0x504], R8 ;  /* 0x0005040801007387 */ /* 0x0001e20000100800 */
[----:B------:R-:W-:-:S02]  /*3fbe0*/  ULDC UR10, c[0x0][0x248] ;  /* 0x00009200000a7ab9 */ /* 0x000fc40000000800 */
[----:B------:R-:W-:Y:S02]  /*3fbf0*/  @P0 LOP3.LUT R48, R48, 0x80000000, RZ, 0xfc, !PT ;  /* 0x8000000030300812 */ /* 0x000fe400078efcff */
[----:B------:R-:W-:-:S04]  /*3fc00*/  ISETP.GE.AND P0, PT, R2, UR32, PT ;  /* 0x0000002002007c0c */ /* 0x000fc8000bf06270 */
[----:B------:R-:W-:Y:S02]  /*3fc10*/  ISETP.LT.AND P1, PT, R6, UR14, !P0 ;  /* 0x0000000e06007c0c */ /* 0x000fe4000c721270 */
[----:B------:R-:W-:Y:S01]  /*3fc20*/  LOP3.LUT R48, R48, 0xbfffffff, RZ, 0xc0, !PT ;  /* 0xbfffffff30307812 */ /* 0x000fe200078ec0ff */
[----:B0-----:R-:W-:Y:S01]  /*3fc30*/  VIADD R8, R8, UR6 ;  /* 0x0000000608087c36 */ /* 0x001fe20008000000 */
[----:B------:R-:W-:Y:S01]  /*3fc40*/  ISETP.LT.AND P0, PT, R5, UR5, !P0 ;  /* 0x0000000505007c0c */ /* 0x000fe2000c701270 */
[----:B------:R-:W-:Y:S01]  /*3fc50*/  ULDC UR6, c[0x0][0x248] ;  /* 0x0000920000067ab9 */ /* 0x000fe20000000800 */
[----:B------:R-:W-:Y:S01]  /*3fc60*/  VIADD R2, R4, 0x12c ;  /* 0x0000012c04027836 */ /* 0x000fe20000000000 */
[----:B------:R-:W-:Y:S01]  /*3fc70*/  UMOV UR36, UR42 ;  /* 0x0000002a00247c82 */ /* 0x000fe20008000000 */
[----:B------:R0:W-:Y:S01]  /*3fc80*/  STL [R1+0x508], R8 ;  /* 0x0005080801007387 */ /* 0x0001e20000100800 */
[----:B------:R-:W-:Y:S01]  /*3fc90*/  ULDC UR5, c[0x0][0x228] ;  /* 0x00008a0000057ab9 */ /* 0x000fe20000000800 */
[----:B------:R-:W-:Y:S01]  /*3fca0*/  UMOV UR60, UR16 ;  /* 0x00000010003c7c82 */ /* 0x000fe20008000000 */
[----:B------:R-:W-:-:S02]  /*3fcb0*/  ULDC UR14, c[0x0][0x248] ;  /* 0x00009200000e7ab9 */ /* 0x000fc40000000800 */
[----:B------:R-:W-:Y:S01]  /*3fcc0*/  @P1 LOP3.LUT R48, R48, 0x40000000, RZ, 0xfc, !PT ;  /* 0x4000000030301812 */ /* 0x000fe200078efcff */
[----:B------:R-:W-:Y:S01]  /*3fcd0*/  UMOV UR42, UR12 ;  /* 0x0000000c002a7c82 */ /* 0x000fe20008000000 */
[----:B------:R-:W-:Y:S01]  /*3fce0*/  UMOV UR32, UR36 ;  /* 0x0000002400207c82 */ /* 0x000fe20008000000 */
[----:B------:R-:W-:Y:S01]  /*3fcf0*/  ULDC UR16, c[0x0][0x248] ;  /* 0x0000920000107ab9 */ /* 0x000fe20000000800 */
[----:B------:R-:W-:Y:S01]  /*3fd00*/  LOP3.LUT R48, R48, 0xdfffffff, RZ, 0xc0, !PT ;  /* 0xdfffffff30307812 */ /* 0x000fe200078ec0ff */
[----:B0-----:R-:W-:Y:S01]  /*3fd10*/  VIADD R8, R8, UR6 ;  /* 0x0000000608087c36 */ /* 0x001fe20008000000 */
[----:B------:R-:W-:Y:S01]  /*3fd20*/  ULDC UR6, c[0x0][0x248] ;  /* 0x0000920000067ab9 */ /* 0x000fe20000000800 */
[----:B------:R-:W-:Y:S01]  /*3fd30*/  ULDC UR12, c[0x0][0x248] ;  /* 0x00009200000c7ab9 */ /* 0x000fe20000000800 */
[----:B------:R-:W-:Y:S02]  /*3fd40*/  @P0 LOP3.LUT R48, R48, 0x20000000, RZ, 0xfc, !PT ;  /* 0x2000000030300812 */ /* 0x000fe400078efcff */
[----:B------:R0:W-:Y:S01]  /*3fd50*/  STL [R1+0x50c], R8 ;  /* 0x00050c0801007387 */ /* 0x0001e20000100800 */
[----:B------:R-:W-:Y:S01]  /*3fd60*/  ISETP.GE.AND P0, PT, R2, UR61, PT ;  /* 0x0000003d02007c0c */ /* 0x000fe2000bf06270 */
[----:B0-----:R-:W-:Y:S01]  /*3fd70*/  VIADD R8, R8, UR6 ;  /* 0x0000000608087c36 */ /* 0x001fe20008000000 */
[----:B------:R-:W-:-:S02]  /*3fd80*/  ULDC UR6, c[0x0][0x228] ;  /* 0x00008a0000067ab9 */ /* 0x000fc40000000800 */
[----:B------:R-:W-:Y:S02]  /*3fd90*/  ISETP.LT.AND P1, PT, R6, UR6, !P0 ;  /* 0x0000000606007c0c */ /* 0x000fe4000c721270 */
[----:B------:R-:W-:Y:S01]  /*3fda0*/  LOP3.LUT R48, R48, 0xefffffff, RZ, 0xc0, !PT ;  /* 0xefffffff30307812 */ /* 0x000fe200078ec0ff */
[----:B------:R0:W-:Y:S01]  /*3fdb0*/  STL [R1+0x510], R8 ;  /* 0x0005100801007387 */ /* 0x0001e20000100800 */
[----:B------:R-:W-:Y:S01]  /*3fdc0*/  VIADD R2, R4, 0x12a ;  /* 0x0000012a04027836 */ /* 0x000fe20000000000 */
[----:B------:R-:W-:Y:S01]  /*3fdd0*/  UMOV UR36, UR42 ;  /* 0x0000002a00247c82 */ /* 0x000fe20008000000 */
[----:B------:R-:W-:Y:S01]  /*3fde0*/  ULDC UR6, c[0x0][0x228] ;  /* 0x00008a0000067ab9 */ /* 0x000fe20000000800 */
[----:B0-----:R-:W-:Y:S01]  /*3fdf0*/  VIADD R8, R8, UR10 ;  /* 0x0000000a08087c36 */ /* 0x001fe20008000000 */
[----:B------:R-:W-:Y:S02]  /*3fe00*/  ULDC UR10, c[0x0][0x228] ;  /* 0x00008a00000a7ab9 */ /* 0x000fe40000000800 */
[----:B------:R-:W-:-:S03]  /*3fe10*/  ISETP.LT.AND P0, PT, R5, UR10, !P0 ;  /* 0x0000000a05007c0c */ /* 0x000fc6000c701270 */
[----:B------:R-:W-:Y:S01]  /*3fe20*/  @P1 LOP3.LUT R48, R48, 0x10000000, RZ, 0xfc, !PT ;  /* 0x1000000030301812 */ /* 0x000fe200078efcff */
[----:B------:R-:W-:Y:S01]  /*3fe30*/  UMOV UR42, UR18 ;  /* 0x00000012002a7c82 */ /* 0x000fe20008000000 */
[----:B------:R-:W-:Y:S01]  /*3fe40*/  ULDC UR18, c[0x0][0x228] ;  /* 0x00008a0000127ab9 */ /* 0x000fe20000000800 */
[----:B------:R0:W-:Y:S01]  /*3fe50*/  STL [R1+0x514], R8 ;  /* 0x0005140801007387 */ /* 0x0001e20000100800 */
[----:B------:R-:W-:Y:S01]  /*3fe60*/  LOP3.LUT R48, R48, 0xf7ffffff, RZ, 0xc0, !PT ;  /* 0xf7ffffff30307812 */ /* 0x000fe200078ec0ff */
[----:B------:R-:W-:-:S05]  /*3fe70*/  ULDC UR10, c[0x0][0x228] ;  /* 0x00008a00000a7ab9 */ /* 0x000fca0000000800 */
[----:B------:R-:W-:Y:S02]  /*3fe80*/  @P0 LOP3.LUT R48, R48, 0x8000000, RZ, 0xfc, !PT ;  /* 0x0800000030300812 */ /* 0x000fe400078efcff */
[----:B------:R-:W-:-:S04]  /*3fe90*/  ISETP.GE.AND P0, PT, R2, UR36, PT ;  /* 0x0000002402007c0c */ /* 0x000fc8000bf06270 */
[----:B------:R-:W-:Y:S02]  /*3fea0*/  ISETP.LT.AND P1, PT, R6, UR18, !P0 ;  /* 0x0000001206007c0c */ /* 0x000fe4000c721270 */
[----:B------:R-:W-:Y:S01]  /*3feb0*/  LOP3.LUT R48, R48, 0xfbffffff, RZ, 0xc0, !PT ;  /* 0xfbffffff30307812 */ /* 0x000fe200078ec0ff */
[----:B0-----:R-:W-:Y:S01]  /*3fec0*/  VIADD R8, R8, UR12 ;  /* 0x0000000c08087c36 */ /* 0x001fe20008000000 */
[----:B------:R-:W-:Y:S01]  /*3fed0*/  ISETP.LT.AND P0, PT, R5, UR5, !P0 ;  /* 0x0000000505007c0c */ /* 0x000fe2000c701270 */
[----:B------:R-:W-:Y:S01]  /*3fee0*/  VIADD R2, R4, 0x128 ;  /* 0x0000012804027836 */ /* 0x000fe20000000000 */
[----:B------:R-:W-:Y:S01]  /*3fef0*/  ULDC UR12, c[0x0][0x248] ;  /* 0x00009200000c7ab9 */ /* 0x000fe20000000800 */
[----:B------:R-:W-:Y:S01]  /*3ff00*/  UMOV UR36, UR26 ;  /* 0x0000001a00247c82 */ /* 0x000fe20008000000 */
[----:B------:R-:W-:-:S05]  /*3ff10*/  ULDC UR18, c[0x0][0x248] ;  /* 0x0000920000127ab9 */ /* 0x000fca0000000800 */
[----:B------:R-:W-:Y:S01]  /*3ff20*/  @P1 LOP3.LUT R48, R48, 0x4000000, RZ, 0xfc, !PT ;  /* 0x0400000030301812 */ /* 0x000fe200078efcff */
[----:B------:R0:W-:Y:S01]  /*3ff30*/  STL [R1+0x518], R8 ;  /* 0x0005180801007387 */ /* 0x0001e20000100800 */
[----:B------:R-:W-:Y:S01]  /*3ff40*/  ULDC UR5, c[0x0][0x228] ;  /* 0x00008a0000057ab9 */ /* 0x000fe20000000800 */
[----:B------:R-:W-:Y:S01]  /*3ff50*/  ULDC UR26, c[0x0][0x228] ;  /* 0x00008a00001a7ab9 */ /* 0x000fe20000000800 */
[----:B------:R-:W-:-:S04]  /*3ff60*/  LOP3.LUT R48, R48, 0xfdffffff, RZ, 0xc0, !PT ;  /* 0xfdffffff30307812 */ /* 0x000fc800078ec0ff */
[----:B------:R-:W-:Y:S02]  /*3ff70*/  @P0 LOP3.LUT R48, R48, 0x2000000, RZ, 0xfc, !PT ;  /* 0x0200000030300812 */ /* 0x000fe400078efcff */
[----:B------:R-:W-:Y:S01]  /*3ff80*/  ISETP.GE.AND P0, PT, R2, UR60, PT ;  /* 0x0000003c02007c0c */ /* 0x000fe2000bf06270 */
[----:B0-----:R-:W-:Y:S01]  /*3ff90*/  VIADD R8, R8, UR12 ;  /* 0x0000000c08087c36 */ /* 0x001fe20008000000 */
[----:B------:R-:W-:Y:S02]  /*3ffa0*/  ULDC UR12, c[0x0][0x228] ;  /* 0x00008a00000c7ab9 */ /* 0x000fe40000000800 */
[----:B------:R-:W-:Y:S02]  /*3ffb0*/  ISETP.LT.AND P1, PT, R6, UR12, !P0 ;  /* 0x0000000c06007c0c */ /* 0x000fe4000c721270 */
[----:B------:R-:W-:Y:S01]  /*3ffc0*/  LOP3.LUT R48, R48, 0xfeffffff, RZ, 0xc0, !PT ;  /* 0xfeffffff30307812 */ /* 0x000fe200078ec0ff */
[----:B------:R-:W-:Y:S01]  /*3ffd0*/  VIADD R2, R4, 0x126 ;  /* 0x0000012604027836 */ /* 0x000fe20000000000 */
[----:B------:R-:W-:Y:S01]  /*3ffe0*/  ISETP.LT.AND P0, PT, R5, UR6, !P0 ;  /* 0x0000000605007c0c */ /* 0x000fe2000c701270 */
[----:B------:R0:W-:Y:S01]  /*3fff0*/  STL [R1+0x51c], R8 ;  /* 0x00051c0801007387 */ /* 0x0001e20000100800 */
[----:B------:R-:W-:Y:S01]  /*40000*/  UMOV UR60, UR52 ;  /* 0x00000034003c7c82 */ /* 0x000fe20008000000 */
[----:B------:R-:W-:Y:S01]  /*40010*/  ULDC UR6, c[0x0][0x228] ;  /* 0x00008a0000067ab9 */ /* 0x000fe20000000800 */
[----:B------:R-:W-:-:S05]  /*40020*/  ULDC UR12, c[0x0][0x228] ;  /* 0x00008a00000c7ab9 */ /* 0x000fca0000000800 */
[----:B------:R-:W-:-:S04]  /*40030*/  @P1 LOP3.LUT R48, R48, 0x1000000, RZ, 0xfc, !PT ;  /* 0x0100000030301812 */ /* 0x000fc800078efcff */
[----:B------:R-:W-:-:S04]  /*40040*/  LOP3.LUT R48, R48, 0xff7fffff, RZ, 0xc0, !PT ;  /* 0xff7fffff30307812 */ /* 0x000fc800078ec0ff */
[----:B------:R-:W-:Y:S02]  /*40050*/  @P0 LOP3.LUT R48, R48, 0x800000, RZ, 0xfc, !PT ;  /* 0x0080000030300812 */ /* 0x000fe400078efcff */
[----:B------:R-:W-:Y:S01]  /*40060*/  ISETP.GE.AND P0, PT, R2, UR36, PT ;  /* 0x0000002402007c0c */ /* 0x000fe2000bf06270 */
[----:B0-----:R-:W-:Y:S01]  /*40070*/  VIADD R8, R8, UR14 ;  /* 0x0000000e08087c36 */ /* 0x001fe20008000000 */
[----:B------:R-:W-:Y:S02]  /*40080*/  ULDC UR14, c[0x0][0x248] ;  /* 0x00009200000e7ab9 */ /* 0x000fe40000000800 */
[----:B------:R-:W-:Y:S02]  /*40090*/  ISETP.LT.AND P1, PT, R6, UR10, !P0 ;  /* 0x0000000a06007c0c */ /* 0x000fe4000c721270 */
[----:B------:R-:W-:Y:S01]  /*400a0*/  LOP3.LUT R48, R48, 0xffbfffff, RZ, 0xc0, !PT ;  /* 0xffbfffff30307812 */ /* 0x000fe200078ec0ff */
[----:B------:R0:W-:Y:S01]  /*400b0*/  STL [R1+0x520], R8 ;  /* 0x0005200801007387 */ /* 0x0001e20000100800 */
[----:B------:R-:W-:Y:S01]  /*400c0*/  VIADD R2, R4, 0x124 ;  /* 0x0000012404027836 */ /* 0x000fe20000000000 */
[----:B------:R-:W-:Y:S01]  /*400d0*/  UMOV UR36, UR22 ;  /* 0x0000001600247c82 */ /* 0x000fe20008000000 */
[----:B------:R-:W-:Y:S01]  /*400e0*/  ULDC UR10, c[0x0][0x228] ;  /* 0x00008a00000a7ab9 */ /* 0x000fe20000000800 */
[----:B------:R-:W-:Y:S01]  /*400f0*/  UMOV UR52, UR20 ;  /* 0x0000001400347c82 */ /* 0x000fe20008000000 */
[----:B------:R-:W-:Y:S01]  /*40100*/  ULDC UR20, c[0x0][0x248] ;  /* 0x0000920000147ab9 */ /* 0x000fe20000000800 */
[----:B------:R-:W-:Y:S01]  /*40110*/  ULDC UR22, c[0x0][0x248] ;  /* 0x0000920000167ab9 */ /* 0x000fe20000000800 */
[----:B0-----:R-:W-:Y:S01]  /*40120*/  VIADD R8, R8, UR14 ;  /* 0x0000000e08087c36 */ /* 0x001fe20008000000 */
[----:B------:R-:W-:-:S02]  /*40130*/  ULDC UR14, c[0x0][0x228] ;  /* 0x00008a00000e7ab9 */ /* 0x000fc40000000800 */
[----:B------:R-:W-:Y:S01]  /*40140*/  ISETP.LT.AND P0, PT, R5, UR14, !P0 ;  /* 0x0000000e05007c0c */ /* 0x000fe2000c701270 */
[----:B------:R-:W-:Y:S01]  /*40150*/  ULDC UR14, c[0x0][0x228] ;  /* 0x00008a00000e7ab9 */ /* 0x000fe20000000800 */
[----:B------:R-:W-:-:S04]  /*40160*/  @P1 LOP3.LUT R48, R48, 0x400000, RZ, 0xfc, !PT ;  /* 0x0040000030301812 */ /* 0x000fc800078efcff */
[----:B------:R-:W-:-:S07]  /*40170*/  LOP3.LUT R48, R48, 0xffdfffff, RZ, 0xc0, !PT ;  /* 0xffdfffff30307812 */ /* 0x000fce00078ec0ff */
[----:B------:R-:W-:Y:S02]  /*40180*/  @P0 LOP3.LUT R48, R48, 0x200000, RZ, 0xfc, !PT ;  /* 0x0020000030300812 */ /* 0x000fe400078efcff */
[----:B------:R-:W-:-:S04]  /*40190*/  ISETP.GE.AND P0, PT, R2, UR60, PT ;  /* 0x0000003c02007c0c */ /* 0x000fc8000bf06270 */
[----:B------:R-:W-:Y:S01]  /*401a0*/  ISETP.LT.AND P1, PT, R6, UR5, !P0 ;  /* 0x0000000506007c0c */ /* 0x000fe2000c721270 */
[----:B------:R0:W-:Y:S01]  /*401b0*/  STL [R1+0x524], R8 ;  /* 0x0005240801007387 */ /* 0x0001e20000100800 */
[----:B------:R-:W-:Y:S01]  /*401c0*/  LOP3.LUT R48, R48, 0xffefffff, RZ, 0xc0, !PT ;  /* 0xffefffff30307812 */ /* 0x000fe200078ec0ff */
[----:B------:R-:W-:Y:S01]  /*401d0*/  VIADD R2, R4, 0x122 ;  /* 0x0000012204027836 */ /* 0x000fe20000000000 */
[----:B------:R-:W-:Y:S01]  /*401e0*/  UMOV UR60, UR48 ;  /* 0x00000030003c7c82 */ /* 0x000fe20008000000 */
[----:B------:R-:W-:Y:S01]  /*401f0*/  ULDC UR5, c[0x0][0x228] ;  /* 0x00008a0000057ab9 */ /* 0x000fe20000000800 */
[----:B0-----:R-:W-:Y:S01]  /*40200*/  VIADD R8, R8, UR16 ;  /* 0x0000001008087c36 */ /* 0x001fe20008000000 */
[----:B------:R-:W-:Y:S02]  /*40210*/  ULDC UR16, c[0x0][0x228] ;  /* 0x00008a0000107ab9 */ /* 0x000fe40000000800 */
[----:B------:R-:W-:Y:S01]  /*40220*/  ISETP.LT.AND P0, PT, R5, UR16, !P0 ;  /* 0x0000001005007c0c */ /* 0x000fe2000c701270 */
[----:B------:R-:W-:-:S03]  /*40230*/  ULDC UR16, c[0x0][0x228] ;  /* 0x00008a0000107ab9 */ /* 0x000fc60000000800 */
[----:B------:R-:W-:-:S04]  /*40240*/  @P1 LOP3.LUT R48, R48, 0x100000, RZ, 0xfc, !PT ;  /* 0x0010000030301812 */ /* 0x000fc800078efcff */
[----:B------:R-:W-:-:S05]  /*40250*/  LOP3.LUT R48, R48, 0xfff7ffff, RZ, 0xc0, !PT ;  /* 0xfff7ffff30307812 */ /* 0x000fca00078ec0ff */
[----:B------:R-:W-:Y:S02]  /*40260*/  @P0 LOP3.LUT R48, R48, 0x80000, RZ, 0xfc, !PT ;  /* 0x0008000030300812 */ /* 0x000fe400078efcff */
[----:B------:R-:W-:Y:S02]  /*40270*/  ISETP.GE.AND P0, PT, R2, UR36, PT ;  /* 0x0000002402007c0c */ /* 0x000fe4000bf06270 */
[----:B------:R-:W-:Y:S01]  /*40280*/  LOP3.LUT R48, R48, 0xfffbffff, RZ, 0xc0, !PT ;  /* 0xfffbffff30307812 */ /* 0x000fe200078ec0ff */
[----:B------:R-:W-:Y:S01]  /*40290*/  VIADD R2, R4, 0x120 ;  /* 0x0000012004027836 */ /* 0x000fe20000000000 */
[----:B------:R-:W-:Y:S01]  /*402a0*/  ISETP.LT.AND P1, PT, R6, UR26, !P0 ;  /* 0x0000001a06007c0c */ /* 0x000fe2000c721270 */
[----:B------:R0:W-:Y:S01]  /*402b0*/  STL [R1+0x528], R8 ;  /* 0x0005280801007387 */ /* 0x0001e20000100800 */
[----:B------:R-:W-:Y:S01]  /*402c0*/  ISETP.LT.AND P0, PT, R5, UR6, !P0 ;  /* 0x0000000605007c0c */ /* 0x000fe2000c701270 */
[----:B------:R-:W-:Y:S01]  /*402d0*/  ULDC UR6, c[0x0][0x228] ;  /* 0x00008a0000067ab9 */ /* 0x000fe20000000800 */
[----:B------:R-:W-:Y:S01]  /*402e0*/  UMOV UR48, UR58 ;  /* 0x0000003a00307c82 */ /* 0x000fe20008000000 */
[----:B------:R-:W-:Y:S01]  /*402f0*/  ULDC UR36, c[0x0][0x228] ;  /* 0x00008a0000247ab9 */ /* 0x000fe20000000800 */
[----:B------:R-:W-:-:S07]  /*40300*/  ULDC UR26, c[0x0][0x248] ;  /* 0x00009200001a7ab9 */ /* 0x000fce0000000800 */
[----:B------:R-:W-:Y:S01]  /*40310*/  @P1 LOP3.LUT R48, R48, 0x40000, RZ, 0xfc, !PT ;  /* 0x0004000030301812 */ /* 0x000fe200078efcff */
[----:B0-----:R-:W-:Y:S01]  /*40320*/  VIADD R8, R8, UR18 ;  /* 0x0000001208087c36 */ /* 0x001fe20008000000 */
[----:B------:R-:W-:Y:S02]  /*40330*/  ULDC UR18, c[0x0][0x248] ;  /* 0x0000920000127ab9 */ /* 0x000fe40000000800 */
[----:B------:R-:W-:-:S04]  /*40340*/  LOP3.LUT R48, R48, 0xfffdffff, RZ, 0xc0, !PT ;  /* 0xfffdffff30307812 */ /* 0x000fc800078ec0ff */
[----:B------:R-:W-:Y:S02]  /*40350*/  @P0 LOP3.LUT R48, R48, 0x20000, RZ, 0xfc, !PT ;  /* 0x0002000030300812 */ /* 0x000fe400078efcff */
[----:B------:R-:W-:Y:S01]  /*40360*/  ISETP.GE.AND P0, PT, R2, UR60, PT ;  /* 0x0000003c02007c0c */ /* 0x000fe2000bf06270 */
[----:B------:R0:W-:Y:S03]  /*40370*/  STL [R1+0x52c], R8 ;  /* 0x00052c0801007387 */ /* 0x0001e60000100800 */
[----:B------:R-:W-:Y:S02]  /*40380*/  ISETP.LT.AND P1, PT, R6, UR12, !P0 ;  /* 0x0000000c06007c0c */ /* 0x000fe4000c721270 */
[----:B------:R-:W-:Y:S01]  /*40390*/  LOP3.LUT R48, R48, 0xfffeffff, RZ, 0xc0, !PT ;  /* 0xfffeffff30307812 */ /* 0x000fe200078ec0ff */
[----:B------:R-:W-:Y:S01]  /*403a0*/  VIADD R2, R4, 0x11e ;  /* 0x0000011e04027836 */ /* 0x000fe20000000000 */
[----:B------:R-:W-:Y:S01]  /*403b0*/  UMOV UR60, UR32 ;  /* 0x00000020003c7c82 */ /* 0x000fe20008000000 */
[----:B------:R-:W-:Y:S01]  /*403c0*/  UMOV UR58, UR24 ;  /* 0x00000018003a7c82 */ /* 0x000fe20008000000 */
[----:B------:R-:W-:Y:S01]  /*403d0*/  ULDC UR12, c[0x0][0x228] ;  /* 0x00008a00000c7ab9 */ /* 0x000fe20000000800 */
[----:B0-----:R-:W-:Y:S01]  /*403e0*/  VIADD R8, R8, UR18 ;  /* 0x0000001208087c36 */ /* 0x001fe20008000000 */
[----:B------:R-:W-:-:S05]  /*403f0*/  ULDC UR18, c[0x0][0x248] ;  /* 0x0000920000127ab9 */ /* 0x000fca0000000800 */
[----:B------:R-:W-:Y:S01]  /*40400*/  @P1 LOP3.LUT R48, R48, 0x10000, RZ, 0xfc, !PT ;  /* 0x0001000030301812 */ /* 0x000fe200078efcff */
[----:B------:R0:W-:Y:S01]  /*40410*/  STL [R1+0x530], R8 ;  /* 0x0005300801007387 */ /* 0x0001e20000100800 */
[----:B------:R-:W-:Y:S01]  /*40420*/  UMOV UR32, UR52 ;  /* 0x0000003400207c82 */ /* 0x000fe20008000000 */
[----:B------:R-:W-:Y:S01]  /*40430*/  ULDC UR24, c[0x0][0x248] ;  /* 0x0000920000187ab9 */ /* 0x000fe20000000800 */
[----:B0-----:R-:W-:Y:S01]  /*40440*/  VIADD R8, R8, UR18 ;  /* 0x0000001208087c36 */ /* 0x001fe20008000000 */
[----:B------:R-:W-:Y:S02]  /*40450*/  ULDC UR18, c[0x0][0x228] ;  /* 0x00008a0000127ab9 */ /* 0x000fe40000000800 */
[----:B------:R-:W-:Y:S02]  /*40460*/  ISETP.LT.AND P0, PT, R5, UR18, !P0 ;  /* 0x0000001205007c0c */ /* 0x000fe4000c701270 */
[----:B------:R-:W-:Y:S01]  /*40470*/  LOP3.LUT R48, R48, 0xffff7fff, RZ, 0xc0, !PT ;  /* 0xffff7fff30307812 */ /* 0x000fe200078ec0ff */
[----:B------:R0:W-:Y:S01]  /*40480*/  STL [R1+0x534], R8 ;  /* 0x0005340801007387 */ /* 0x0001e20000100800 */
[----:B------:R-:W-:Y:S01]  /*40490*/  UMOV UR52, UR28 ;  /* 0x0000001c00347c82 */ /* 0x000fe20008000000 */
[----:B------:R-:W-:Y:S01]  /*404a0*/  ULDC UR18, c[0x0][0x228] ;  /* 0x00008a0000127ab9 */ /* 0x000fe20000000800 */
[----:B------:R-:W-:Y:S01]  /*404b0*/  UMOV UR61, UR34 ;  /* 0x00000022003d7c82 */ /* 0x000fe20008000000 */
[----:B------:R-:W-:Y:S01]  /*404c0*/  ULDC UR28, c[0x0][0x248] ;  /* 0x00009200001c7ab9 */ /* 0x000fe20000000800 */
        /* <DEDUP_REMOVED lines=27> */
[----:B------:R-:W-:Y:S01]  /*40680*/  ULDC UR20, c[0x0][0x248] ;  /* 0x0000920000147ab9 */ /* 0x000fe20000000800 */
[----:B------:R-:W-:-:S04]  /*40690*/  ULDC UR32, c[0x0][0x248] ;  /* 0x0000920000207ab9 */ /* 0x000fc80000000800 */
[----:B------:R-:W-:-:S04]  /*406a0*/  @P1 LOP3.LUT R48, R48, 0x1000, RZ, 0xfc, !PT ;  /* 0x0000100030301812 */ /* 0x000fc800078efcff */
[----:B------:R-:W-:-:S04]  /*406b0*/  LOP3.LUT R48, R48, 0xfffff7ff, RZ, 0xc0, !PT ;  /* 0xfffff7ff30307812 */ /* 0x000fc800078ec0ff */
[----:B------:R-:W-:Y:S02]  /*406c0*/  @P0 LOP3.LUT R48, R48, 0x800, RZ, 0xfc, !PT ;  /* 0x0000080030300812 */ /* 0x000fe400078efcff */
[----:B------:R-:W-:Y:S01]  /*406d0*/  ISETP.GE.AND P0, PT, R2, UR42, PT ;  /* 0x0000002a02007c0c */ /* 0x000fe2000bf06270 */
[----:B0-----:R-:W-:Y:S01]  /*406e0*/  VIADD R8, R8, UR22 ;  /* 0x0000001608087c36 */ /* 0x001fe20008000000 */
[----:B------:R-:W-:Y:S01]  /*406f0*/  ULDC UR22, c[0x0][0x248] ;  /* 0x0000920000167ab9 */ /* 0x000fe20000000800 */
[----:B------:R-:W-:Y:S01]  /*40700*/  LOP3.LUT R48, R48, 0xfffffbff, RZ, 0xc0, !PT ;  /* 0xfffffbff30307812 */ /* 0x000fe200078ec0ff */
[----:B------:R-:W-:Y:S01]  /*40710*/  VIADD R2, R4, 0x118 ;  /* 0x0000011804027836 */ /* 0x000fe20000000000 */
[----:B------:R-:W-:Y:S01]  /*40720*/  ISETP.LT.AND P1, PT, R6, UR16, !P0 ;  /* 0x0000001006007c0c */ /* 0x000fe2000c721270 */
[----:B------:R0:W-:Y:S01]  /*40730*/  STL [R1+0x540], R8 ;  /* 0x0005400801007387 */ /* 0x0001e20000100800 */
[----:B------:R-:W-:Y:S01]  /*40740*/  ULDC UR16, c[0x0][0x228] ;  /* 0x00008a0000107ab9 */ /* 0x000fe20000000800 */
[----:B------:R-:W-:Y:S01]  /*40750*/  ULDC UR42, c[0x0][0x228] ;  /* 0x00008a00002a7ab9 */ /* 0x000fe20000000800 */
[----:B0-----:R-:W-:Y:S01]  /*40760*/  VIADD R8, R8, UR22 ;  /* 0x0000001608087c36 */ /* 0x001fe20008000000 */
[----:B------:R-:W-:-:S02]  /*40770*/  ULDC UR22, c[0x0][0x228] ;  /* 0x00008a0000167ab9 */ /* 0x000fc40000000800 */
[----:B------:R-:W-:Y:S01]  /*40780*/  ISETP.LT.AND P0, PT, R5, UR22, !P0 ;  /* 0x0000001605007c0c */ /* 0x000fe2000c701270 */
[----:B------:R-:W-:-:S05]  /*40790*/  ULDC UR22, c[0x0][0x228] ;  /* 0x00008a0000167ab9 */ /* 0x000fca0000000800 */
[----:B------:R-:W-:-:S04]  /*407a0*/  @P1 LOP3.LUT R48, R48, 0x400, RZ, 0xfc, !PT ;  /* 0x0000040030301812 */ /* 0x000fc800078efcff */
[----:B------:R-:W-:-:S04]  /*407b0*/  LOP3.LUT R48, R48, 0xfffffdff, RZ, 0xc0, !PT ;  /* 0xfffffdff30307812 */ /* 0x000fc800078ec0ff */
        /* <DEDUP_REMOVED lines=8> */
[----:B------:R-:W-:Y:S01]  /*40840*/  ULDC UR48, c[0x0][0x228] ;  /* 0x00008a0000307ab9 */ /* 0x000fe20000000800 */
[----:B0-----:R-:W-:Y:S01]  /*40850*/  VIADD R8, R8, UR24 ;  /* 0x0000001808087c36 */ /* 0x001fe20008000000 */
[----:B------:R-:W-:Y:S02]  /*40860*/  ULDC UR24, c[0x0][0x228] ;  /* 0x00008a0000187ab9 */ /* 0x000fe40000000800 */
[----:B------:R-:W-:Y:S01]  /*40870*/  ISETP.LT.AND P0, PT, R5, UR24, !P0 ;  /* 0x0000001805007c0c */ /* 0x000fe2000c701270 */
[----:B------:R-:W-:-:S02]  /*40880*/  ULDC UR24, c[0x0][0x228] ;  /* 0x00008a0000187ab9 */ /* 0x000fc40000000800 */
[----:B------:R-:W-:-:S04]  /*40890*/  @P1 LOP3.LUT R48, R48, 0x100, RZ, 0xfc, !PT ;  /* 0x0000010030301812 */ /* 0x000fc800078efcff */
[----:B------:R-:W-:-:S06]  /*408a0*/  LOP3.LUT R48, R48, 0xffffff7f, RZ, 0xc0, !PT ;  /* 0xffffff7f30307812 */ /* 0x000fcc00078ec0ff */
[----:B------:R-:W-:Y:S02]  /*408b0*/  @P0 LOP3.LUT R48, R48, 0x80, RZ, 0xfc, !PT ;  /* 0x0000008030300812 */ /* 0x000fe400078efcff */
[----:B------:R-:W-:-:S04]  /*408c0*/  ISETP.GE.AND P0, PT, R2, UR56, PT ;  /* 0x0000003802007c0c */ /* 0x000fc8000bf06270 */
        /* <DEDUP_REMOVED lines=20> */
[----:B------:R-:W-:Y:S01]  /*40a10*/  ULDC UR18, c[0x0][0x228] ;  /* 0x00008a0000127ab9 */ /* 0x000fe20000000800 */
[----:B------:R-:W-:Y:S01]  /*40a20*/  ULDC UR46, c[0x0][0x228] ;  /* 0x00008a00002e7ab9 */ /* 0x000fe20000000800 */
[----:B0-----:R-:W-:Y:S01]  /*40a30*/  VIADD R8, R8, UR26 ;  /* 0x0000001a08087c36 */ /* 0x001fe20008000000 */
[----:B------:R-:W-:-:S04]  /*40a40*/  ULDC UR26, c[0x0][0x248] ;  /* 0x00009200001a7ab9 */ /* 0x000fc80000000800 */
[----:B------:R0:W-:Y:S01]  /*40a50*/  STL [R1+0x550], R8 ;  /* 0x0005500801007387 */ /* 0x0001e20000100800 */
[----:B------:R-:W-:Y:S01]  /*40a60*/  @P1 LOP3.LUT R48, R48, 0x10, RZ, 0xfc, !PT ;  /* 0x0000001030301812 */ /* 0x000fe200078efcff */
[----:B0-----:R-:W-:Y:S01]  /*40a70*/  VIADD R8, R8, UR26 ;  /* 0x0000001a08087c36 */ /* 0x001fe20008000000 */
[----:B------:R-:W-:Y:S02]  /*40a80*/  ULDC UR26, c[0x0][0x228] ;  /* 0x00008a00001a7ab9 */ /* 0x000fe40000000800 */
[----:B------:R-:W-:Y:S01]  /*40a90*/  ISETP.LT.AND P0, PT, R5, UR26, !P0 ;  /* 0x0000001a05007c0c */ /* 0x000fe2000c701270 */
[----:B------:R-:W-:Y:S01]  /*40aa0*/  ULDC UR26, c[0x0][0x248] ;  /* 0x00009200001a7ab9 */ /* 0x000fe20000000800 */
[----:B------:R-:W-:-:S11]  /*40ab0*/  LOP3.LUT R48, R48, 0xfffffff7, RZ, 0xc0, !PT ;  /* 0xfffffff730307812 */ /* 0x000fd600078ec0ff */
[----:B------:R-:W-:Y:S02]  /*40ac0*/  @P0 LOP3.LUT R48, R48, 0x8, RZ, 0xfc, !PT ;  /* 0x0000000830300812 */ /* 0x000fe400078efcff */
[----:B------:R-:W-:-:S04]  /*40ad0*/  ISETP.GE.AND P0, PT, R2, UR61, PT ;  /* 0x0000003d02007c0c */ /* 0x000fc8000bf06270 */
[----:B------:R-:W-:Y:S02]  /*40ae0*/  ISETP.LT.AND P1, PT, R6, UR10, !P0 ;  /* 0x0000000a06007c0c */ /* 0x000fe4000c721270 */
[----:B------:R-:W-:Y:S01]  /*40af0*/  LOP3.LUT R48, R48, 0xfffffffb, RZ, 0xc0, !PT ;  /* 0xfffffffb30307812 */ /* 0x000fe200078ec0ff */
[----:B------:R0:W-:Y:S01]  /*40b00*/  STL [R1+0x554], R8 ;  /* 0x0005540801007387 */ /* 0x0001e20000100800 */
[----:B------:R-:W-:Y:S01]  /*40b10*/  ISETP.LT.AND P0, PT, R5, UR14, !P0 ;  /* 0x0000000e05007c0c */ /* 0x000fe2000c701270 */
[----:B------:R-:W-:Y:S01]  /*40b20*/  VIADD R2, R4, 0x110 ;  /* 0x0000011004027836 */ /* 0x000fe20000000000 */
[----:B------:R-:W-:Y:S01]  /*40b30*/  UMOV UR61, UR60 ;  /* 0x0000003c003d7c82 */ /* 0x000fe20008000000 */
[----:B------:R-:W-:-:S06]  /*40b40*/  ULDC UR10, c[0x0][0x228] ;  /* 0x00008a00000a7ab9 */ /* 0x000fcc0000000800 */
[----:B------:R-:W-:Y:S01]  /*40b50*/  @P1 LOP3.LUT R48, R48, 0x4, RZ, 0xfc, !PT ;  /* 0x0000000430301812 */ /* 0x000fe200078efcff */
[----:B0-----:R-:W-:Y:S01]  /*40b60*/  VIADD R8, R8, UR28 ;  /* 0x0000001c08087c36 */ /* 0x001fe20008000000 */
[----:B------:R-:W-:Y:S01]  /*40b70*/  ULDC UR28, c[0x0][0x248] ;  /* 0x00009200001c7ab9 */ /* 0x000fe20000000800 */
[----:B------:R-:W-:Y:S01]  /*40b80*/  ULDC UR14, c[0x0][0x228] ;  /* 0x00008a00000e7ab9 */ /* 0x000fe20000000800 */
[----:B------:R-:W-:Y:S02]  /*40b90*/  LOP3.LUT R48, R48, 0xfffffffd, RZ, 0xc0, !PT ;  /* 0xfffffffd30307812 */ /* 0x000fe400078ec0ff */
[----:B------:R0:W-:Y:S02]  /*40ba0*/  STL [R1+0x558], R8 ;  /* 0x0005580801007387 */ /* 0x0001e40000100800 */
[----:B------:R-:W-:Y:S02]  /*40bb0*/  @P0 LOP3.LUT R48, R48, 0x2, RZ, 0xfc, !PT ;  /* 0x0000000230300812 */ /* 0x000fe400078efcff */
[----:B------:R-:W-:Y:S01]  /*40bc0*/  ISETP.GE.AND P0, PT, R2, UR56, PT ;  /* 0x0000003802007c0c */ /* 0x000fe2000bf06270 */
[----:B0-----:R-:W-:Y:S01]  /*40bd0*/  VIADD R8, R8, UR28 ;  /* 0x0000001c08087c36 */ /* 0x001fe20008000000 */
[----:B------:R-:W-:-:S02]  /*40be0*/  ULDC UR28, c[0x0][0x228] ;  /* 0x00008a00001c7ab9 */ /* 0x000fc40000000800 */
[----:B------:R-:W-:Y:S01]  /*40bf0*/  ISETP.LT.AND P1, PT, R6, UR28, !P0 ;  /* 0x0000001c06007c0c */ /* 0x000fe2000c721270 */
[----:B------:R-:W-:Y:S01]  /*40c00*/  VIADD R2, R4, 0x10e ;  /* 0x0000010e04027836 */ /* 0x000fe20000000000 */
[----:B------:R-:W-:Y:S01]  /*40c10*/  ISETP.LT.AND P0, PT, R5, UR5, !P0 ;  /* 0x0000000505007c0c */ /* 0x000fe2000c701270 */
[----:B------:R0:W-:Y:S01]  /*40c20*/  STL [R1+0x560], R8 ;  /* 0x0005600801007387 */ /* 0x0001e20000100800 */
[----:B------:R-:W-:Y:S01]  /*40c30*/  LOP3.LUT R48, R48, 0xfffffffe, RZ, 0xc0, !PT ;  /* 0xfffffffe30307812 */ /* 0x000fe200078ec0ff */
[----:B------:R-:W-:Y:S01]  /*40c40*/  UMOV UR56, UR38 ;  /* 0x0000002600387c82 */ /* 0x000fe20008000000 */
[----:B------:R-:W-:Y:S01]  /*40c50*/  UMOV UR60, UR40 ;  /* 0x00000028003c7c82 */ /* 0x000fe20008000000 */
[----:B------:R-:W-:Y:S01]  /*40c60*/  ULDC UR5, c[0x0][0x228] ;  /* 0x00008a0000057ab9 */ /* 0x000fe20000000800 */
[----:B------:R-:W-:Y:S01]  /*40c70*/  ULDC UR28, c[0x0][0x228] ;  /* 0x00008a00001c7ab9 */ /* 0x000fe20000000800 */
[----:B------:R-:W-:Y:S01]  /*40c80*/  ULDC UR38, c[0x0][0x248] ;  /* 0x0000920000267ab9 */ /* 0x000fe20000000800 */
[----:B------:R-:W-:Y:S01]  /*40c90*/  ULDC UR40, c[0x0][0x248] ;  /* 0x0000920000287ab9 */ /* 0x000fe20000000800 */
[----:B0-----:R-:W-:Y:S01]  /*40ca0*/  VIADD R8, R8, UR30 ;  /* 0x0000001e08087c36 */ /* 0x001fe20008000000 */
[----:B------:R-:W-:-:S03]  /*40cb0*/  ULDC UR30, c[0x0][0x228] ;  /* 0x00008a00001e7ab9 */ /* 0x000fc60000000800 */
[----:B------:R-:W-:Y:S02]  /*40cc0*/  @P0 LOP3.LUT R50, R50, 0x80000000, RZ, 0xfc, !PT ;  /* 0x8000000032320812 */ /* 0x000fe400078efcff */
[----:B------:R-:W-:Y:S02]  /*40cd0*/  ISETP.GE.AND P0, PT, R2, UR52, PT ;  /* 0x0000003402007c0c */ /* 0x000fe4000bf06270 */
[----:B------:R-:W-:Y:S02]  /*40ce0*/  @P1 LOP3.LUT R48, R48, 0x1, RZ, 0xfc, !PT ;  /* 0x0000000130301812 */ /* 0x000fe400078efcff */
        /* <DEDUP_REMOVED lines=8> */
[----:B------:R-:W-:-:S02]  /*40d70*/  ULDC UR20, c[0x0][0x228] ;  /* 0x00008a0000147ab9 */ /* 0x000fc40000000800 */
[----:B------:R-:W-:Y:S01]  /*40d80*/  ISETP.LT.AND P0, PT, R5, UR20, !P0 ;  /* 0x0000001405007c0c */ /* 0x000fe2000c701270 */
[----:B------:R-:W-:Y:S02]  /*40d90*/  ULDC UR20, c[0x0][0x228] ;  /* 0x00008a0000147ab9 */ /* 0x000fe40000000800 */
[----:B------:R-:W-:-:S04]  /*40da0*/  @P1 LOP3.LUT R50, R50, 0x40000000, RZ, 0xfc, !PT ;  /* 0x4000000032321812 */ /* 0x000fc800078efcff */
[----:B------:R-:W-:-:S06]  /*40db0*/  LOP3.LUT R50, R50, 0xdfffffff, RZ, 0xc0, !PT ;  /* 0xdfffffff32327812 */ /* 0x000fcc00078ec0ff */
        /* <DEDUP_REMOVED lines=8> */
[----:B------:R-:W-:Y:S01]  /*40e40*/  ULDC UR22, c[0x0][0x248] ;  /* 0x0000920000167ab9 */ /* 0x000fe20000000800 */
[----:B------:R-:W-:Y:S01]  /*40e50*/  LOP3.LUT R51, R51, 0x7fffffff, RZ, 0xc0, !PT ;  /* 0x7fffffff33337812 */ /* 0x000fe200078ec0ff */
[----:B------:R-:W-:-:S07]  /*40e60*/  ULDC UR61, c[0x0][0x228] ;  /* 0x00008a00003d7ab9 */ /* 0x000fce0000000800 */
[----:B------:R-:W-:-:S04]  /*40e70*/  @P1 LOP3.LUT R50, R50, 0x10000000, RZ, 0xfc, !PT ;  /* 0x1000000032321812 */ /* 0x000fc800078efcff */
[----:B------:R-:W-:-:S04]  /*40e80*/  LOP3.LUT R50, R50, 0xf7ffffff, RZ, 0xc0, !PT ;  /* 0xf7ffffff32327812 */ /* 0x000fc800078ec0ff */
        /* <DEDUP_REMOVED lines=11> */
[----:B------:R-:W-:Y:S01]  /*40f40*/  ULDC UR42, c[0x0][0x248] ;  /* 0x00009200002a7ab9 */ /* 0x000fe20000000800 */
[----:B------:R-:W-:-:S02]  /*40f50*/  ULDC UR44, c[0x0][0x248] ;  /* 0x00009200002c7ab9 */ /* 0x000fc40000000800 */
[----:B------:R-:W-:-:S04]  /*40f60*/  @P1 LOP3.LUT R50, R50, 0x4000000, RZ, 0xfc, !PT ;  /* 0x0400000032321812 */ /* 0x000fc800078efcff */
[----:B------:R-:W-:Y:S01]  /*40f70*/  LOP3.LUT R50, R50, 0xfdffffff, RZ, 0xc0, !PT ;  /* 0xfdffffff32327812 */ /* 0x000fe200078ec0ff */
[----:B0-----:R-:W-:Y:S01]  /*40f80*/  VIADD R8, R8, UR32 ;  /* 0x0000002008087c36 */ /* 0x001fe20008000000 */
[----:B------:R-:W-:Y:S02]  /*40f90*/  ULDC UR32, c[0x0][0x248] ;  /* 0x0000920000207ab9 */ /* 0x000fe40000000800 */
[----:B------:R-:W-:Y:S02]  /*40fa0*/  @P0 LOP3.LUT R50, R50, 0x2000000, RZ, 0xfc, !PT ;  /* 0x0200000032320812 */ /* 0x000fe400078efcff */
[----:B------:R0:W-:Y:S01]  /*40fb0*/  STL [R1+0x570], R8 ;  /* 0x0005700801007387 */ /* 0x0001e20000100800 */
[----:B------:R-:W-:Y:S01]  /*40fc0*/  ISETP.GE.AND P0, PT, R2, UR60, PT ;  /* 0x0000003c02007c0c */ /* 0x000fe2000bf06270 */
[----:B0-----:R-:W-:Y:S01]  /*40fd0*/  VIADD R8, R8, UR32 ;  /* 0x0000002008087c36 */ /* 0x001fe20008000000 */
[----:B------:R-:W-:Y:S02]  /*40fe0*/  ULDC UR32, c[0x0][0x228] ;  /* 0x00008a0000207ab9 */ /* 0x000fe40000000800 */
[----:B------:R-:W-:-:S02]  /*40ff0*/  ISETP.LT.AND P1, PT, R6, UR32, !P0 ;  /* 0x0000002006007c0c */ /* 0x000fc4000c721270 */
[----:B------:R-:W-:Y:S01]  /*41000*/  LOP3.LUT R50, R50, 0xfeffffff, RZ, 0xc0, !PT ;  /* 0xfeffffff32327812 */ /* 0x000fe200078ec0ff */
[----:B------:R0:W-:Y:S01]  /*41010*/  STL [R1+0x574], R8 ;  /* 0x0005740801007387 */ /* 0x0001e20000100800 */
[----:B------:R-:W-:Y:S01]  /*41020*/  VIADD R2, R4, 0x106 ;  /* 0x0000010604027836 */ /* 0x000fe20000000000 */
[----:B------:R-:W-:Y:S01]  /*41030*/  UMOV UR60, UR52 ;  /* 0x00000034003c7c82 */ /* 0x000fe20008000000 */
[----:B------:R-:W-:Y:S01]  /*41040*/  ULDC UR32, c[0x0][0x228] ;  /* 0x00008a0000207ab9 */ /* 0x000fe20000000800 */
[----:B------:R-:W-:Y:S01]  /*41050*/  ULDC UR52, c[0x0][0x248] ;  /* 0x0000920000347ab9 */ /* 0x000fe20000000800 */
[----:B0-----:R-:W-:Y:S01]  /*41060*/  VIADD R8, R8, UR6 ;  /* 0x0000000608087c36 */ /* 0x001fe20008000000 */
[----:B------:R-:W-:Y:S02]  /*41070*/  ULDC UR6, c[0x0][0x228] ;  /* 0x00008a0000067ab9 */ /* 0x000fe40000000800 */
[----:B------:R-:W-:Y:S01]  /*41080*/  ISETP.LT.AND P0, PT, R5, UR6, !P0 ;  /* 0x0000000605007c0c */ /* 0x000fe2000c701270 */
[----:B------:R-:W-:Y:S01]  /*41090*/  ULDC UR6, c[0x0][0x248] ;  /* 0x0000920000067ab9 */ /* 0x000fe20000000800 */
[----:B------:R-:W-:-:S04]  /*410a0*/  @P1 LOP3.LUT R50, R50, 0x1000000, RZ, 0xfc, !PT ;  /* 0x0100000032321812 */ /* 0x000fc800078efcff */
[----:B------:R-:W-:-:S07]  /*410b0*/  LOP3.LUT R50, R50, 0xff7fffff, RZ, 0xc0, !PT ;  /* 0xff7fffff32327812 */ /* 0x000fce00078ec0ff */
[----:B------:R-:W-:Y:S02]  /*410c0*/  @P0 LOP3.LUT R50, R50, 0x800000, RZ, 0xfc, !PT ;  /* 0x0080000032320812 */ /* 0x000fe400078efcff */
[----:B------:R-:W-:Y:S01]  /*410d0*/  ISETP.GE.AND P0, PT, R2, UR54, PT ;  /* 0x0000003602007c0c */ /* 0x000fe2000bf06270 */
[----:B------:R0:W-:Y:S01]  /*410e0*/  STL [R1+0x578], R8 ;  /* 0x0005780801007387 */ /* 0x0001e20000100800 */
[----:B------:R-:W-:Y:S01]  /*410f0*/  LOP3.LUT R50, R50, 0xffbfffff, RZ, 0xc0, !PT ;  /* 0xffbfffff32327812 */ /* 0x000fe200078ec0ff */
[----:B------:R-:W-:Y:S01]  /*41100*/  VIADD R2, R4, 0x104 ;  /* 0x0000010404027836 */ /* 0x000fe20000000000 */
[----:B------:R-:W-:Y:S01]  /*41110*/  ISETP.LT.AND P1, PT, R6, UR12, !P0 ;  /* 0x0000000c06007c0c */ /* 0x000fe2000c721270 */
[----:B------:R-:W-:Y:S01]  /*41120*/  ULDC UR12, c[0x0][0x248] ;  /* 0x00009200000c7ab9 */ /* 0x000fe20000000800 */
[----:B------:R-:W-:Y:S01]  /*41130*/  ULDC UR54, c[0x0][0x228] ;  /* 0x00008a0000367ab9 */ /* 0x000fe20000000800 */
[----:B0-----:R-:W-:Y:S01]  /*41140*/  VIADD R8, R8, UR34 ;  /* 0x0000002208087c36 */ /* 0x001fe20008000000 */
[----:B------:R-:W-:-:S02]  /*41150*/  ULDC UR34, c[0x0][0x228] ;  /* 0x00008a0000227ab9 */ /* 0x000fc40000000800 */
[----:B------:R-:W-:Y:S01]  /*41160*/  ISETP.LT.AND P0, PT, R5, UR34, !P0 ;  /* 0x0000002205007c0c */ /* 0x000fe2000c701270 */
[----:B------:R-:W-:-:S06]  /*41170*/  ULDC UR34, c[0x0][0x228] ;  /* 0x00008a0000227ab9 */ /* 0x000fcc0000000800 */
[----:B------:R-:W-:-:S04]  /*41180*/  @P1 LOP3.LUT R50, R50, 0x400000, RZ, 0xfc, !PT ;  /* 0x0040000032321812 */ /* 0x000fc800078efcff */
[----:B------:R-:W-:-:S04]  /*41190*/  LOP3.LUT R50, R50, 0xffdfffff, RZ, 0xc0, !PT ;  /* 0xffdfffff32327812 */ /* 0x000fc800078ec0ff */
        /* <DEDUP_REMOVED lines=9> */
[----:B------:R-:W-:-:S08]  /*41230*/  ULDC UR50, c[0x0][0x248] ;  /* 0x0000920000327ab9 */ /* 0x000fd00000000800 */
[----:B------:R-:W-:-:S04]  /*41240*/  @P1 LOP3.LUT R50, R50, 0x100000, RZ, 0xfc, !PT ;  /* 0x0010000032321812 */ /* 0x000fc800078efcff */
[----:B------:R-:W-:-:S04]  /*41250*/  LOP3.LUT R50, R50, 0xfff7ffff, RZ, 0xc0, !PT ;  /* 0xfff7ffff32327812 */ /* 0x000fc800078ec0ff */
[----:B------:R-:W-:Y:S02]  /*41260*/  @P0 LOP3.LUT R50, R50, 0x80000, RZ, 0xfc, !PT ;  /* 0x0008000032320812 */ /* 0x000fe400078efcff */
[----:B------:R-:W-:Y:S02]  /*41270*/  ISETP.GE.AND P0, PT, R2, UR60, PT ;  /* 0x0000003c02007c0c */ /* 0x000fe4000bf06270 */
[----:B------:R-:W-:Y:S01]  /*41280*/  LOP3.LUT R50, R50, 0xfffbffff, RZ, 0xc0, !PT ;  /* 0xfffbffff32327812 */ /* 0x000fe200078ec0ff */
[----:B------:R-:W-:Y:S01]  /*41290*/  VIADD R2, R4, 0x100 ;  /* 0x0000010004027836 */ /* 0x000fe20000000000 */
[----:B------:R-:W-:Y:S01]  /*412a0*/  ISETP.LT.AND P1, PT, R6, UR48, !P0 ;  /* 0x0000003006007c0c */ /* 0x000fe2000c721270 */
[----:B0-----:R-:W-:Y:S01]  /*412b0*/  VIADD R8, R8, UR36 ;  /* 0x0000002408087c36 */ /* 0x001fe20008000000 */
[----:B------:R-:W-:Y:S01]  /*412c0*/  ISETP.LT.AND P0, PT, R5, UR46, !P0 ;  /* 0x0000002e05007c0c */ /* 0x000fe2000c701270 */
[----:B------:R-:W-:Y:S01]  /*412d0*/  ULDC UR36, c[0x0][0x248] ;  /* 0x0000920000247ab9 */ /* 0x000fe20000000800 */
[----:B------:R-:W-:Y:S01]  /*412e0*/  ULDC UR46, c[0x0][0x248] ;  /* 0x00009200002e7ab9 */ /* 0x000fe20000000800 */
[----:B------:R-:W-:Y:S01]  /*412f0*/  ULDC UR48, c[0x0][0x228] ;  /* 0x00008a0000307ab9 */ /* 0x000fe20000000800 */
[----:B------:R-:W-:-:S07]  /*41300*/  ULDC UR60, c[0x0][0x228] ;  /* 0x00008a00003c7ab9 */ /* 0x000fce0000000800 */
[----:B------:R-:W-:-:S04]  /*41310*/  @P1 LOP3.LUT R50, R50, 0x40000, RZ, 0xfc, !PT ;  /* 0x0004000032321812 */ /* 0x000fc800078efcff */
[----:B------:R-:W-:-:S04]  /*41320*/  LOP3.LUT R50, R50, 0xfffdffff, RZ, 0xc0, !PT ;  /* 0xfffdffff32327812 */ /* 0x000fc800078ec0ff */
[----:B------:R-:W-:Y:S02]  /*41330*/  @P0 LOP3.LUT R50, R50, 0x20000, RZ, 0xfc, !PT ;  /* 0x0002000032320812 */ /* 0x000fe400078efcff */
[----:B------:R-:W-:-:S04]  /*41340*/  ISETP.GE.AND P0, PT, R2, UR4, PT ;  /* 0x0000000402007c0c */ /* 0x000fc8000bf06270 */
[----:B------:R-:W-:Y:S01]  /*41350*/  ISETP.LT.AND P1, PT, R6, UR10, !P0 ;  /* 0x0000000a06007c0c */ /* 0x000fe2000c721270 */
[----:B------:R0:W-:Y:S01]  /*41360*/  STL [R1+0x580], R8 ;  /* 0x0005800801007387 */ /* 0x0001e20000100800 */
[----:B------:R-:W-:Y:S02]  /*41370*/  ISETP.LT.AND P0, PT, R5, UR14, !P0 ;  /* 0x0000000e05007c0c */ /* 0x000fe4000c701270 */
[----:B------:R-:W-:Y:S01]  /*41380*/  LOP3.LUT R50, R50, 0xfffeffff, RZ, 0xc0, !PT ;  /* 0xfffeffff32327812 */ /* 0x000fe200078ec0ff */
[----:B------:R-:W-:Y:S01]  /*41390*/  VIADD R2, R4, 0xfe ;  /* 0x000000fe04027836 */ /* 0x000fe20000000000 */
[----:B------:R-:W-:Y:S01]  /*413a0*/  ULDC UR10, c[0x0][0x248] ;  /* 0x00009200000a7ab9 */ /* 0x000fe20000000800 */
[----:B------:R-:W-:Y:S01]  /*413b0*/  ULDC UR14, c[0x0][0x248] ;  /* 0x00009200000e7ab9 */ /* 0x000fe20000000800 */
[----:B0-----:R-:W-:Y:S01]  /*413c0*/  VIADD R8, R8, UR36 ;  /* 0x0000002408087c36 */ /* 0x001fe20008000000 */
[----:B------:R-:W-:-:S04]  /*413d0*/  ULDC UR36, c[0x0][0x248] ;  /* 0x0000920000247ab9 */ /* 0x000fc80000000800 */
[----:B------:R-:W-:Y:S01]  /*413e0*/  @P1 LOP3.LUT R50, R50, 0x10000, RZ, 0xfc, !PT ;  /* 0x0001000032321812 */ /* 0x000fe200078efcff */
[----:B------:R0:W-:Y:S03]  /*413f0*/  STL [R1+0x584], R8 ;  /* 0x0005840801007387 */ /* 0x0001e60000100800 */
[----:B------:R-:W-:Y:S01]  /*41400*/  LOP3.LUT R50, R50, 0xffff7fff, RZ, 0xc0, !PT ;  /* 0xffff7fff32327812 */ /* 0x000fe200078ec0ff */
[----:B0-----:R-:W-:Y:S01]  /*41410*/  VIADD R8, R8, UR26 ;  /* 0x0000001a08087c36 */ /* 0x001fe20008000000 */
[----:B------:R-:W-:-:S04]  /*41420*/  ULDC UR26, c[0x0][0x248] ;  /* 0x00009200001a7ab9 */ /* 0x000fc80000000800 */
[----:B------:R0:W-:Y:S01]  /*41430*/  STL [R1+0x588], R8 ;  /* 0x0005880801007387 */ /* 0x0001e20000100800 */
[----:B------:R-:W-:Y:S02]  /*41440*/  @P0 LOP3.LUT R50, R50, 0x8000, RZ, 0xfc, !PT ;  /* 0x0000800032320812 */ /* 0x000fe400078efcff */
[----:B------:R-:W-:Y:S01]  /*41450*/  ISETP.GE.AND P0, PT, R2, UR7, PT ;  /* 0x0000000702007c0c */ /* 0x000fe2000bf06270 */
[----:B0-----:R-:W-:Y:S01]  /*41460*/  VIADD R8, R8, UR26 ;  /* 0x0000001a08087c36 */ /* 0x001fe20008000000 */
[----:B------:R-:W-:Y:S01]  /*41470*/  ULDC UR26, c[0x0][0x248] ;  /* 0x00009200001a7ab9 */ /* 0x000fe20000000800 */
[----:B------:R-:W-:Y:S01]  /*41480*/  LOP3.LUT R50, R50, 0xffffbfff, RZ, 0xc0, !PT ;  /* 0xffffbfff32327812 */ /* 0x000fe200078ec0ff */
[----:B------:R-:W-:Y:S01]  /*41490*/  VIADD R2, R4, 0xfc ;  /* 0x000000fc04027836 */ /* 0x000fe20000000000 */
[----:B------:R-:W-:Y:S01]  /*414a0*/  ULDC UR7, c[0x0][0x248] ;  /* 0x0000920000077ab9 */ /* 0x000fe20000000800 */
[----:B------:R0:W-:Y:S02]  /*414b0*/  STL [R1+0x58c], R8 ;  /* 0x00058c0801007387 */ /* 0x0001e40000100800 */
[----:B0-----:R-:W-:Y:S01]  /*414c0*/  VIADD R8, R8, UR26 ;  /* 0x0000001a08087c36 */ /* 0x001fe20008000000 */
[----:B------:R-:W-:-:S02]  /*414d0*/  ULDC UR26, c[0x0][0x228] ;  /* 0x00008a00001a7ab9 */ /* 0x000fc40000000800 */
[----:B------:R-:W-:Y:S01]  /*414e0*/  ISETP.LT.AND P1, PT, R6, UR26, !P0 ;  /* 0x0000001a06007c0c */ /* 0x000fe2000c721270 */
[----:B------:R-:W-:Y:S01]  /*414f0*/  ULDC UR26, c[0x0][0x228] ;  /* 0x00008a00001a7ab9 */ /* 0x000fe20000000800 */
[----:B------:R-:W-:Y:S01]  /*41500*/  ISETP.LT.AND P0, PT, R5, UR5, !P0 ;  /* 0x0000000505007c0c */ /* 0x000fe2000c701270 */
[----:B------:R0:W-:Y:S01]  /*41510*/  STL [R1+0x590], R8 ;  /* 0x0005900801007387 */ /* 0x0001e20000100800 */
[----:B------:R-:W-:-:S09]  /*41520*/  ULDC UR5, c[0x0][0x248] ;  /* 0x0000920000057ab9 */ /* 0x000fd20000000800 */
        /* <DEDUP_REMOVED lines=45> */
[----:B------:R-:W-:Y:S01]  /*41800*/  LOP3.LUT R50, R50, 0xffffff7f, RZ, 0xc0, !PT ;  /* 0xffffff7f32327812 */ /* 0x000fe200078ec0ff */
[----:B------:R0:W-:Y:S03]  /*41810*/  STL [R1+0x5a0], R8 ;  /* 0x0005a00801007387 */ /* 0x0001e60000100800 */
[----:B------:R-:W-:Y:S02]  /*41820*/  @P0 LOP3.LUT R50, R50, 0x80, RZ, 0xfc, !PT ;  /* 0x0000008032320812 */ /* 0x000fe400078efcff */
[----:B------:R-:W-:Y:S01]  /*41830*/  ISETP.GE.AND P0, PT, R2, UR21, PT ;  /* 0x0000001502007c0c */ /* 0x000fe2000bf06270 */
[----:B0-----:R-:W-:Y:S01]  /*41840*/  VIADD R8, R8, UR40 ;  /* 0x0000002808087c36 */ /* 0x001fe20008000000 */
[----:B------:R-:W-:Y:S01]  /*41850*/  LOP3.LUT R50, R50, 0xffffffbf, RZ, 0xc0, !PT ;  /* 0xffffffbf32327812 */ /* 0x000fe200078ec0ff */
[----:B------:R-:W-:Y:S01]  /*41860*/  VIADD R2, R4, 0xf4 ;  /* 0x000000f404027836 */ /* 0x000fe20000000000 */
[----:B------:R-:W-:Y:S01]  /*41870*/  ISETP.LT.AND P1, PT, R6, UR16, !P0 ;  /* 0x0000001006007c0c */ /* 0x000fe2000c721270 */
[----:B------:R-:W-:Y:S01]  /*41880*/  ULDC UR40, c[0x0][0x248] ;  /* 0x0000920000287ab9 */ /* 0x000fe20000000800 */
[----:B------:R0:W-:Y:S01]  /*41890*/  STL [R1+0x5a4], R8 ;  /* 0x0005a40801007387 */ /* 0x0001e20000100800 */
[----:B------:R-:W-:Y:S01]  /*418a0*/  ULDC UR21, c[0x0][0x228] ;  /* 0x00008a0000157ab9 */ /* 0x000fe20000000800 */
[----:B------:R-:W-:Y:S01]  /*418b0*/  ULDC UR16, c[0x0][0x228] ;  /* 0x00008a0000107ab9 */ /* 0x000fe20000000800 */
[----:B0-----:R-:W-:Y:S01]  /*418c0*/  VIADD R8, R8, UR22 ;  /* 0x0000001608087c36 */ /* 0x001fe20008000000 */
[----:B------:R-:W-:-:S02]  /*418d0*/  ULDC UR22, c[0x0][0x228] ;  /* 0x00008a0000167ab9 */ /* 0x000fc40000000800 */
[----:B------:R-:W-:Y:S01]  /*418e0*/  ISETP.LT.AND P0, PT, R5, UR22, !P0 ;  /* 0x0000001605007c0c */ /* 0x000fe2000c701270 */
[----:B------:R-:W-:-:S04]  /*418f0*/  ULDC UR22, c[0x0][0x248] ;  /* 0x0000920000167ab9 */ /* 0x000fc80000000800 */
[----:B------:R-:W-:-:S04]  /*41900*/  @P1 LOP3.LUT R50, R50, 0x40, RZ, 0xfc, !PT ;  /* 0x0000004032321812 */ /* 0x000fc800078efcff */
[----:B------:R-:W-:-:S04]  /*41910*/  LOP3.LUT R50, R50, 0xffffffdf, RZ, 0xc0, !PT ;  /* 0xffffffdf32327812 */ /* 0x000fc800078ec0ff */
        /* <DEDUP_REMOVED lines=26> */
[----:B------:R-:W-:Y:S01]  /*41ac0*/  @P1 LOP3.LUT R50, R50, 0x4, RZ, 0xfc, !PT ;  /* 0x0000000432321812 */ /* 0x000fe200078efcff */
[----:B------:R0:W-:Y:S03]  /*41ad0*/  STL [R1+0x5b0], R8 ;  /* 0x0005b00801007387 */ /* 0x0001e60000100800 */
[----:B------:R-:W-:Y:S01]  /*41ae0*/  LOP3.LUT R50, R50, 0xfffffffd, RZ, 0xc0, !PT ;  /* 0xfffffffd32327812 */ /* 0x000fe200078ec0ff */
[----:B0-----:R-:W-:-:S03]  /*41af0*/  VIADD R8, R8, UR44 ;  /* 0x0000002c08087c36 */ /* 0x001fc60008000000 */
[----:B------:R-:W-:Y:S01]  /*41b00*/  @P0 LOP3.LUT R50, R50, 0x2, RZ, 0xfc, !PT ;  /* 0x0000000232320812 */ /* 0x000fe200078efcff */
[----:B------:R-:W-:Y:S01]  /*41b10*/  ULDC UR44, c[0x0][0x248] ;  /* 0x00009200002c7ab9 */ /* 0x000fe20000000800 */
[----:B------:R-:W-:Y:S01]  /*41b20*/  ISETP.GE.AND P0, PT, R2, UR17, PT ;  /* 0x0000001102007c0c */ /* 0x000fe2000bf06270 */
[----:B------:R0:W-:Y:S01]  /*41b30*/  STL [R1+0x5b4], R8 ;  /* 0x0005b40801007387 */ /* 0x0001e20000100800 */
[----:B------:R-:W-:Y:S02]  /*41b40*/  VIADD R2, R4, 0xee ;  /* 0x000000ee04027836 */ /* 0x000fe40000000000 */
[----:B------:R-:W-:Y:S01]  /*41b50*/  ISETP.LT.AND P1, PT, R6, UR32, !P0 ;  /* 0x0000002006007c0c */ /* 0x000fe2000c721270 */
[----:B------:R-:W-:Y:S01]  /*41b60*/  ULDC UR17, c[0x0][0x228] ;  /* 0x00008a0000117ab9 */ /* 0x000fe20000000800 */
[----:B------:R-:W-:Y:S01]  /*41b70*/  LOP3.LUT R50, R50, 0xfffffffe, RZ, 0xc0, !PT ;  /* 0xfffffffe32327812 */ /* 0x000fe200078ec0ff */
[----:B------:R-:W-:Y:S01]  /*41b80*/  ULDC UR32, c[0x0][0x228] ;  /* 0x00008a0000207ab9 */ /* 0x000fe20000000800 */
[----:B0-----:R-:W-:Y:S01]  /*41b90*/  VIADD R8, R8, UR6 ;  /* 0x0000000608087c36 */ /* 0x001fe20008000000 */
[----:B------:R-:W-:-:S02]  /*41ba0*/  ULDC UR6, c[0x0][0x228] ;  /* 0x00008a0000067ab9 */ /* 0x000fc40000000800 */
[----:B------:R-:W-:Y:S01]  /*41bb0*/  ISETP.LT.AND P0, PT, R5, UR6, !P0 ;  /* 0x0000000605007c0c */ /* 0x000fe2000c701270 */
[----:B------:R-:W-:-:S05]  /*41bc0*/  ULDC UR6, c[0x0][0x248] ;  /* 0x0000920000067ab9 */ /* 0x000fca0000000800 */
[----:B------:R-:W-:Y:S01]  /*41bd0*/  @P1 LOP3.LUT R50, R50, 0x1, RZ, 0xfc, !PT ;  /* 0x0000000132321812 */ /* 0x000fe200078efcff */
[----:B------:R0:W-:Y:S06]  /*41be0*/  STL [R1+0x5b8], R8 ;  /* 0x0005b80801007387 */ /* 0x0001ec0000100800 */
        /* <DEDUP_REMOVED lines=8> */
[----:B------:R-:W-:Y:S01]  /*41c70*/  ISETP.LT.AND P0, PT, R5, UR44, !P0 ;  /* 0x0000002c05007c0c */ /* 0x000fe2000c701270 */
[----:B------:R-:W-:Y:S01]  /*41c80*/  ULDC UR34, c[0x0][0x248] ;  /* 0x0000920000227ab9 */ /* 0x000fe20000000800 */
[----:B------:R-:W-:-:S09]  /*41c90*/  ULDC UR27, c[0x0][0x228] ;  /* 0x00008a00001b7ab9 */ /* 0x000fd20000000800 */
[----:B------:R-:W-:-:S04]  /*41ca0*/  @P1 LOP3.LUT R51, R51, 0x40000000, RZ, 0xfc, !PT ;  /* 0x4000000033331812 */ /* 0x000fc800078efcff */
[----:B------:R-:W-:Y:S01]  /*41cb0*/  LOP3.LUT R51, R51, 0xdfffffff, RZ, 0xc0, !PT ;  /* 0xdfffffff33337812 */ /* 0x000fe200078ec0ff */
[----:B0-----:R-:W-:Y:S01]  /*41cc0*/  VIADD R8, R8, UR12 ;  /* 0x0000000c08087c36 */ /* 0x001fe20008000000 */
[----:B------:R-:W-:Y:S02]  /*41cd0*/  ULDC UR12, c[0x0][0x228] ;  /* 0x00008a00000c7ab9 */ /* 0x000fe40000000800 */
        /* <DEDUP_REMOVED lines=15> */
[----:B0-----:R-:W-:Y:S01]  /*41dd0*/  VIADD R8, R8, UR52 ;  /* 0x0000003408087c36 */ /* 0x001fe20008000000 */
[----:B------:R-:W-:Y:S01]  /*41de0*/  ISETP.LT.AND P1, PT, R6, UR56, !P0 ;  /* 0x0000003806007c0c */ /* 0x000fe2000c721270 */
[----:B------:R-:W-:Y:S01]  /*41df0*/  VIADD R2, R4, 0xe8 ;  /* 0x000000e804027836 */ /* 0x000fe20000000000 */
[----:B------:R-:W-:Y:S01]  /*41e00*/  ISETP.LT.AND P0, PT, R5, UR54, !P0 ;  /* 0x0000003605007c0c */ /* 0x000fe2000c701270 */
[----:B------:R-:W-:Y:S01]  /*41e10*/  ULDC UR52, c[0x0][0x228] ;  /* 0x00008a0000347ab9 */ /* 0x000fe20000000800 */
[----:B------:R0:W-:Y:S01]  /*41e20*/  STL [R1+0x5c4], R8 ;  /* 0x0005c40801007387 */ /* 0x0001e20000100800 */
[----:B------:R-:W-:Y:S01]  /*41e30*/  ULDC UR19, c[0x0][0x228] ;  /* 0x00008a0000137ab9 */ /* 0x000fe20000000800 */
[----:B------:R-:W-:Y:S01]  /*41e40*/  ULDC UR54, c[0x0][0x228] ;  /* 0x00008a0000367ab9 */ /* 0x000fe20000000800 */
[----:B------:R-:W-:-:S06]  /*41e50*/  ULDC UR56, c[0x0][0x228] ;  /* 0x00008a0000387ab9 */ /* 0x000fcc0000000800 */
[----:B------:R-:W-:Y:S01]  /*41e60*/  @P1 LOP3.LUT R51, R51, 0x4000000, RZ, 0xfc, !PT ;  /* 0x0400000033331812 */ /* 0x000fe200078efcff */
[----:B0-----:R-:W-:Y:S01]  /*41e70*/  VIADD R8, R8, UR50 ;  /* 0x0000003208087c36 */ /* 0x001fe20008000000 */
[----:B------:R-:W-:Y:S02]  /*41e80*/  ULDC UR50, c[0x0][0x248] ;  /* 0x0000920000327ab9 */ /* 0x000fe40000000800 */
[----:B------:R-:W-:Y:S02]  /*41e90*/  LOP3.LUT R51, R51, 0xfdffffff, RZ, 0xc0, !PT ;  /* 0xfdffffff33337812 */ /* 0x000fe400078ec0ff */
[----:B------:R0:W-:Y:S02]  /*41ea0*/  STL [R1+0x5c8], R8 ;  /* 0x0005c80801007387 */ /* 0x0001e40000100800 */
[----:B------:R-:W-:Y:S02]  /*41eb0*/  @P0 LOP3.LUT R51, R51, 0x2000000, RZ, 0xfc, !PT ;  /* 0x0200000033330812 */ /* 0x000fe400078efcff */
[----:B------:R-:W-:Y:S01]  /*41ec0*/  ISETP.GE.AND P0, PT, R2, UR29, PT ;  /* 0x0000001d02007c0c */ /* 0x000fe2000bf06270 */
[----:B0-----:R-:W-:-:S03]  /*41ed0*/  VIADD R8, R8, UR50 ;  /* 0x0000003208087c36 */ /* 0x001fc60008000000 */
[----:B------:R-:W-:Y:S01]  /*41ee0*/  ISETP.LT.AND P1, PT, R6, UR52, !P0 ;  /* 0x0000003406007c0c */ /* 0x000fe2000c721270 */
[----:B------:R-:W-:Y:S01]  /*41ef0*/  ULDC UR50, c[0x0][0x228] ;  /* 0x00008a0000327ab9 */ /* 0x000fe20000000800 */
[----:B------:R-:W-:Y:S01]  /*41f00*/  LOP3.LUT R51, R51, 0xfeffffff, RZ, 0xc0, !PT ;  /* 0xfeffffff33337812 */ /* 0x000fe200078ec0ff */
[----:B------:R-:W-:Y:S01]  /*41f10*/  VIADD R2, R4, 0xe6 ;  /* 0x000000e604027836 */ /* 0x000fe20000000000 */
[----:B------:R0:W-:Y:S01]  /*41f20*/  STL [R1+0x5cc], R8 ;  /* 0x0005cc0801007387 */ /* 0x0001e20000100800 */
[----:B------:R-:W-:Y:S01]  /*41f30*/  ISETP.LT.AND P0, PT, R5, UR50, !P0 ;  /* 0x0000003205007c0c */ /* 0x000fe2000c701270 */
[----:B------:R-:W-:Y:S01]  /*41f40*/  ULDC UR29, c[0x0][0x228] ;  /* 0x00008a00001d7ab9 */ /* 0x000fe20000000800 */
[----:B0-----:R-:W-:Y:S01]  /*41f50*/  VIADD R8, R8, UR46 ;  /* 0x0000002e08087c36 */ /* 0x001fe20008000000 */
[----:B------:R-:W-:-:S04]  /*41f60*/  ULDC UR46, c[0x0][0x248] ;  /* 0x00009200002e7ab9 */ /* 0x000fc80000000800 */
[----:B------:R0:W-:Y:S01]  /*41f70*/  STL [R1+0x5d0], R8 ;  /* 0x0005d00801007387 */ /* 0x0001e20000100800 */
[----:B------:R-:W-:Y:S01]  /*41f80*/  @P1 LOP3.LUT R51, R51, 0x1000000, RZ, 0xfc, !PT ;  /* 0x0100000033331812 */ /* 0x000fe200078efcff */
[----:B0-----:R-:W-:-:S03]  /*41f90*/  VIADD R8, R8, UR46 ;  /* 0x0000002e08087c36 */ /* 0x001fc60008000000 */
[----:B------:R-:W-:Y:S01]  /*41fa0*/  LOP3.LUT R51, R51, 0xff7fffff, RZ, 0xc0, !PT ;  /* 0xff7fffff33337812 */ /* 0x000fe200078ec0ff */
[----:B------:R-:W-:Y:S01]  /*41fb0*/  ULDC UR46, c[0x0][0x228] ;  /* 0x00008a00002e7ab9 */ /* 0x000fe20000000800 */
[----:B------:R0:W-:Y:S02]  /*41fc0*/  STL [R1+0x5d4], R8 ;  /* 0x0005d40801007387 */ /* 0x0001e40000100800 */
[----:B------:R-:W-:Y:S02]  /*41fd0*/  @P0 LOP3.LUT R51, R51, 0x800000, RZ, 0xfc, !PT ;  /* 0x0080000033330812 */ /* 0x000fe400078efcff */
[----:B------:R-:W-:Y:S01]  /*41fe0*/  ISETP.GE.AND P0, PT, R2, UR15, PT ;  /* 0x0000000f02007c0c */ /* 0x000fe2000bf06270 */
[----:B0-----:R-:W-:Y:S01]  /*41ff0*/  VIADD R8, R8, UR10 ;  /* 0x0000000a08087c36 */ /* 0x001fe20008000000 */
[----:B------:R-:W-:Y:S01]  /*42000*/  ULDC UR10, c[0x0][0x248] ;  /* 0x00009200000a7ab9 */ /* 0x000fe20000000800 */
[----:B------:R-:W-:Y:S01]  /*42010*/  LOP3.LUT R51, R51, 0xffbfffff, RZ, 0xc0, !PT ;  /* 0xffbfffff33337812 */ /* 0x000fe200078ec0ff */
[----:B------:R-:W-:Y:S01]  /*42020*/  VIADD R2, R4, 0xe4 ;  /* 0x000000e404027836 */ /* 0x000fe20000000000 */
[----:B------:R-:W-:Y:S01]  /*42030*/  ULDC UR15, c[0x0][0x248] ;  /* 0x00009200000f7ab9 */ /* 0x000fe20000000800 */
[----:B------:R0:W-:Y:S01]  /*42040*/  STL [R1+0x5d8], R8 ;  /* 0x0005d80801007387 */ /* 0x0001e20000100800 */
[----:B------:R-:W-:Y:S01]  /*42050*/  ISETP.LT.AND P1, PT, R6, UR47, !P0 ;  /* 0x0000002f06007c0c */ /* 0x000fe2000c721270 */
[----:B------:R-:W-:Y:S01]  /*42060*/  ULDC UR47, c[0x0][0x228] ;  /* 0x00008a00002f7ab9 */ /* 0x000fe20000000800 */
[----:B0-----:R-:W-:Y:S01]  /*42070*/  VIADD R8, R8, UR10 ;  /* 0x0000000a08087c36 */ /* 0x001fe20008000000 */
[----:B------:R-:W-:Y:S01]  /*42080*/  ISETP.LT.AND P0, PT, R5, UR48, !P0 ;  /* 0x0000003005007c0c */ /* 0x000fe2000c701270 */
[----:B------:R-:W-:Y:S01]  /*42090*/  ULDC UR10, c[0x0][0x228] ;  /* 0x00008a00000a7ab9 */ /* 0x000fe20000000800 */
[----:B------:R-:W-:-:S02]  /*420a0*/  ULDC UR48, c[0x0][0x228] ;  /* 0x00008a0000307ab9 */ /* 0x000fc40000000800 */
[----:B------:R0:W-:Y:S02]  /*420b0*/  STL [R1+0x5dc], R8 ;  /* 0x0005dc0801007387 */ /* 0x0001e40000100800 */
        /* <DEDUP_REMOVED lines=8> */
[----:B------:R-:W-:Y:S01]  /*42140*/  @P0 LOP3.LUT R51, R51, 0x200000, RZ, 0xfc, !PT ;  /* 0x0020000033330812 */ /* 0x000fe200078efcff */
[----:B0-----:R-:W-:Y:S01]  /*42150*/  VIADD R8, R8, UR7 ;  /* 0x0000000708087c36 */ /* 0x001fe20008000000 */
[----:B------:R-:W-:Y:S01]  /*42160*/  ISETP.GE.AND P0, PT, R2, UR45, PT ;  /* 0x0000002d02007c0c */ /* 0x000fe2000bf06270 */
[----:B------:R-:W-:-:S03]  /*42170*/  ULDC UR7, c[0x0][0x228] ;  /* 0x00008a0000077ab9 */ /* 0x000fc60000000800 */
[----:B------:R0:W-:Y:S01]  /*42180*/  STL [R1+0x5e8], R8 ;  /* 0x0005e80801007387 */ /* 0x0001e20000100800 */
[----:B------:R-:W-:Y:S02]  /*42190*/  ISETP.LT.AND P1, PT, R6, UR51, !P0 ;  /* 0x0000003306007c0c */ /* 0x000fe4000c721270 */
[----:B------:R-:W-:Y:S01]  /*421a0*/  LOP3.LUT R51, R51, 0xffefffff, RZ, 0xc0, !PT ;  /* 0xffefffff33337812 */ /* 0x000fe200078ec0ff */
[----:B------:R-:W-:Y:S01]  /*421b0*/  VIADD R2, R4, 0xe2 ;  /* 0x000000e204027836 */ /* 0x000fe20000000000 */
[----:B------:R-:W-:Y:S01]  /*421c0*/  ULDC.64 UR44, c[0x0][0x228] ;  /* 0x00008a00002c7ab9 */ /* 0x000fe20000000a00 */
[----:B0-----:R-:W-:Y:S01]  /*421d0*/  VIADD R8, R8, UR14 ;  /* 0x0000000e08087c36 */ /* 0x001fe20008000000 */
[----:B------:R-:W-:Y:S01]  /*421e0*/  ULDC UR14, c[0x0][0x248] ;  /* 0x00009200000e7ab9 */ /* 0x000fe20000000800 */
[----:B------:R-:W-:-:S03]  /*421f0*/  ULDC.64 UR50, c[0x0][0x228] ;  /* 0x00008a0000327ab9 */ /* 0x000fc60000000a00 */
[----:B------:R0:W-:Y:S01]  /*42200*/  STL [R1+0x5ec], R8 ;  /* 0x0005ec0801007387 */ /* 0x0001e20000100800 */
[----:B------:R-:W-:Y:S01]  /*42210*/  ISETP.LT.AND P0, PT, R5, UR47, !P0 ;  /* 0x0000002f05007c0c */ /* 0x000fe2000c701270 */
[----:B------:R-:W-:Y:S01]  /*42220*/  ULDC UR47, c[0x0][0x228] ;  /* 0x00008a00002f7ab9 */ /* 0x000fe20000000800 */
[----:B0-----:R-:W-:Y:S01]  /*42230*/  VIADD R8, R8, UR14 ;  /* 0x0000000e08087c36 */ /* 0x001fe20008000000 */
[----:B------:R-:W-:Y:S01]  /*42240*/  @P1 LOP3.LUT R51, R51, 0x100000, RZ, 0xfc, !PT ;  /* 0x0010000033331812 */ /* 0x000fe200078efcff */
[----:B------:R-:W-:-:S03]  /*42250*/  ULDC UR14, c[0x0][0x228] ;  /* 0x00008a00000e7ab9 */ /* 0x000fc60000000800 */
[----:B------:R0:W-:Y:S02]  /*42260*/  STL [R1+0x800], R8 ;  /* 0x0008000801007387 */ /* 0x0001e40000100800 */
[----:B0-----:R-:W-:Y:S01]  /*42270*/  VIADD R8, R8, UR28 ;  /* 0x0000001c08087c36 */ /* 0x001fe20008000000 */
[----:B------:R-:W-:-:S04]  /*42280*/  ULDC UR28, c[0x0][0x248] ;  /* 0x00009200001c7ab9 */ /* 0x000fc80000000800 */
[----:B------:R0:W-:Y:S01]  /*42290*/  STL [R1+0x804], R8 ;  /* 0x0008040801007387 */ /* 0x0001e20000100800 */
[----:B------:R-:W-:Y:S01]  /*422a0*/  LOP3.LUT R51, R51, 0xfff7ffff, RZ, 0xc0, !PT ;  /* 0xfff7ffff33337812 */ /* 0x000fe200078ec0ff */
[----:B0-----:R-:W-:-:S03]  /*422b0*/  VIADD R8, R8, UR28 ;  /* 0x0000001c08087c36 */ /* 0x001fc60008000000 */
[----:B------:R-:W-:Y:S01]  /*422c0*/  @P0 LOP3.LUT R51, R51, 0x80000, RZ, 0xfc, !PT ;  /* 0x0008000033330812 */ /* 0x000fe200078efcff */
[----:B------:R-:W-:Y:S01]  /*422d0*/  ULDC UR28, c[0x0][0x228] ;  /* 0x00008a00001c7ab9 */ /* 0x000fe20000000800 */
[----:B------:R0:W-:Y:S01]  /*422e0*/  STL [R1+0x808], R8 ;  /* 0x0008080801007387 */ /* 0x0001e20000100800 */
[----:B------:R-:W-:Y:S01]  /*422f0*/  ISETP.GE.AND P0, PT, R2, UR35, PT ;  /* 0x0000002302007c0c */ /* 0x000fe2000bf06270 */
[----:B0-----:R-:W-:-:S03]  /*42300*/  VIADD R8, R8, UR36 ;  /* 0x0000002408087c36 */ /* 0x001fc60008000000 */
[----:B------:R-:W-:Y:S01]  /*42310*/  ISETP.LT.AND P1, PT, R6, UR47, !P0 ;  /* 0x0000002f06007c0c */ /* 0x000fe2000c721270 */
[----:B------:R-:W-:Y:S01]  /*42320*/  ULDC UR36, c[0x0][0x248] ;  /* 0x0000920000247ab9 */ /* 0x000fe20000000800 */
[----:B------:R-:W-:Y:S01]  /*42330*/  LOP3.LUT R51, R51, 0xfffbffff, RZ, 0xc0, !PT ;  /* 0xfffbffff33337812 */ /* 0x000fe200078ec0ff */
[----:B------:R-:W-:Y:S01]  /*42340*/  VIADD R2, R4, 0xe0 ;  /* 0x000000e004027836 */ /* 0x000fe20000000000 */
[----:B------:R0:W-:Y:S01]  /*42350*/  STL [R1+0x80c], R8 ;  /* 0x00080c0801007387 */ /* 0x0001e20000100800 */
[----:B------:R-:W-:Y:S01]  /*42360*/  ULDC UR35, c[0x0][0x228] ;  /* 0x00008a0000237ab9 */ /* 0x000fe20000000800 */
[----:B0-----:R-:W-:Y:S01]  /*42370*/  VIADD R8, R8, UR22 ;  /* 0x0000001608087c36 */ /* 0x001fe20008000000 */
[----:B------:R-:W-:Y:S01]  /*42380*/  ISETP.LT.AND P0, PT, R5, UR61, !P0 ;  /* 0x0000003d05007c0c */ /* 0x000fe2000c701270 */
[----:B------:R-:W-:-:S05]  /*42390*/  ULDC UR22, c[0x0][0x228] ;  /* 0x00008a0000167ab9 */ /* 0x000fca0000000800 */
[----:B------:R-:W-:Y:S01]  /*423a0*/  @P1 LOP3.LUT R51, R51, 0x40000, RZ, 0xfc, !PT ;  /* 0x0004000033331812 */ /* 0x000fe200078efcff */
[----:B------:R-:W-:Y:S01]  /*423b0*/  ULDC UR61, c[0x0][0x228] ;  /* 0x00008a00003d7ab9 */ /* 0x000fe20000000800 */
[----:B------:R0:W-:Y:S02]  /*423c0*/  STL [R1+0x810], R8 ;  /* 0x0008100801007387 */ /* 0x0001e40000100800 */
[----:B0-----:R-:W-:Y:S01]  /*423d0*/  VIADD R8, R8, UR36 ;  /* 0x0000002408087c36 */ /* 0x001fe20008000000 */
[----:B------:R-:W-:Y:S01]  /*423e0*/  LOP3.LUT R51, R51, 0xfffdffff, RZ, 0xc0, !PT ;  /* 0xfffdffff33337812 */ /* 0x000fe200078ec0ff */
[----:B------:R-:W-:-:S03]  /*423f0*/  ULDC UR36, c[0x0][0x248] ;  /* 0x0000920000247ab9 */ /* 0x000fc60000000800 */
[----:B------:R0:W-:Y:S02]  /*42400*/  STL [R1+0x814], R8 ;  /* 0x0008140801007387 */ /* 0x0001e40000100800 */
        /* <DEDUP_REMOVED lines=14> */
[----:B------:R-:W-:-:S04]  /*424f0*/  ULDC UR24, c[0x0][0x248] ;  /* 0x0000920000187ab9 */ /* 0x000fc80000000800 */
        /* <DEDUP_REMOVED lines=13> */
[----:B------:R-:W-:-:S04]  /*425d0*/  ULDC UR24, c[0x0][0x248] ;  /* 0x0000920000187ab9 */ /* 0x000fc80000000800 */
[----:B------:R0:W-:Y:S01]  /*425e0*/  STL [R1+0x830], R8 ;  /* 0x0008300801007387 */ /* 0x0001e20000100800 */
[----:B------:R-:W-:Y:S01]  /*425f0*/  ISETP.GE.AND P0, PT, R2, UR57, PT ;  /* 0x0000003902007c0c */ /* 0x000fe2000bf06270 */
[----:B0-----:R-:W-:-:S03]  /*42600*/  VIADD R8, R8, UR24 ;  /* 0x0000001808087c36 */ /* 0x001fc60008000000 */
[----:B------:R-:W-:Y:S02]  /*42610*/  ISETP.LT.AND P1, PT, R6, UR5, !P0 ;  /* 0x0000000506007c0c */ /* 0x000fe4000c721270 */
[----:B------:R-:W-:Y:S01]  /*42620*/  LOP3.LUT R51, R51, 0xffffbfff, RZ, 0xc0, !PT ;  /* 0xffffbfff33337812 */ /* 0x000fe200078ec0ff */
[----:B------:R-:W-:Y:S01]  /*42630*/  VIADD R2, R4, 0xdc ;  /* 0x000000dc04027836 */ /* 0x000fe20000000000 */
[----:B------:R0:W-:Y:S01]  /*42640*/  STL [R1+0x834], R8 ;  /* 0x0008340801007387 */ /* 0x0001e20000100800 */
[----:B------:R-:W-:Y:S01]  /*42650*/  ISETP.LT.AND P0, PT, R5, UR7, !P0 ;  /* 0x0000000705007c0c */ /* 0x000fe2000c701270 */
[----:B------:R-:W-:Y:S01]  /*42660*/  ULDC UR5, c[0x0][0x248] ;  /* 0x0000920000057ab9 */ /* 0x000fe20000000800 */
[----:B------:R-:W-:Y:S01]  /*42670*/  ULDC UR57, c[0x0][0x228] ;  /* 0x00008a0000397ab9 */ /* 0x000fe20000000800 */
[----:B------:R-:W-:Y:S01]  /*42680*/  ULDC UR7, c[0x0][0x248] ;  /* 0x0000920000077ab9 */ /* 0x000fe20000000800 */
        /* <DEDUP_REMOVED lines=9> */
[----:B0-----:R-:W-:Y:S01]  /*42720*/  VIADD R8, R8, UR34 ;  /* 0x0000002208087c36 */ /* 0x001fe20008000000 */
[----:B------:R-:W-:Y:S01]  /*42730*/  @P0 LOP3.LUT R51, R51, 0x2000, RZ, 0xfc, !PT ;  /* 0x0000200033330812 */ /* 0x000fe200078efcff */
[----:B------:R-:W-:-:S03]  /*42740*/  ULDC UR34, c[0x0][0x228] ;  /* 0x00008a0000227ab9 */ /* 0x000fc60000000800 */
[----:B------:R0:W-:Y:S01]  /*42750*/  STL [R1+0x840], R8 ;  /* 0x0008400801007387 */ /* 0x0001e20000100800 */
[----:B------:R-:W-:Y:S01]  /*42760*/  ISETP.GE.AND P0, PT, R2, UR31, PT ;  /* 0x0000001f02007c0c */ /* 0x000fe2000bf06270 */
[----:B0-----:R-:W-:-:S03]  /*42770*/  VIADD R8, R8, UR36 ;  /* 0x0000002408087c36 */ /* 0x001fc60008000000 */
[----:B------:R-:W-:Y:S02]  /*42780*/  ISETP.LT.AND P1, PT, R6, UR20, !P0 ;  /* 0x0000001406007c0c */ /* 0x000fe4000c721270 */
[----:B------:R-:W-:Y:S01]  /*42790*/  LOP3.LUT R51, R51, 0xfffffbff, RZ, 0xc0, !PT ;  /* 0xfffffbff33337812 */ /* 0x000fe200078ec0ff */
[----:B------:R-:W-:Y:S01]  /*427a0*/  VIADD R2, R4, 0xda ;  /* 0x000000da04027836 */ /* 0x000fe20000000000 */
[----:B------:R0:W-:Y:S01]  /*427b0*/  STL [R1+0x844], R8 ;  /* 0x0008440801007387 */ /* 0x0001e20000100800 */
[----:B------:R-:W-:Y:S01]  /*427c0*/  ULDC UR36, c[0x0][0x228] ;  /* 0x00008a0000247ab9 */ /* 0x000fe20000000800 */
[----:B0-----:R-:W-:Y:S01]  /*427d0*/  VIADD R8, R8, UR39 ;  /* 0x0000002708087c36 */ /* 0x001fe20008000000 */
[----:B------:R-:W-:-:S04]  /*427e0*/  ULDC UR39, c[0x0][0x248] ;  /* 0x0000920000277ab9 */ /* 0x000fc80000000800 */
[----:B------:R0:W-:Y:S01]  /*427f0*/  STL [R1+0x848], R8 ;  /* 0x0008480801007387 */ /* 0x0001e20000100800 */
[----:B------:R-:W-:Y:S01]  /*42800*/  ISETP.LT.AND P0, PT, R5, UR26, !P0 ;  /* 0x0000001a05007c0c */ /* 0x000fe2000c701270 */
[----:B0-----:R-:W-:Y:S01]  /*42810*/  VIADD R8, R8, UR39 ;  /* 0x0000002708087c36 */ /* 0x001fe20008000000 */
[----:B------:R-:W-:Y:S01]  /*42820*/  @P1 LOP3.LUT R51, R51, 0x400, RZ, 0xfc, !PT ;  /* 0x0000040033331812 */ /* 0x000fe200078efcff */
[----:B------:R-:W-:-:S03]  /*42830*/  ULDC UR39, c[0x0][0x228] ;  /* 0x00008a0000277ab9 */ /* 0x000fc60000000800 */
[----:B------:R0:W-:Y:S01]  /*42840*/  STL [R1+0x84c], R8 ;  /* 0x00084c0801007387 */ /* 0x0001e20000100800 */
[----:B------:R-:W-:Y:S01]  /*42850*/  LOP3.LUT R51, R51, 0xfffffdff, RZ, 0xc0, !PT ;  /* 0xfffffdff33337812 */ /* 0x000fe200078ec0ff */
[----:B0-----:R-:W-:-:S05]  /*42860*/  VIADD R8, R8, UR41 ;  /* 0x0000002908087c36 */ /* 0x001fca0008000000 */
[----:B------:R-:W-:Y:S01]  /*42870*/  @P0 LOP3.LUT R51, R51, 0x200, RZ, 0xfc, !PT ;  /* 0x0000020033330812 */ /* 0x000fe200078efcff */
[----:B------:R-:W-:Y:S01]  /*42880*/  ULDC UR41, c[0x0][0x228] ;  /* 0x00008a0000297ab9 */ /* 0x000fe20000000800 */
[----:B------:R0:W-:Y:S01]  /*42890*/  STL [R1+0x850], R8 ;  /* 0x0008500801007387 */ /* 0x0001e20000100800 */
[----:B------:R-:W-:Y:S01]  /*428a0*/  ISETP.GE.AND P0, PT, R2, UR11, PT ;  /* 0x0000000b02007c0c */ /* 0x000fe2000bf06270 */
[----:B0-----:R-:W-:Y:S01]  /*428b0*/  VIADD R8, R8, UR15 ;  /* 0x0000000f08087c36 */ /* 0x001fe20008000000 */
[----:B------:R-:W-:-:S04]  /*428c0*/  ULDC UR15, c[0x0][0x248] ;  /* 0x00009200000f7ab9 */ /* 0x000fc80000000800 */
[----:B------:R0:W-:Y:S01]  /*428d0*/  STL [R1+0x854], R8 ;  /* 0x0008540801007387 */ /* 0x0001e20000100800 */
[----:B------:R-:W-:Y:S01]  /*428e0*/  ISETP.LT.AND P1, PT, R6, UR14, !P0 ;  /* 0x0000000e06007c0c */ /* 0x000fe2000c721270 */
[----:B0-----:R-:W-:Y:S01]  /*428f0*/  VIADD R8, R8, UR15 ;  /* 0x0000000f08087c36 */ /* 0x001fe20008000000 */
[----:B------:R-:W-:-:S04]  /*42900*/  ULDC UR15, c[0x0][0x248] ;  /* 0x00009200000f7ab9 */ /* 0x000fc80000000800 */
[----:B------:R0:W-:Y:S01]  /*42910*/  STL [R1+0x858], R8 ;  /* 0x0008580801007387 */ /* 0x0001e20000100800 */
[----:B------:R-:W-:Y:S01]  /*42920*/  ISETP.LT.AND P0, PT, R5, UR25, !P0 ;  /* 0x0000001905007c0c */ /* 0x000fe2000c701270 */
[----:B0-----:R-:W-:Y:S01]  /*42930*/  VIADD R8, R8, UR15 ;  /* 0x0000000f08087c36 */ /* 0x001fe20008000000 */
[----:B------:R-:W-:Y:S01]  /*42940*/  ULDC UR15, c[0x0][0x248] ;  /* 0x00009200000f7ab9 */ /* 0x000fe20000000800 */
[----:B------:R-:W-:-:S03]  /*42950*/  LOP3.LUT R51, R51, 0xffffffbf, RZ, 0xc0, !PT ;  /* 0xffffffbf33337812 */ /* 0x000fc600078ec0ff */
[----:B------:R0:W-:Y:S01]  /*42960*/  STL [R1+0x85c], R8 ;  /* 0x00085c0801007387 */ /* 0x0001e20000100800 */
[----:B------:R-:W-:Y:S01]  /*42970*/  @P1 LOP3.LUT R51, R51, 0x40, RZ, 0xfc, !PT ;  /* 0x0000004033331812 */ /* 0x000fe200078efcff */
[----:B0-----:R-:W-:Y:S01]  /*42980*/  VIADD R8, R8, UR15 ;  /* 0x0000000f08087c36 */ /* 0x001fe20008000000 */
[----:B------:R-:W-:-:S04]  /*42990*/  ULDC UR15, c[0x0][0x248] ;  /* 0x00009200000f7ab9 */ /* 0x000fc80000000800 */
[----:B------:R0:W-:Y:S01]  /*429a0*/  STL [R1+0x860], R8 ;  /* 0x0008600801007387 */ /* 0x0001e20000100800 */
[----:B------:R-:W-:Y:S01]  /*429b0*/  LOP3.LUT R51, R51, 0xffffffdf, RZ, 0xc0, !PT ;  /* 0xffffffdf33337812 */ /* 0x000fe200078ec0ff */
[----:B------:R-:W-:Y:S02]  /*429c0*/  VIADD R2, R4, 0xd8 ;  /* 0x000000d804027836 */ /* 0x000fe40000000000 */
[----:B0-----:R-:W-:Y:S01]  /*429d0*/  VIADD R8, R8, UR15 ;  /* 0x0000000f08087c36 */ /* 0x001fe20008000000 */
[----:B------:R-:W-:Y:S01]  /*429e0*/  ULDC UR15, c[0x0][0x248] ;  /* 0x00009200000f7ab9 */ /* 0x000fe20000000800 */
[----:B------:R-:W-:-:S03]  /*429f0*/  @P0 LOP3.LUT R51, R51, 0x20, RZ, 0xfc, !PT ;  /* 0x0000002033330812 */ /* 0x000fc600078efcff */
[----:B------:R0:W-:Y:S01]  /*42a00*/  STL [R1+0x864], R8 ;  /* 0x0008640801007387 */ /* 0x0001e20000100800 */
[----:B------:R-:W-:Y:S01]  /*42a10*/  ISETP.GE.AND P0, PT, R2, UR13, PT ;  /* 0x0000000d02007c0c */ /* 0x000fe2000bf06270 */
[----:B0-----:R-:W-:-:S03]  /*42a20*/  VIADD R8, R8, UR15 ;  /* 0x0000000f08087c36 */ /* 0x001fc60008000000 */
[----:B------:R-:W-:Y:S02]  /*42a30*/  ISETP.LT.AND P1, PT, R6, UR30, !P0 ;  /* 0x0000001e06007c0c */ /* 0x000fe4000c721270 */
[----:B------:R-:W-:Y:S01]  /*42a40*/  LOP3.LUT R51, R51, 0xfffffffb, RZ, 0xc0, !PT ;  /* 0xfffffffb33337812 */ /* 0x000fe200078ec0ff */
[----:B------:R-:W-:Y:S01]  /*42a50*/  VIADD R2, R4, 0xd7 ;  /* 0x000000d704027836 */ /* 0x000fe20000000000 */
[----:B------:R0:W-:Y:S01]  /*42a60*/  STL [R1+0x868], R8 ;  /* 0x0008680801007387 */ /* 0x0001e20000100800 */
[----:B------:R-:W-:Y:S01]  /*42a70*/  ULDC.64 UR14, c[0x0][0x228] ;  /* 0x00008a00000e7ab9 */ /* 0x000fe20000000a00 */
[----:B------:R-:W-:Y:S01]  /*42a80*/  ULDC.64 UR30, c[0x0][0x228] ;  /* 0x00008a00001e7ab9 */ /* 0x000fe20000000a00 */
[----:B0-----:R-:W-:Y:S01]  /*42a90*/  VIADD R8, R8, UR10 ;  /* 0x0000000a08087c36 */ /* 0x001fe20008000000 */
[----:B------:R-:W-:-:S04]  /*42aa0*/  ULDC UR10, c[0x0][0x248] ;  /* 0x00009200000a7ab9 */ /* 0x000fc80000000800 */
[----:B------:R0:W-:Y:S01]  /*42ab0*/  STL [R1+0x86c], R8 ;  /* 0x00086c0801007387 */ /* 0x0001e20000100800 */
[----:B------:R-:W-:Y:S01]  /*42ac0*/  @P1 LOP3.LUT R51, R51, 0x4, RZ, 0xfc, !PT ;  /* 0x0000000433331812 */ /* 0x000fe200078efcff */
[----:B0-----:R-:W-:Y:S01]  /*42ad0*/  VIADD R8, R8, UR10 ;  /* 0x0000000a08087c36 */ /* 0x001fe20008000000 */
[----:B------:R-:W-:Y:S02]  /*42ae0*/  ULDC.64 UR10, c[0x0][0x228] ;  /* 0x00008a00000a7ab9 */ /* 0x000fe40000000a00 */
[----:B------:R-:W-:Y:S02]  /*42af0*/  ISETP.LT.AND P0, PT, R5, UR10, !P0 ;  /* 0x0000000a05007c0c */ /* 0x000fe4000c701270 */
[----:B------:R-:W-:-:S11]  /*42b00*/  LOP3.LUT R51, R51, 0xfffffffd, RZ, 0xc0, !PT ;  /* 0xfffffffd33337812 */ /* 0x000fd600078ec0ff */
[----:B------:R-:W-:Y:S02]  /*42b10*/  @P0 LOP3.LUT R51, R51, 0x2, RZ, 0xfc, !PT ;  /* 0x0000000233330812 */ /* 0x000fe400078efcff */
[----:B------:R-:W-:Y:S01]  /*42b20*/  ISETP.GE.AND P0, PT, R2, UR55, PT ;  /* 0x0000003702007c0c */ /* 0x000fe2000bf06270 */
[----:B------:R-:W-:Y:S01]  /*42b30*/  VIADD R2, R4, 0xd6 ;  /* 0x000000d604027836 */ /* 0x000fe20000000000 */
[----:B------:R-:W-:Y:S01]  /*42b40*/  LOP3.LUT R51, R51, 0xfffffffe, RZ, 0xc0, !PT ;  /* 0xfffffffe33337812 */ /* 0x000fe200078ec0ff */
[----:B------:R0:W-:Y:S01]  /*42b50*/  STL [R1+0x870], R8 ;  /* 0x0008700801007387 */ /* 0x0001e20000100800 */
[----:B------:R-:W-:Y:S01]  /*42b60*/  ISETP.LT.AND P1, PT, R6, UR28, !P0 ;  /* 0x0000001c06007c0c */ /* 0x000fe2000c721270 */
[----:B------:R-:W-:Y:S01]  /*42b70*/  ULDC UR55, c[0x0][0x228] ;  /* 0x00008a0000377ab9 */ /* 0x000fe20000000800 */
[----:B------:R-:W-:-:S13]  /*42b80*/  ISETP.LT.AND P0, PT, R5, UR14, !P0 ;  /* 0x0000000e05007c0c */ /* 0x000fda000c701270 */
[----:B------:R-:W-:Y:S02]  /*42b90*/  @P0 LOP3.LUT R52, R52, 0x80000000, RZ, 0xfc, !PT ;  /* 0x8000000034340812 */ /* 0x000fe400078efcff */
[----:B------:R-:W-:Y:S02]  /*42ba0*/  ISETP.GE.AND P0, PT, R2, UR53, PT ;  /* 0x0000003502007c0c */ /* 0x000fe4000bf06270 */
[----:B------:R-:W-:Y:S02]  /*42bb0*/  @P1 LOP3.LUT R51, R51, 0x1, RZ, 0xfc, !PT ;  /* 0x0000000133331812 */ /* 0x000fe400078efcff */
[----:B------:R-:W-:Y:S01]  /*42bc0*/  LOP3.LUT R52, R52, 0xbfffffff, RZ, 0xc0, !PT ;  /* 0xbfffffff34347812 */ /* 0x000fe200078ec0ff */
[----:B------:R-:W-:Y:S01]  /*42bd0*/  VIADD R2, R4, 0xd5 ;  /* 0x000000d504027836 */ /* 0x000fe20000000000 */
[----:B------:R-:W-:Y:S01]  /*42be0*/  ISETP.LT.AND P1, PT, R6, UR21, !P0 ;  /* 0x0000001506007c0c */ /* 0x000fe2000c721270 */
[----:B------:R-:W-:Y:S01]  /*42bf0*/  ULDC.64 UR20, c[0x0][0x228] ;  /* 0x00008a0000147ab9 */ /* 0x000fe20000000a00 */
[----:B------:R-:W-:Y:S01]  /*42c00*/  ISETP.LT.AND P0, PT, R5, UR30, !P0 ;  /* 0x0000001e05007c0c */ /* 0x000fe2000c701270 */
[----:B0-----:R-:W-:Y:S01]  /*42c10*/  VIADD R8, R8, UR5 ;  /* 0x0000000508087c36 */ /* 0x001fe20008000000 */
[----:B------:R-:W-:Y:S01]  /*42c20*/  ULDC UR5, c[0x0][0x248] ;  /* 0x0000920000057ab9 */ /* 0x000fe20000000800 */
[----:B------:R-:W-:-:S08]  /*42c30*/  ULDC.64 UR52, c[0x0][0x228] ;  /* 0x00008a0000347ab9 */ /* 0x000fd00000000a00 */
        /* <DEDUP_REMOVED lines=9> */
[----:B------:R-:W-:-:S10]  /*42cd0*/  ULDC UR49, c[0x0][0x228] ;  /* 0x00008a0000317ab9 */ /* 0x000fd40000000800 */
[----:B------:R-:W-:-:S04]  /*42ce0*/  @P1 LOP3.LUT R52, R52, 0x10000000, RZ, 0xfc, !PT ;  /* 0x1000000034341812 */ /* 0x000fc800078efcff */
[----:B------:R-:W-:-:S04]  /*42cf0*/  LOP3.LUT R52, R52, 0xf7ffffff, RZ, 0xc0, !PT ;  /* 0xf7ffffff34347812 */ /* 0x000fc800078ec0ff */
[----:B------:R-:W-:Y:S02]  /*42d00*/  @P0 LOP3.LUT R52, R52, 0x8000000, RZ, 0xfc, !PT ;  /* 0x0800000034340812 */ /* 0x000fe400078efcff */
[----:B------:R-:W-:Y:S02]  /*42d10*/  ISETP.GE.AND P0, PT, R2, UR43, PT ;  /* 0x0000002b02007c0c */ /* 0x000fe4000bf06270 */
[----:B------:R-:W-:Y:S01]  /*42d20*/  LOP3.LUT R52, R52, 0xfbffffff, RZ, 0xc0, !PT ;  /* 0xfbffffff34347812 */ /* 0x000fe200078ec0ff */
[----:B------:R-:W-:Y:S01]  /*42d30*/  VIADD R2, R4, 0xd3 ;  /* 0x000000d304027836 */ /* 0x000fe20000000000 */
[----:B------:R-:W-:Y:S01]  /*42d40*/  ISETP.LT.AND P1, PT, R6, UR46, !P0 ;  /* 0x0000002e06007c0c */ /* 0x000fe2000c721270 */
[----:B------:R-:W-:Y:S01]  /*42d50*/  ULDC.64 UR46, c[0x0][0x228] ;  /* 0x00008a00002e7ab9 */ /* 0x000fe20000000a00 */
[----:B------:R-:W-:Y:S01]  /*42d60*/  ISETP.LT.AND P0, PT, R5, UR44, !P0 ;  /* 0x0000002c05007c0c */ /* 0x000fe2000c701270 */
[----:B0-----:R-:W-:Y:S01]  /*42d70*/  VIADD R8, R8, UR5 ;  /* 0x0000000508087c36 */ /* 0x001fe20008000000 */
[----:B------:R-:W-:Y:S01]  /*42d80*/  ULDC UR5, c[0x0][0x248] ;  /* 0x0000920000057ab9 */ /* 0x000fe20000000800 */
[----:B------:R-:W-:-:S08]  /*42d90*/  ULDC UR43, c[0x0][0x228] ;  /* 0x00008a00002b7ab9 */ /* 0x000fd00000000800 */
[----:B------:R-:W-:-:S04]  /*42da0*/  @P1 LOP3.LUT R52, R52, 0x4000000, RZ, 0xfc, !PT ;  /* 0x0400000034341812 */ /* 0x000fc800078efcff */
[----:B------:R-:W-:-:S04]  /*42db0*/  LOP3.LUT R52, R52, 0xfdffffff, RZ, 0xc0, !PT ;  /* 0xfdffffff34347812 */ /* 0x000fc800078ec0ff */
[----:B------:R-:W-:Y:S02]  /*42dc0*/  @P0 LOP3.LUT R52, R52, 0x2000000, RZ, 0xfc, !PT ;  /* 0x0200000034340812 */ /* 0x000fe400078efcff */
[----:B------:R-:W-:-:S04]  /*42dd0*/  ISETP.GE.AND P0, PT, R2, UR37, PT ;  /* 0x0000002502007c0c */ /* 0x000fc8000bf06270 */
[----:B------:R-:W-:Y:S02]  /*42de0*/  ISETP.LT.AND P1, PT, R6, UR22, !P0 ;  /* 0x0000001606007c0c */ /* 0x000fe4000c721270 */
[----:B------:R-:W-:Y:S02]  /*42df0*/  ISETP.LT.AND P0, PT, R5, UR46, !P0 ;  /* 0x0000002e05007c0c */ /* 0x000fe4000c701270 */
[----:B------:R-:W-:Y:S01]  /*42e00*/  LOP3.LUT R52, R52, 0xfeffffff, RZ, 0xc0, !PT ;  /* 0xfeffffff34347812 */ /* 0x000fe200078ec0ff */
[----:B------:R-:W-:Y:S01]  /*42e10*/  VIADD R2, R4, 0xd2 ;  /* 0x000000d204027836 */ /* 0x000fe20000000000 */
[----:B------:R0:W-:Y:S01]  /*42e20*/  STL [R1+0x878], R8 ;  /* 0x0008780801007387 */ /* 0x0001e20000100800 */
[----:B------:R-:W-:-:S06]  /*42e30*/  ULDC UR46, c[0x0][0x228] ;  /* 0x00008a00002e7ab9 */ /* 0x000fcc0000000800 */
[----:B------:R-:W-:-:S04]  /*42e40*/  @P1 LOP3.LUT R52, R52, 0x1000000, RZ, 0xfc, !PT ;  /* 0x0100000034341812 */ /* 0x000fc800078efcff */
[----:B------:R-:W-:-:S04]  /*42e50*/  LOP3.LUT R52, R52, 0xff7fffff, RZ, 0xc0, !PT ;  /* 0xff7fffff34347812 */ /* 0x000fc800078ec0ff */
[----:B------:R-:W-:Y:S02]  /*42e60*/  @P0 LOP3.LUT R52, R52, 0x800000, RZ, 0xfc, !PT ;  /* 0x0080000034340812 */ /* 0x000fe400078efcff */
[----:B------:R-:W-:-:S04]  /*42e70*/  ISETP.GE.AND P0, PT, R2, UR33, PT ;  /* 0x0000002102007c0c */ /* 0x000fc8000bf06270 */
[----:B------:R-:W-:Y:S02]  /*42e80*/  ISETP.LT.AND P1, PT, R6, UR58, !P0 ;  /* 0x0000003a06007c0c */ /* 0x000fe4000c721270 */
[----:B------:R-:W-:Y:S01]  /*42e90*/  LOP3.LUT R52, R52, 0xffbfffff, RZ, 0xc0, !PT ;  /* 0xffbfffff34347812 */ /* 0x000fe200078ec0ff */
[----:B------:R-:W-:Y:S01]  /*42ea0*/  VIADD R2, R4, 0xd1 ;  /* 0x000000d104027836 */ /* 0x000fe20000000000 */
[----:B------:R-:W-:Y:S01]  /*42eb0*/  ISETP.LT.AND P0, PT, R5, UR50, !P0 ;  /* 0x0000003205007c0c */ /* 0x000fe2000c701270 */
[----:B0-----:R-:W-:Y:S01]  /*42ec0*/  VIADD R8, R8, UR5 ;  /* 0x0000000508087c36 */ /* 0x001fe20008000000 */
[----:B------:R-:W-:Y:S01]  /*42ed0*/  ULDC UR5, c[0x0][0x248] ;  /* 0x0000920000057ab9 */ /* 0x000fe20000000800 */
[----:B------:R-:W-:Y:S01]  /*42ee0*/  ULDC UR58, c[0x0][0x228] ;  /* 0x00008a00003a7ab9 */ /* 0x000fe20000000800 */
[----:B------:R-:W-:-:S05]  /*42ef0*/  ULDC UR50, c[0x0][0x228] ;  /* 0x00008a0000327ab9 */ /* 0x000fca0000000800 */
[----:B------:R-:W-:-:S04]  /*42f00*/  @P1 LOP3.LUT R52, R52, 0x400000, RZ, 0xfc, !PT ;  /* 0x0040000034341812 */ /* 0x000fc800078efcff */
[----:B------:R-:W-:-:S04]  /*42f10*/  LOP3.LUT R52, R52, 0xffdfffff, RZ, 0xc0, !PT ;  /* 0xffdfffff34347812 */ /* 0x000fc800078ec0ff */
[----:B------:R-:W-:Y:S02]  /*42f20*/  @P0 LOP3.LUT R52, R52, 0x200000, RZ, 0xfc, !PT ;  /* 0x0020000034340812 */ /* 0x000fe400078efcff */
[----:B------:R-:W-:Y:S02]  /*42f30*/  ISETP.GE.AND P0, PT, R2, UR11, PT ;  /* 0x0000000b02007c0c */ /* 0x000fe4000bf06270 */
[----:B------:R-:W-:Y:S01]  /*42f40*/  LOP3.LUT R52, R52, 0xffefffff, RZ, 0xc0, !PT ;  /* 0xffefffff34347812 */ /* 0x000fe200078ec0ff */
[----:B------:R0:W-:Y:S01]  /*42f50*/  STL [R1+0x87c], R8 ;  /* 0x00087c0801007387 */ /* 0x0001e20000100800 */
[----:B------:R-:W-:Y:S01]  /*42f60*/  ISETP.LT.AND P1, PT, R6, UR57, !P0 ;  /* 0x0000003906007c0c */ /* 0x000fe2000c721270 */
[----:B------:R-:W-:Y:S01]  /*42f70*/  VIADD R2, R4, 0xd0 ;  /* 0x000000d004027836 */ /* 0x000fe20000000000 */
[----:B------:R-:W-:Y:S01]  /*42f80*/  ISETP.LT.AND P0, PT, R5, UR52, !P0 ;  /* 0x0000003405007c0c */ /* 0x000fe2000c701270 */
[----:B------:R-:W-:Y:S01]  /*42f90*/  ULDC UR57, c[0x0][0x228] ;  /* 0x00008a0000397ab9 */ /* 0x000fe20000000800 */
[----:B------:R-:W-:Y:S01]  /*42fa0*/  ULDC.64 UR10, c[0x0][0x228] ;  /* 0x00008a00000a7ab9 */ /* 0x000fe20000000a00 */
[----:B------:R-:W-:Y:S01]  /*42fb0*/  ULDC UR52, c[0x0][0x228] ;  /* 0x00008a0000347ab9 */ /* 0x000fe20000000800 */
[----:B0-----:R-:W-:Y:S01]  /*42fc0*/  VIADD R8, R8, UR5 ;  /* 0x0000000508087c36 */ /* 0x001fe20008000000 */
[----:B------:R-:W-:-:S06]  /*42fd0*/  ULDC UR5, c[0x0][0x248] ;  /* 0x0000920000057ab9 */ /* 0x000fcc0000000800 */
[----:B------:R-:W-:Y:S01]  /*42fe0*/  @P1 LOP3.LUT R52, R52, 0x100000, RZ, 0xfc, !PT ;  /* 0x0010000034341812 */ /* 0x000fe200078efcff */
[----:B------:R0:W-:Y:S03]  /*42ff0*/  STL [R1+0x880], R8 ;  /* 0x0008800801007387 */ /* 0x0001e60000100800 */
[----:B------:R-:W-:-:S04]  /*43000*/  LOP3.LUT R52, R52, 0xfff7ffff, RZ, 0xc0, !PT ;  /* 0xfff7ffff34347812 */ /* 0x000fc800078ec0ff */
        /* <DEDUP_REMOVED lines=10> */
[----:B------:R-:W-:Y:S01]  /*430b0*/  ISETP.LT.AND P0, PT, R5, UR10, !P0 ;  /* 0x0000000a05007c0c */ /* 0x000fe2000c701270 */
[----:B------:R-:W-:Y:S01]  /*430c0*/  ULDC UR5, c[0x0][0x248] ;  /* 0x0000920000057ab9 */ /* 0x000fe20000000800 */
[----:B------:R-:W-:Y:S02]  /*430d0*/  ULDC UR57, c[0x0][0x228] ;  /* 0x00008a0000397ab9 */ /* 0x000fe40000000800 */
[----:B------:R0:W-:Y:S03]  /*430e0*/  STL [R1+0x888], R8 ;  /* 0x0008880801007387 */ /* 0x0001e60000100800 */
[----:B------:R-:W-:Y:S01]  /*430f0*/  @P1 LOP3.LUT R52, R52, 0x40000, RZ, 0xfc, !PT ;  /* 0x0004000034341812 */ /* 0x000fe200078efcff */
[----:B0-----:R-:W-:Y:S01]  /*43100*/  VIADD R8, R8, UR7 ;  /* 0x0000000708087c36 */ /* 0x001fe20008000000 */
[----:B------:R-:W-:-:S04]  /*43110*/  ULDC UR7, c[0x0][0x248] ;  /* 0x0000920000077ab9 */ /* 0x000fc80000000800 */
[----:B------:R0:W-:Y:S01]  /*43120*/  STL [R1+0x88c], R8 ;  /* 0x00088c0801007387 */ /* 0x0001e20000100800 */
[----:B------:R-:W-:Y:S01]  /*43130*/  LOP3.LUT R52, R52, 0xfffdffff, RZ, 0xc0, !PT ;  /* 0xfffdffff34347812 */ /* 0x000fe200078ec0ff */
[----:B0-----:R-:W-:Y:S01]  /*43140*/  VIADD R8, R8, UR5 ;  /* 0x0000000508087c36 */ /* 0x001fe20008000000 */
[----:B------:R-:W-:-:S04]  /*43150*/  ULDC UR5, c[0x0][0x248] ;  /* 0x0000920000057ab9 */ /* 0x000fc80000000800 */
[----:B------:R0:W-:Y:S01]  /*43160*/  STL [R1+0x890], R8 ;  /* 0x0008900801007387 */ /* 0x0001e20000100800 */
        /* <DEDUP_REMOVED lines=9> */
[----:B------:R-:W-:Y:S01]  /*43200*/  ULDC.64 UR30, c[0x0][0x228] ;  /* 0x00008a00001e7ab9 */ /* 0x000fe20000000a00 */
[----:B0-----:R-:W-:Y:S01]  /*43210*/  VIADD R8, R8, UR5 ;  /* 0x0000000508087c36 */ /* 0x001fe20008000000 */
[----:B------:R-:W-:-:S04]  /*43220*/  ULDC UR5, c[0x0][0x248] ;  /* 0x0000920000057ab9 */ /* 0x000fc80000000800 */
[----:B------:R0:W-:Y:S01]  /*43230*/  STL [R1+0x898], R8 ;  /* 0x0008980801007387 */ /* 0x0001e20000100800 */
[----:B------:R-:W-:Y:S01]  /*43240*/  ISETP.LT.AND P0, PT, R5, UR14, !P0 ;  /* 0x0000000e05007c0c */ /* 0x000fe2000c701270 */
        /* <DEDUP_REMOVED lines=14> */
[----:B------:R-:W-:Y:S01]  /*43330*/  ULDC.64 UR20, c[0x0][0x228] ;  /* 0x00008a0000147ab9 */ /* 0x000fe20000000a00 */
[----:B------:R0:W-:Y:S01]  /*43340*/  STL [R1+0x8a4], R8 ;  /* 0x0008a40801007387 */ /* 0x0001e20000100800 */
[----:B------:R-:W-:Y:S01]  /*43350*/  ISETP.LT.AND P1, PT, R6, UR57, !P0 ;  /* 0x0000003906007c0c */ /* 0x000fe2000c721270 */
[----:B------:R-:W-:Y:S01]  /*43360*/  ULDC UR57, c[0x0][0x228] ;  /* 0x00008a0000397ab9 */ /* 0x000fe20000000800 */
        /* <DEDUP_REMOVED lines=24> */
[----:B------:R-:W-:Y:S01]  /*434f0*/  ULDC.64 UR44, c[0x0][0x228] ;  /* 0x00008a00002c7ab9 */ /* 0x000fe20000000a00 */
[----:B------:R-:W-:Y:S01]  /*43500*/  ULDC UR57, c[0x0][0x228] ;  /* 0x00008a0000397ab9 */ /* 0x000fe20000000800 */
        /* <DEDUP_REMOVED lines=19> */
[----:B------:R-:W-:Y:S01]  /*43640*/  ULDC.64 UR16, c[0x0][0x228] ;  /* 0x00008a0000107ab9 */ /* 0x000fe20000000a00 */
        /* <DEDUP_REMOVED lines=47> */
[----:B------:R-:W-:Y:S01]  /*43940*/  ULDC UR53, c[0x0][0x228] ;  /* 0x00008a0000357ab9 */ /* 0x000fe20000000800 */
[----:B0-----:R-:W-:-:S06]  /*43950*/  VIADD R8, R8, UR5 ;  /* 0x0000000508087c36 */ /* 0x001fcc0008000000 */
[----:B------:R-:W-:Y:S01]  /*43960*/  @P1 LOP3.LUT R52, R52, 0x40, RZ, 0xfc, !PT ;  /* 0x0000004034341812 */ /* 0x000fe200078efcff */
[----:B------:R-:W-:Y:S01]  /*43970*/  ULDC UR5, c[0x0][0x248] ;  /* 0x0000920000057ab9 */ /* 0x000fe20000000800 */
[----:B------:R0:W-:Y:S02]  /*43980*/  STL [R1+0x8f0], R8 ;  /* 0x0008f00801007387 */ /* 0x0001e40000100800 */
[----:B0-----:R-:W-:Y:S01]  /*43990*/  VIADD R8, R8, UR6 ;  /* 0x0000000608087c36 */ /* 0x001fe20008000000 */
[----:B------:R-:W-:Y:S02]  /*439a0*/  ULDC.64 UR6, c[0x0][0x228] ;  /* 0x00008a0000067ab9 */ /* 0x000fe40000000a00 */
[----:B------:R-:W-:Y:S01]  /*439b0*/  ISETP.LT.AND P0, PT, R5, UR6, !P0 ;  /* 0x0000000605007c0c */ /* 0x000fe2000c701270 */
[----:B------:R-:W-:Y:S01]  /*439c0*/  ULDC UR6, c[0x0][0x248] ;  /* 0x0000920000067ab9 */ /* 0x000fe20000000800 */
[----:B------:R-:W-:-:S11]  /*439d0*/  LOP3.LUT R52, R52, 0xffffffdf, RZ, 0xc0, !PT ;  /* 0xffffffdf34347812 */ /* 0x000fd600078ec0ff */
[----:B------:R-:W-:Y:S02]  /*439e0*/  @P0 LOP3.LUT R52, R52, 0x20, RZ, 0xfc, !PT ;  /* 0x0000002034340812 */ /* 0x000fe400078efcff */
[----:B------:R-:W-:Y:S02]  /*439f0*/  ISETP.GE.AND P0, PT, R2, UR11, PT ;  /* 0x0000000b02007c0c */ /* 0x000fe4000bf06270 */
[----:B------:R-:W-:Y:S01]  /*43a00*/  LOP3.LUT R52, R52, 0xffffffef, RZ, 0xc0, !PT ;  /* 0xffffffef34347812 */ /* 0x000fe200078ec0ff */
[----:B------:R-:W-:Y:S01]  /*43a10*/  VIADD R2, R4, 0xc8 ;  /* 0x000000c804027836 */ /* 0x000fe20000000000 */
[----:B------:R-:W-:Y:S01]  /*43a20*/  ISETP.LT.AND P1, PT, R6, UR32, !P0 ;  /* 0x0000002006007c0c */ /* 0x000fe2000c721270 */
[----:B------:R-:W-:Y:S01]  /*43a30*/  ULDC.64 UR10, c[0x0][0x228] ;  /* 0x00008a00000a7ab9 */ /* 0x000fe20000000a00 */
[----:B------:R-:W-:Y:S01]  /*43a40*/  ISETP.LT.AND P0, PT, R5, UR26, !P0 ;  /* 0x0000001a05007c0c */ /* 0x000fe2000c701270 */
[----:B------:R0:W-:Y:S01]  /*43a50*/  STL [R1+0x8f4], R8 ;  /* 0x0008f40801007387 */ /* 0x0001e20000100800 */
[----:B------:R-:W-:-:S09]  /*43a60*/  ULDC.64 UR32, c[0x0][0x228] ;  /* 0x00008a0000207ab9 */ /* 0x000fd20000000a00 */
        /* <DEDUP_REMOVED lines=9> */
[----:B------:R-:W-:Y:S01]  /*43b00*/  ULDC.64 UR24, c[0x0][0x228] ;  /* 0x00008a0000187ab9 */ /* 0x000fe20000000a00 */
[----:B0-----:R-:W-:Y:S01]  /*43b10*/  VIADD R8, R8, UR5 ;  /* 0x0000000508087c36 */ /* 0x001fe20008000000 */
[----:B------:R-:W-:Y:S01]  /*43b20*/  ULDC UR5, c[0x0][0x248] ;  /* 0x0000920000057ab9 */ /* 0x000fe20000000800 */
[----:B------:R-:W-:-:S07]  /*43b30*/  ULDC UR10, c[0x0][0x248] ;  /* 0x00009200000a7ab9 */ /* 0x000fce0000000800 */
[----:B------:R-:W-:-:S04]  /*43b40*/  @P1 LOP3.LUT R52, R52, 0x4, RZ, 0xfc, !PT ;  /* 0x0000000434341812 */ /* 0x000fc800078efcff */
[----:B------:R-:W-:-:S04]  /*43b50*/  LOP3.LUT R52, R52, 0xfffffffd, RZ, 0xc0, !PT ;  /* 0xfffffffd34347812 */ /* 0x000fc800078ec0ff */
[----:B------:R-:W-:Y:S02]  /*43b60*/  @P0 LOP3.LUT R52, R52, 0x2, RZ, 0xfc, !PT ;  /* 0x0000000234340812 */ /* 0x000fe400078efcff */
[----:B------:R-:W-:Y:S01]  /*43b70*/  ISETP.GE.AND P0, PT, R2, UR31, PT ;  /* 0x0000001f02007c0c */ /* 0x000fe2000bf06270 */
[----:B------:R-:W-:Y:S01]  /*43b80*/  VIADD R2, R4, 0xc6 ;  /* 0x000000c604027836 */ /* 0x000fe20000000000 */
[----:B------:R-:W-:Y:S01]  /*43b90*/  LOP3.LUT R52, R52, 0xfffffffe, RZ, 0xc0, !PT ;  /* 0xfffffffe34347812 */ /* 0x000fe200078ec0ff */
[----:B------:R0:W-:Y:S01]  /*43ba0*/  STL [R1+0x8f8], R8 ;  /* 0x0008f80801007387 */ /* 0x0001e20000100800 */
[----:B------:R-:W-:Y:S01]  /*43bb0*/  ISETP.LT.AND P1, PT, R6, UR18, !P0 ;  /* 0x0000001206007c0c */ /* 0x000fe2000c721270 */
[----:B------:R-:W-:Y:S01]  /*43bc0*/  ULDC.64 UR30, c[0x0][0x228] ;  /* 0x00008a00001e7ab9 */ /* 0x000fe20000000a00 */
[----:B------:R-:W-:Y:S01]  /*43bd0*/  ISETP.LT.AND P0, PT, R5, UR14, !P0 ;  /* 0x0000000e05007c0c */ /* 0x000fe2000c701270 */
[----:B------:R-:W-:-:S12]  /*43be0*/  ULDC UR14, c[0x0][0x248] ;  /* 0x00009200000e7ab9 */ /* 0x000fd80000000800 */
        /* <DEDUP_REMOVED lines=33> */
[----:B------:R-:W-:Y:S01]  /*43e00*/  ULDC.64 UR16, c[0x0][0x228] ;  /* 0x00008a0000107ab9 */ /* 0x000fe20000000a00 */
[----:B------:R-:W-:-:S08]  /*43e10*/  ULDC.64 UR18, c[0x0][0x228] ;  /* 0x00008a0000127ab9 */ /* 0x000fd00000000a00 */
[----:B------:R-:W-:Y:S01]  /*43e20*/  @P1 LOP3.LUT R53, R53, 0x4000000, RZ, 0xfc, !PT ;  /* 0x0400000035351812 */ /* 0x000fe200078efcff */
[----:B------:R0:W-:Y:S01]  /*43e30*/  STL [R1+0x900], R8 ;  /* 0x0009000801007387 */ /* 0x0001e20000100800 */
[----:B------:R-:W-:Y:S02]  /*43e40*/  ULDC UR12, c[0x0][0x248] ;  /* 0x00009200000c7ab9 */ /* 0x000fe40000000800 */
[----:B------:R-:W-:-:S04]  /*43e50*/  LOP3.LUT R53, R53, 0xfdffffff, RZ, 0xc0, !PT ;  /* 0xfdffffff35357812 */ /* 0x000fc800078ec0ff */
[----:B------:R-:W-:Y:S02]  /*43e60*/  @P0 LOP3.LUT R53, R53, 0x2000000, RZ, 0xfc, !PT ;  /* 0x0200000035350812 */ /* 0x000fe400078efcff */
[----:B------:R-:W-:Y:S01]  /*43e70*/  ISETP.GE.AND P0, PT, R2, UR7, PT ;  /* 0x0000000702007c0c */ /* 0x000fe2000bf06270 */
[----:B0-----:R-:W-:Y:S01]  /*43e80*/  VIADD R8, R8, UR6 ;  /* 0x0000000608087c36 */ /* 0x001fe20008000000 */
[----:B------:R-:W-:Y:S01]  /*43e90*/  LOP3.LUT R53, R53, 0xfeffffff, RZ, 0xc0, !PT ;  /* 0xfeffffff35357812 */ /* 0x000fe200078ec0ff */
[----:B------:R-:W-:Y:S01]  /*43ea0*/  ULDC UR6, c[0x0][0x248] ;  /* 0x0000920000067ab9 */ /* 0x000fe20000000800 */
[----:B------:R-:W-:Y:S01]  /*43eb0*/  ISETP.LT.AND P1, PT, R6, UR34, !P0 ;  /* 0x0000002206007c0c */ /* 0x000fe2000c721270 */
[----:B------:R-:W-:Y:S01]  /*43ec0*/  VIADD R2, R4, 0xc2 ;  /* 0x000000c204027836 */ /* 0x000fe20000000000 */
[----:B------:R0:W-:Y:S01]  /*43ed0*/  STL [R1+0x904], R8 ;  /* 0x0009040801007387 */ /* 0x0001e20000100800 */
[----:B------:R-:W-:Y:S01]  /*43ee0*/  ISETP.LT.AND P0, PT, R5, UR16, !P0 ;  /* 0x0000001005007c0c */ /* 0x000fe2000c701270 */
[----:B------:R-:W-:Y:S01]  /*43ef0*/  ULDC UR16, c[0x0][0x248] ;  /* 0x0000920000107ab9 */ /* 0x000fe20000000800 */
[----:B------:R-:W-:Y:S01]  /*43f00*/  ULDC UR7, c[0x0][0x228] ;  /* 0x00008a0000077ab9 */ /* 0x000fe20000000800 */
[----:B0-----:R-:W-:-:S07]  /*43f10*/  VIADD R8, R8, UR5 ;  /* 0x0000000508087c36 */ /* 0x001fce0008000000 */
[----:B------:R-:W-:Y:S01]  /*43f20*/  @P1 LOP3.LUT R53, R53, 0x1000000, RZ, 0xfc, !PT ;  /* 0x0100000035351812 */ /* 0x000fe200078efcff */
[----:B------:R-:W-:Y:S01]  /*43f30*/  ULDC UR5, c[0x0][0x248] ;  /* 0x0000920000057ab9 */ /* 0x000fe20000000800 */
[----:B------:R0:W-:Y:S02]  /*43f40*/  STL [R1+0x908], R8 ;  /* 0x0009080801007387 */ /* 0x0001e40000100800 */
        /* <DEDUP_REMOVED lines=15> */
[----:B------:R-:W-:Y:S01]  /*44040*/  ULDC.64 UR36, c[0x0][0x228] ;  /* 0x00008a0000247ab9 */ /* 0x000fe20000000a00 */
[----:B0-----:R-:W-:-:S04]  /*44050*/  VIADD R8, R8, UR6 ;  /* 0x0000000608087c36 */ /* 0x001fc80008000000 */
[----:B------:R-:W-:Y:S01]  /*44060*/  @P1 LOP3.LUT R53, R53, 0x400000, RZ, 0xfc, !PT ;  /* 0x0040000035351812 */ /* 0x000fe200078efcff */
[----:B------:R-:W-:Y:S01]  /*44070*/  ULDC UR6, c[0x0][0x248] ;  /* 0x0000920000067ab9 */ /* 0x000fe20000000800 */
        /* <DEDUP_REMOVED lines=17> */
[----:B0-----:R-:W-:Y:S01]  /*44190*/  VIADD R8, R8, UR6 ;  /* 0x0000000608087c36 */ /* 0x001fe20008000000 */
[----:B------:R-:W-:Y:S01]  /*441a0*/  ISETP.LT.AND P0, PT, R5, UR22, !P0 ;  /* 0x0000001605007c0c */ /* 0x000fe2000c701270 */
[----:B------:R-:W-:-:S03]  /*441b0*/  ULDC UR6, c[0x0][0x228] ;  /* 0x00008a0000067ab9 */ /* 0x000fc60000000800 */
        /* <DEDUP_REMOVED lines=12> */
[----:B------:R-:W-:-:S04]  /*44280*/  ULDC UR10, c[0x0][0x248] ;  /* 0x00009200000a7ab9 */ /* 0x000fc80000000800 */
[----:B------:R0:W-:Y:S01]  /*44290*/  STL [R1+0x934], R8 ;  /* 0x0009340801007387 */ /* 0x0001e20000100800 */
[----:B------:R-:W-:Y:S02]  /*442a0*/  ISETP.LT.AND P1, PT, R6, UR29, !P0 ;  /* 0x0000001d06007c0c */ /* 0x000fe4000c721270 */
[----:B------:R-:W-:Y:S01]  /*442b0*/  LOP3.LUT R53, R53, 0xfffbffff, RZ, 0xc0, !PT ;  /* 0xfffbffff35357812 */ /* 0x000fe200078ec0ff */
[----:B------:R-:W-:Y:S02]  /*442c0*/  VIADD R2, R4, 0xbf ;  /* 0x000000bf04027836 */ /* 0x000fe40000000000 */
[----:B0-----:R-:W-:Y:S01]  /*442d0*/  VIADD R8, R8, UR10 ;  /* 0x0000000a08087c36 */ /* 0x001fe20008000000 */
[----:B------:R-:W-:Y:S01]  /*442e0*/  ISETP.LT.AND P0, PT, R5, UR26, !P0 ;  /* 0x0000001a05007c0c */ /* 0x000fe2000c701270 */
[----:B------:R-:W-:Y:S01]  /*442f0*/  ULDC.64 UR28, c[0x0][0x228] ;  /* 0x00008a00001c7ab9 */ /* 0x000fe20000000a00 */
[----:B------:R-:W-:Y:S02]  /*44300*/  ULDC UR10, c[0x0][0x228] ;  /* 0x00008a00000a7ab9 */ /* 0x000fe40000000800 */
        /* <DEDUP_REMOVED lines=21> */
[----:B------:R-:W-:Y:S01]  /*44460*/  ULDC UR12, c[0x0][0x228] ;  /* 0x00008a00000c7ab9 */ /* 0x000fe20000000800 */
[----:B0-----:R-:W-:Y:S01]  /*44470*/  VIADD R8, R8, UR14 ;  /* 0x0000000e08087c36 */ /* 0x001fe20008000000 */
[----:B------:R-:W-:-:S04]  /*44480*/  ULDC UR14, c[0x0][0x248] ;  /* 0x00009200000e7ab9 */ /* 0x000fc80000000800 */
[----:B------:R0:W-:Y:S01]  /*44490*/  STL [R1+0x94c], R8 ;  /* 0x00094c0801007387 */ /* 0x0001e20000100800 */
[----:B------:R-:W-:Y:S01]  /*444a0*/  @P1 LOP3.LUT R53, R53, 0x10000, RZ, 0xfc, !PT ;  /* 0x0001000035351812 */ /* 0x000fe200078efcff */
[----:B0-----:R-:W-:Y:S01]  /*444b0*/  VIADD R8, R8, UR14 ;  /* 0x0000000e08087c36 */ /* 0x001fe20008000000 */
[----:B------:R-:W-:Y:S02]  /*444c0*/  ULDC.64 UR14, c[0x0][0x228] ;  /* 0x00008a00000e7ab9 */ /* 0x000fe40000000a00 */
[----:B------:R-:W-:Y:S01]  /*444d0*/  ISETP.LT.AND P0, PT, R5, UR14, !P0 ;  /* 0x0000000e05007c0c */ /* 0x000fe2000c701270 */
[----:B------:R-:W-:Y:S01]  /*444e0*/  ULDC UR14, c[0x0][0x228] ;  /* 0x00008a00000e7ab9 */ /* 0x000fe20000000800 */
[----:B------:R-:W-:-:S11]  /*444f0*/  LOP3.LUT R53, R53, 0xffff7fff, RZ, 0xc0, !PT ;  /* 0xffff7fff35357812 */ /* 0x000fd600078ec0ff */
[----:B------:R-:W-:Y:S02]  /*44500*/  @P0 LOP3.LUT R53, R53, 0x8000, RZ, 0xfc, !PT ;  /* 0x0000800035350812 */ /* 0x000fe400078efcff */
[----:B------:R-:W-:-:S04]  /*44510*/  ISETP.GE.AND P0, PT, R2, UR21, PT ;  /* 0x0000001502007c0c */ /* 0x000fc8000bf06270 */
[----:B------:R-:W-:Y:S02]  /*44520*/  ISETP.LT.AND P1, PT, R6, UR40, !P0 ;  /* 0x0000002806007c0c */ /* 0x000fe4000c721270 */
[----:B------:R-:W-:Y:S02]  /*44530*/  ISETP.LT.AND P0, PT, R5, UR24, !P0 ;  /* 0x0000001805007c0c */ /* 0x000fe4000c701270 */
[----:B------:R-:W-:Y:S01]  /*44540*/  LOP3.LUT R53, R53, 0xffffbfff, RZ, 0xc0, !PT ;  /* 0xffffbfff35357812 */ /* 0x000fe200078ec0ff */
[----:B------:R0:W-:Y:S01]  /*44550*/  STL [R1+0x950], R8 ;  /* 0x0009500801007387 */ /* 0x0001e20000100800 */
[----:B------:R-:W-:Y:S01]  /*44560*/  VIADD R2, R4, 0xbd ;  /* 0x000000bd04027836 */ /* 0x000fe20000000000 */
        /* <DEDUP_REMOVED lines=9> */
[----:B------:R-:W-:Y:S02]  /*44600*/  ISETP.LT.AND P1, PT, R6, UR42, !P0 ;  /* 0x0000002a06007c0c */ /* 0x000fe4000c721270 */
[----:B------:R-:W-:Y:S01]  /*44610*/  LOP3.LUT R53, R53, 0xffffefff, RZ, 0xc0, !PT ;  /* 0xffffefff35357812 */ /* 0x000fe200078ec0ff */
[----:B------:R-:W-:Y:S01]  /*44620*/  VIADD R2, R4, 0xbc ;  /* 0x000000bc04027836 */ /* 0x000fe20000000000 */
[----:B------:R0:W-:Y:S01]  /*44630*/  STL [R1+0x958], R8 ;  /* 0x0009580801007387 */ /* 0x0001e20000100800 */
[----:B------:R-:W-:Y:S01]  /*44640*/  ULDC UR16, c[0x0][0x228] ;  /* 0x00008a0000107ab9 */ /* 0x000fe20000000800 */
        /* <DEDUP_REMOVED lines=15> */
[----:B------:R0:W-:Y:S01]  /*44740*/  STL [R1+0x960], R8 ;  /* 0x0009600801007387 */ /* 0x0001e20000100800 */
[----:B------:R-:W-:Y:S01]  /*44750*/  ISETP.LT.AND P0, PT, R5, UR28, !P0 ;  /* 0x0000001c05007c0c */ /* 0x000fe2000c701270 */
[----:B------:R-:W-:Y:S01]  /*44760*/  ULDC.64 UR40, c[0x0][0x228] ;  /* 0x00008a0000287ab9 */ /* 0x000fe20000000a00 */
[----:B------:R-:W-:-:S09]  /*44770*/  ULDC UR17, c[0x0][0x228] ;  /* 0x00008a0000117ab9 */ /* 0x000fd20000000800 */
        /* <DEDUP_REMOVED lines=27> */
[----:B------:R-:W-:Y:S01]  /*44930*/  ISETP.GE.AND P0, PT, R2, UR27, PT ;  /* 0x0000001b02007c0c */ /* 0x000fe2000bf06270 */
[----:B0-----:R-:W-:Y:S01]  /*44940*/  VIADD R8, R8, UR20 ;  /* 0x0000001408087c36 */ /* 0x001fe20008000000 */
[----:B------:R-:W-:Y:S01]  /*44950*/  LOP3.LUT R53, R53, 0xffffffef, RZ, 0xc0, !PT ;  /* 0xffffffef35357812 */ /* 0x000fe200078ec0ff */
[----:B------:R-:W-:Y:S01]  /*44960*/  VIADD R2, R4, 0xb8 ;  /* 0x000000b804027836 */ /* 0x000fe20000000000 */
[----:B------:R-:W-:Y:S01]  /*44970*/  ISETP.LT.AND P1, PT, R6, UR56, !P0 ;  /* 0x0000003806007c0c */ /* 0x000fe2000c721270 */
[----:B------:R-:W-:Y:S01]  /*44980*/  ULDC UR20, c[0x0][0x248] ;  /* 0x0000920000147ab9 */ /* 0x000fe20000000800 */
[----:B------:R-:W-:Y:S01]  /*44990*/  ISETP.LT.AND P0, PT, R5, UR22, !P0 ;  /* 0x0000001605007c0c */ /* 0x000fe2000c701270 */
[----:B------:R0:W-:Y:S01]  /*449a0*/  STL [R1+0x968], R8 ;  /* 0x0009680801007387 */ /* 0x0001e20000100800 */
[----:B------:R-:W-:Y:S01]  /*449b0*/  ULDC.64 UR26, c[0x0][0x228] ;  /* 0x00008a00001a7ab9 */ /* 0x000fe20000000a00 */
[----:B------:R-:W-:Y:S01]  /*449c0*/  ULDC UR22, c[0x0][0x248] ;  /* 0x0000920000167ab9 */ /* 0x000fe20000000800 */
[----:B------:R-:W-:Y:S01]  /*449d0*/  ULDC UR56, c[0x0][0x228] ;  /* 0x00008a0000387ab9 */ /* 0x000fe20000000800 */
[----:B0-----:R-:W-:-:S06]  /*449e0*/  VIADD R8, R8, UR18 ;  /* 0x0000001208087c36 */ /* 0x001fcc0008000000 */
[----:B------:R-:W-:Y:S01]  /*449f0*/  @P1 LOP3.LUT R53, R53, 0x10, RZ, 0xfc, !PT ;  /* 0x0000001035351812 */ /* 0x000fe200078efcff */
[----:B------:R-:W-:Y:S01]  /*44a00*/  ULDC UR18, c[0x0][0x248] ;  /* 0x0000920000127ab9 */ /* 0x000fe20000000800 */
[----:B------:R0:W-:Y:S02]  /*44a10*/  STL [R1+0x96c], R8 ;  /* 0x00096c0801007387 */ /* 0x0001e40000100800 */
        /* <DEDUP_REMOVED lines=9> */
[----:B------:R-:W-:Y:S01]  /*44ab0*/  ULDC UR15, c[0x0][0x228] ;  /* 0x00008a00000f7ab9 */ /* 0x000fe20000000800 */
        /* <DEDUP_REMOVED lines=9> */
[----:B------:R0:W-:Y:S01]  /*44b50*/  STL [R1+0x978], R8 ;  /* 0x0009780801007387 */ /* 0x0001e20000100800 */
[----:B------:R-:W-:Y:S01]  /*44b60*/  LOP3.LUT R53, R53, 0xfffffffd, RZ, 0xc0, !PT ;  /* 0xfffffffd35357812 */ /* 0x000fe200078ec0ff */
[----:B0-----:R-:W-:Y:S01]  /*44b70*/  VIADD R8, R8, UR20 ;  /* 0x0000001408087c36 */ /* 0x001fe20008000000 */
[----:B------:R-:W-:-:S04]  /*44b80*/  ULDC UR20, c[0x0][0x248] ;  /* 0x0000920000147ab9 */ /* 0x000fc80000000800 */
[----:B------:R0:W-:Y:S01]  /*44b90*/  STL [R1+0x97c], R8 ;  /* 0x00097c0801007387 */ /* 0x0001e20000100800 */
[----:B------:R-:W-:Y:S01]  /*44ba0*/  @P0 LOP3.LUT R53, R53, 0x2, RZ, 0xfc, !PT ;  /* 0x0000000235350812 */ /* 0x000fe200078efcff */
[----:B0-----:R-:W-:Y:S01]  /*44bb0*/  VIADD R8, R8, UR20 ;  /* 0x0000001408087c36 */ /* 0x001fe20008000000 */
[----:B------:R-:W-:Y:S01]  /*44bc0*/  ISETP.GE.AND P0, PT, R2, UR25, PT ;  /* 0x0000001902007c0c */ /* 0x000fe2000bf06270 */
[----:B------:R-:W-:-:S03]  /*44bd0*/  ULDC UR20, c[0x0][0x228] ;  /* 0x00008a0000147ab9 */ /* 0x000fc60000000800 */
[----:B------:R0:W-:Y:S01]  /*44be0*/  STL [R1+0x980], R8 ;  /* 0x0009800801007387 */ /* 0x0001e20000100800 */
[----:B------:R-:W-:Y:S01]  /*44bf0*/  ISETP.LT.AND P1, PT, R6, UR61, !P0 ;  /* 0x0000003d06007c0c */ /* 0x000fe2000c721270 */
[----:B------:R-:W-:Y:S01]  /*44c00*/  VIADD R2, R4, 0xb6 ;  /* 0x000000b604027836 */ /* 0x000fe20000000000 */
[----:B------:R-:W-:Y:S01]  /*44c10*/  ISETP.LT.AND P0, PT, R5, UR34, !P0 ;  /* 0x0000002205007c0c */ /* 0x000fe2000c701270 */
[----:B------:R-:W-:Y:S01]  /*44c20*/  ULDC UR61, c[0x0][0x228] ;  /* 0x00008a00003d7ab9 */ /* 0x000fe20000000800 */
[----:B0-----:R-:W-:Y:S01]  /*44c30*/  VIADD R8, R8, UR24 ;  /* 0x0000001808087c36 */ /* 0x001fe20008000000 */
[----:B------:R-:W-:-:S04]  /*44c40*/  ULDC UR24, c[0x0][0x248] ;  /* 0x0000920000187ab9 */ /* 0x000fc80000000800 */
[----:B------:R0:W-:Y:S02]  /*44c50*/  STL [R1+0x984], R8 ;  /* 0x0009840801007387 */ /* 0x0001e40000100800 */
[----:B0-----:R-:W-:Y:S01]  /*44c60*/  VIADD R8, R8, UR24 ;  /* 0x0000001808087c36 */ /* 0x001fe20008000000 */
[----:B------:R-:W-:Y:S01]  /*44c70*/  LOP3.LUT R53, R53, 0xfffffffe, RZ, 0xc0, !PT ;  /* 0xfffffffe35357812 */ /* 0x000fe200078ec0ff */
[----:B------:R-:W-:-:S03]  /*44c80*/  ULDC UR24, c[0x0][0x248] ;  /* 0x0000920000187ab9 */ /* 0x000fc60000000800 */
[----:B------:R0:W-:Y:S01]  /*44c90*/  STL [R1+0x988], R8 ;  /* 0x0009880801007387 */ /* 0x0001e20000100800 */
[----:B------:R-:W-:Y:S01]  /*44ca0*/  @P0 LOP3.LUT R54, R54, 0x80000000, RZ, 0xfc, !PT ;  /* 0x8000000036360812 */ /* 0x000fe200078efcff */
[----:B0-----:R-:W-:Y:S01]  /*44cb0*/  VIADD R8, R8, UR22 ;  /* 0x0000001608087c36 */ /* 0x001fe20008000000 */
[----:B------:R-:W-:-:S04]  /*44cc0*/  ULDC UR22, c[0x0][0x248] ;  /* 0x0000920000167ab9 */ /* 0x000fc80000000800 */
[----:B------:R0:W-:Y:S01]  /*44cd0*/  STL [R1+0x98c], R8 ;  /* 0x00098c0801007387 */ /* 0x0001e20000100800 */
[----:B------:R-:W-:Y:S02]  /*44ce0*/  ISETP.GE.AND P0, PT, R2, UR21, PT ;  /* 0x0000001502007c0c */ /* 0x000fe4000bf06270 */
[----:B------:R-:W-:Y:S01]  /*44cf0*/  @P1 LOP3.LUT R53, R53, 0x1, RZ, 0xfc, !PT ;  /* 0x0000000135351812 */ /* 0x000fe200078efcff */
[----:B0-----:R-:W-:Y:S01]  /*44d00*/  VIADD R8, R8, UR22 ;  /* 0x0000001608087c36 */ /* 0x001fe20008000000 */
[----:B------:R-:W-:Y:S02]  /*44d10*/  ISETP.LT.AND P1, PT, R6, UR43, !P0 ;  /* 0x0000002b06007c0c */ /* 0x000fe4000c721270 */
[----:B------:R-:W-:Y:S01]  /*44d20*/  LOP3.LUT R54, R54, 0xbfffffff, RZ, 0xc0, !PT ;  /* 0xbfffffff36367812 */ /* 0x000fe200078ec0ff */
[----:B------:R-:W-:Y:S01]  /*44d30*/  VIADD R2, R4, 0xb5 ;  /* 0x000000b504027836 */ /* 0x000fe20000000000 */
[----:B------:R0:W-:Y:S01]  /*44d40*/  STL [R1+0x990], R8 ;  /* 0x0009900801007387 */ /* 0x0001e20000100800 */
[----:B------:R-:W-:Y:S01]  /*44d50*/  ULDC UR43, c[0x0][0x228] ;  /* 0x00008a00002b7ab9 */ /* 0x000fe20000000800 */
[----:B------:R-:W-:Y:S01]  /*44d60*/  ULDC UR22, c[0x0][0x228] ;  /* 0x00008a0000167ab9 */ /* 0x000fe20000000800 */
        /* <DEDUP_REMOVED lines=37> */
[----:B0-----:R-:W-:Y:S01]  /*44fc0*/  VIADD R8, R8, UR26 ;  /* 0x0000001a08087c36 */ /* 0x001fe20008000000 */
[----:B------:R-:W-:Y:S02]  /*44fd0*/  ULDC UR26, c[0x0][0x248] ;  /* 0x00009200001a7ab9 */ /* 0x000fe40000000800 */
[----:B------:R-:W-:Y:S02]  /*44fe0*/  @P0 LOP3.LUT R54, R54, 0x2000000, RZ, 0xfc, !PT ;  /* 0x0200000036360812 */ /* 0x000fe400078efcff */
        /* <DEDUP_REMOVED lines=35> */
[----:B------:R-:W-:Y:S01]  /*45220*/  ULDC UR43, c[0x0][0x228] ;  /* 0x00008a00002b7ab9 */ /* 0x000fe20000000800 */
[----:B------:R-:W-:Y:S01]  /*45230*/  ISETP.LT.AND P0, PT, R5, UR38, !P0 ;  /* 0x0000002605007c0c */ /* 0x000fe2000c701270 */
[----:B0-----:R-:W-:Y:S01]  /*45240*/  VIADD R8, R8, UR28 ;  /* 0x0000001c08087c36 */ /* 0x001fe20008000000 */
        /* <DEDUP_REMOVED lines=11> */
[----:B------:R-:W-:-:S10]  /*45300*/  ULDC.64 UR34, c[0x0][0x228] ;  /* 0x00008a0000227ab9 */ /* 0x000fd40000000a00 */
        /* <DEDUP_REMOVED lines=30> */
[----:B------:R-:W-:-:S07]  /*454f0*/  ULDC UR53, c[0x0][0x228] ;  /* 0x00008a0000357ab9 */ /* 0x000fce0000000800 */
[----:B------:R-:W-:-:S04]  /*45500*/  @P1 LOP3.LUT R54, R54, 0x1000, RZ, 0xfc, !PT ;  /* 0x0000100036361812 */ /* 0x000fc800078efcff */
[----:B------:R-:W-:Y:S01]  /*45510*/  LOP3.LUT R54, R54, 0xfffff7ff, RZ, 0xc0, !PT ;  /* 0xfffff7ff36367812 */ /* 0x000fe200078ec0ff */
[----:B------:R0:W-:Y:S03]  /*45520*/  STL [R1+0x9b8], R8 ;  /* 0x0009b80801007387 */ /* 0x0001e60000100800 */
        /* <DEDUP_REMOVED lines=11> */
[----:B------:R-:W-:Y:S02]  /*455e0*/  ULDC.64 UR28, c[0x0][0x228] ;  /* 0x00008a00001c7ab9 */ /* 0x000fe40000000a00 */
[----:B------:R-:W-:-:S03]  /*455f0*/  ISETP.LT.AND P0, PT, R5, UR28, !P0 ;  /* 0x0000001c05007c0c */ /* 0x000fc6000c701270 */
[----:B------:R-:W-:-:S04]  /*45600*/  @P1 LOP3.LUT R54, R54, 0x400, RZ, 0xfc, !PT ;  /* 0x0000040036361812 */ /* 0x000fc800078efcff */
[----:B------:R-:W-:-:S06]  /*45610*/  LOP3.LUT R54, R54, 0xfffffdff, RZ, 0xc0, !PT ;  /* 0xfffffdff36367812 */ /* 0x000fcc00078ec0ff */
        /* <DEDUP_REMOVED lines=41> */
[----:B------:R-:W-:Y:S01]  /*458b0*/  ISETP.GE.AND P0, PT, R2, UR43, PT ;  /* 0x0000002b02007c0c */ /* 0x000fe2000bf06270 */
[----:B------:R-:W-:Y:S01]  /*458c0*/  VIADD R2, R4, 0xa6 ;  /* 0x000000a604027836 */ /* 0x000fe20000000000 */
[----:B------:R-:W-:Y:S01]  /*458d0*/  LOP3.LUT R54, R54, 0xfffffffe, RZ, 0xc0, !PT ;  /* 0xfffffffe36367812 */ /* 0x000fe200078ec0ff */
[----:B------:R-:W-:Y:S01]  /*458e0*/  ULDC.64 UR42, c[0x0][0x228] ;  /* 0x00008a00002a7ab9 */ /* 0x000fe20000000a00 */
        /* <DEDUP_REMOVED lines=42> */
[----:B------:R-:W-:-:S09]  /*45b90*/  ULDC.64 UR32, c[0x0][0x228] ;  /* 0x00008a0000207ab9 */ /* 0x000fd20000000a00 */
        /* <DEDUP_REMOVED lines=9> */
[----:B------:R-:W-:Y:S01]  /*45c30*/  ISETP.LT.AND P0, PT, R5, UR32, !P0 ;  /* 0x0000002005007c0c */ /* 0x000fe2000c701270 */
[----:B------:R0:W-:Y:S01]  /*45c40*/  STL [R1+0x9c4], R8 ;  /* 0x0009c40801007387 */ /* 0x0001e20000100800 */
[----:B------:R-:W-:Y:S01]  /*45c50*/  ULDC.64 UR38, c[0x0][0x228] ;  /* 0x00008a0000267ab9 */ /* 0x000fe20000000a00 */
[----:B------:R-:W-:Y:S01]  /*45c60*/  ULDC UR53, c[0x0][0x228] ;  /* 0x00008a0000357ab9 */ /* 0x000fe20000000800 */
[----:B0-----:R-:W-:-:S07]  /*45c70*/  VIADD R8, R8, UR27 ;  /* 0x0000001b08087c36 */ /* 0x001fce0008000000 */
        /* <DEDUP_REMOVED lines=58> */
[----:B------:R-:W-:-:S03]  /*46020*/  ULDC UR55, c[0x0][0x228] ;  /* 0x00008a0000377ab9 */ /* 0x000fc60000000800 */
        /* <DEDUP_REMOVED lines=179> */
[----:B------:R-:W-:Y:S01]  /*46b60*/  VIADD R2, R4, 0x96 ;  /* 0x0000009604027836 */ /* 0x000fe20000000000 */
[----:B------:R-:W-:Y:S01]  /*46b70*/  LOP3.LUT R55, R55, 0xfffffffe, RZ, 0xc0, !PT ;  /* 0xfffffffe37377812 */ /* 0x000fe200078ec0ff */
[----:B------:R-:W-:Y:S01]  /*46b80*/  ULDC.64 UR42, c[0x0][0x228] ;  /* 0x00008a00002a7ab9 */ /* 0x000fe20000000a00 */
[----:B------:R0:W-:Y:S01]  /*46b90*/  STL [R1+0xa78], R8 ;  /* 0x000a780801007387 */ /* 0x0001e20000100800 */
[----:B------:R-:W-:Y:S01]  /*46ba0*/  ISETP.LT.AND P1, PT, R6, UR6, !P0 ;  /* 0x0000000606007c0c */ /* 0x000fe2000c721270 */
[----:B------:R-:W-:Y:S01]  /*46bb0*/  ULDC UR6, c[0x0][0x248] ;  /* 0x0000920000067ab9 */ /* 0x000fe20000000800 */
[----:B------:R-:W-:Y:S01]  /*46bc0*/  ISETP.LT.AND P0, PT, R5, UR34, !P0 ;  /* 0x0000002205007c0c */ /* 0x000fe2000c701270 */
[----:B0-----:R-:W-:Y:S01]  /*46bd0*/  VIADD R8, R8, UR23 ;  /* 0x0000001708087c36 */ /* 0x001fe20008000000 */
[----:B------:R-:W-:-:S04]  /*46be0*/  ULDC UR23, c[0x0][0x248] ;  /* 0x0000920000177ab9 */ /* 0x000fc80000000800 */
        /* <DEDUP_REMOVED lines=8> */
[----:B------:R-:W-:Y:S02]  /*46c70*/  @P1 LOP3.LUT R55, R55, 0x1, RZ, 0xfc, !PT ;  /* 0x0000000137371812 */ /* 0x000fe400078efcff */
[----:B------:R-:W-:Y:S01]  /*46c80*/  LOP3.LUT R56, R56, 0xbfffffff, RZ, 0xc0, !PT ;  /* 0xbfffffff38387812 */ /* 0x000fe200078ec0ff */
[----:B------:R0:W-:Y:S01]  /*46c90*/  STL [R1+0xa84], R8 ;  /* 0x000a840801007387 */ /* 0x0001e20000100800 */
[----:B------:R-:W-:Y:S01]  /*46ca0*/  ISETP.LT.AND P1, PT, R6, UR7, !P0 ;  /* 0x0000000706007c0c */ /* 0x000fe2000c721270 */
[----:B------:R-:W-:Y:S01]  /*46cb0*/  VIADD R2, R4, 0x95 ;  /* 0x0000009504027836 */ /* 0x000fe20000000000 */
[----:B------:R-:W-:Y:S01]  /*46cc0*/  ULDC.64 UR36, c[0x0][0x228] ;  /* 0x00008a0000247ab9 */ /* 0x000fe20000000a00 */
[----:B0-----:R-:W-:-:S05]  /*46cd0*/  VIADD R8, R8, UR25 ;  /* 0x0000001908087c36 */ /* 0x001fca0008000000 */
[----:B------:R0:W-:Y:S01]  /*46ce0*/  STL [R1+0xa88], R8 ;  /* 0x000a880801007387 */ /* 0x0001e20000100800 */
[----:B------:R-:W-:Y:S01]  /*46cf0*/  ISETP.LT.AND P0, PT, R5, UR42, !P0 ;  /* 0x0000002a05007c0c */ /* 0x000fe2000c701270 */
[----:B------:R-:W-:Y:S01]  /*46d00*/  ULDC UR42, c[0x0][0x228] ;  /* 0x00008a00002a7ab9 */ /* 0x000fe20000000800 */
[----:B0-----:R-:W-:Y:S01]  /*46d10*/  VIADD R8, R8, UR23 ;  /* 0x0000001708087c36 */ /* 0x001fe20008000000 */
[----:B------:R-:W-:-:S04]  /*46d20*/  ULDC UR23, c[0x0][0x248] ;  /* 0x0000920000177ab9 */ /* 0x000fc80000000800 */
[----:B------:R0:W-:Y:S01]  /*46d30*/  STL [R1+0xa8c], R8 ;  /* 0x000a8c0801007387 */ /* 0x0001e20000100800 */
[----:B------:R-:W-:Y:S01]  /*46d40*/  @P1 LOP3.LUT R56, R56, 0x40000000, RZ, 0xfc, !PT ;  /* 0x4000000038381812 */ /* 0x000fe200078efcff */
[----:B0-----:R-:W-:-:S05]  /*46d50*/  VIADD R8, R8, UR23 ;  /* 0x0000001708087c36 */ /* 0x001fca0008000000 */
        /* <DEDUP_REMOVED lines=14> */
[----:B0-----:R-:W-:-:S07]  /*46e40*/  VIADD R8, R8, UR5 ;  /* 0x0000000508087c36 */ /* 0x001fce0008000000 */
        /* <DEDUP_REMOVED lines=37> */
[----:B------:R-:W-:-:S06]  /*470a0*/  ULDC UR14, c[0x0][0x248] ;  /* 0x00009200000e7ab9 */ /* 0x000fcc0000000800 */
[----:B------:R-:W-:-:S04]  /*470b0*/  @P1 LOP3.LUT R56, R56, 0x400000, RZ, 0xfc, !PT ;  /* 0x0040000038381812 */ /* 0x000fc800078efcff */
[----:B------:R-:W-:-:S04]  /*470c0*/  LOP3.LUT R56, R56, 0xffdfffff, RZ, 0xc0, !PT ;  /* 0xffdfffff38387812 */ /* 0x000fc800078ec0ff */
[----:B------:R-:W-:Y:S02]  /*470d0*/  @P0 LOP3.LUT R56, R56, 0x200000, RZ, 0xfc, !PT ;  /* 0x0020000038380812 */ /* 0x000fe400078efcff */
[----:B------:R-:W-:-:S04]  /*470e0*/  ISETP.GE.AND P0, PT, R2, UR41, PT ;  /* 0x0000002902007c0c */ /* 0x000fc8000bf06270 */
[----:B------:R-:W-:Y:S02]  /*470f0*/  ISETP.LT.AND P1, PT, R6, UR16, !P0 ;  /* 0x0000001006007c0c */ /* 0x000fe4000c721270 */
[----:B------:R-:W-:Y:S02]  /*47100*/  ISETP.LT.AND P0, PT, R5, UR32, !P0 ;  /* 0x0000002005007c0c */ /* 0x000fe4000c701270 */
[----:B------:R-:W-:Y:S01]  /*47110*/  LOP3.LUT R56, R56, 0xffefffff, RZ, 0xc0, !PT ;  /* 0xffefffff38387812 */ /* 0x000fe200078ec0ff */
[----:B------:R-:W-:-:S08]  /*47120*/  VIADD R2, R4, 0x90 ;  /* 0x0000009004027836 */ /* 0x000fd00000000000 */
        /* <DEDUP_REMOVED lines=40> */
[----:B------:R-:W-:Y:S01]  /*473b0*/  ISETP.GE.AND P0, PT, R2, UR29, PT ;  /* 0x0000001d02007c0c */ /* 0x000fe2000bf06270 */
[----:B------:R0:W-:Y:S01]  /*473c0*/  STL [R1+0xaac], R8 ;  /* 0x000aac0801007387 */ /* 0x0001e20000100800 */
[----:B------:R-:W-:Y:S01]  /*473d0*/  LOP3.LUT R56, R56, 0xffffefff, RZ, 0xc0, !PT ;  /* 0xffffefff38387812 */ /* 0x000fe200078ec0ff */
[----:B------:R-:W-:Y:S01]  /*473e0*/  VIADD R2, R4, 0x8c ;  /* 0x0000008c04027836 */ /* 0x000fe20000000000 */
[----:B------:R-:W-:Y:S01]  /*473f0*/  ISETP.LT.AND P1, PT, R6, UR19, !P0 ;  /* 0x0000001306007c0c */ /* 0x000fe2000c721270 */
[----:B------:R-:W-:Y:S01]  /*47400*/  ULDC.64 UR18, c[0x0][0x228] ;  /* 0x00008a0000127ab9 */ /* 0x000fe20000000a00 */
[----:B------:R-:W-:Y:S01]  /*47410*/  ISETP.LT.AND P0, PT, R5, UR34, !P0 ;  /* 0x0000002205007c0c */ /* 0x000fe2000c701270 */
[----:B------:R-:W-:Y:S01]  /*47420*/  ULDC.64 UR28, c[0x0][0x228] ;  /* 0x00008a00001c7ab9 */ /* 0x000fe20000000a00 */
[----:B0-----:R-:W-:Y:S01]  /*47430*/  VIADD R8, R8, UR6 ;  /* 0x0000000608087c36 */ /* 0x001fe20008000000 */
[----:B------:R-:W-:-:S04]  /*47440*/  ULDC UR6, c[0x0][0x248] ;  /* 0x0000920000067ab9 */ /* 0x000fc80000000800 */
[----:B------:R0:W-:Y:S04]  /*47450*/  STL [R1+0xab0], R8 ;  /* 0x000ab00801007387 */ /* 0x0001e80000100800 */
[----:B------:R-:W-:Y:S01]  /*47460*/  @P1 LOP3.LUT R56, R56, 0x1000, RZ, 0xfc, !PT ;  /* 0x0000100038381812 */ /* 0x000fe200078efcff */
[----:B0-----:R-:W-:-:S03]  /*47470*/  VIADD R8, R8, UR5 ;  /* 0x0000000508087c36 */ /* 0x001fc60008000000 */
[----:B------:R-:W-:Y:S01]  /*47480*/  LOP3.LUT R56, R56, 0xfffff7ff, RZ, 0xc0, !PT ;  /* 0xfffff7ff38387812 */ /* 0x000fe200078ec0ff */
[----:B------:R-:W-:Y:S01]  /*47490*/  ULDC UR5, c[0x0][0x248] ;  /* 0x0000920000057ab9 */ /* 0x000fe20000000800 */
        /* <DEDUP_REMOVED lines=30> */
[----:B------:R-:W-:Y:S02]  /*47680*/  ULDC UR10, c[0x0][0x248] ;  /* 0x00009200000a7ab9 */ /* 0x000fe40000000800 */
[----:B------:R-:W-:Y:S02]  /*47690*/  ISETP.LT.AND P1, PT, R6, UR15, !P0 ;  /* 0x0000000f06007c0c */ /* 0x000fe4000c721270 */
[----:B------:R-:W-:Y:S01]  /*476a0*/  LOP3.LUT R56, R56, 0xfffffeff, RZ, 0xc0, !PT ;  /* 0xfffffeff38387812 */ /* 0x000fe200078ec0ff */
[----:B------:R0:W-:Y:S01]  /*476b0*/  STL [R1+0xacc], R8 ;  /* 0x000acc0801007387 */ /* 0x0001e20000100800 */
[----:B------:R-:W-:Y:S01]  /*476c0*/  ISETP.LT.AND P0, PT, R5, UR28, !P0 ;  /* 0x0000001c05007c0c */ /* 0x000fe2000c701270 */
[----:B------:R-:W-:Y:S01]  /*476d0*/  VIADD R2, R4, 0x8a ;  /* 0x0000008a04027836 */ /* 0x000fe20000000000 */
[----:B------:R-:W-:Y:S01]  /*476e0*/  ULDC.64 UR30, c[0x0][0x228] ;  /* 0x00008a00001e7ab9 */ /* 0x000fe20000000a00 */
[----:B------:R-:W-:Y:S01]  /*476f0*/  ULDC UR15, c[0x0][0x248] ;  /* 0x00009200000f7ab9 */ /* 0x000fe20000000800 */
[----:B0-----:R-:W-:-:S05]  /*47700*/  VIADD R8, R8, UR10 ;  /* 0x0000000a08087c36 */ /* 0x001fca0008000000 */
        /* <DEDUP_REMOVED lines=19> */
[----:B------:R-:W-:Y:S01]  /*47840*/  ULDC.64 UR22, c[0x0][0x228] ;  /* 0x00008a0000167ab9 */ /* 0x000fe20000000a00 */
        /* <DEDUP_REMOVED lines=46> */
[----:B------:R-:W-:Y:S01]  /*47b30*/  ULDC UR13, c[0x0][0x228] ;  /* 0x00008a00000d7ab9 */ /* 0x000fe20000000800 */
[----:B0-----:R-:W-:-:S05]  /*47b40*/  VIADD R8, R8, UR18 ;  /* 0x0000001208087c36 */ /* 0x001fca0008000000 */
        /* <DEDUP_REMOVED lines=16> */
[----:B------:R-:W-:Y:S01]  /*47c50*/  ULDC UR24, c[0x0][0x248] ;  /* 0x0000920000187ab9 */ /* 0x000fe20000000800 */
[----:B------:R-:W-:-:S11]  /*47c60*/  ULDC UR17, c[0x0][0x228] ;  /* 0x00008a0000117ab9 */ /* 0x000fd60000000800 */
        /* <DEDUP_REMOVED lines=57> */
[----:B------:R-:W-:Y:S01]  /*48000*/  ULDC UR38, c[0x0][0x228] ;  /* 0x00008a0000267ab9 */ /* 0x000fe20000000800 */
[----:B------:R-:W-:Y:S01]  /*48010*/  ULDC UR23, c[0x0][0x228] ;  /* 0x00008a0000177ab9 */ /* 0x000fe20000000800 */
[----:B0-----:R-:W-:-:S07]  /*48020*/  VIADD R8, R8, UR18 ;  /* 0x0000001208087c36 */ /* 0x001fce0008000000 */
[----:B------:R-:W-:Y:S01]  /*48030*/  @P1 LOP3.LUT R57, R57, 0x400000, RZ, 0xfc, !PT ;  /* 0x0040000039391812 */ /* 0x000fe200078efcff */
[----:B------:R-:W-:-:S03]  /*48040*/  ULDC UR18, c[0x0][0x228] ;  /* 0x00008a0000127ab9 */ /* 0x000fc60000000800 */
        /* <DEDUP_REMOVED lines=56> */
[----:B------:R-:W-:Y:S01]  /*483d0*/  ULDC UR26, c[0x0][0x248] ;  /* 0x00009200001a7ab9 */ /* 0x000fe20000000800 */
        /* <DEDUP_REMOVED lines=71> */
[----:B0-----:R-:W-:Y:S01]  /*48850*/  VIADD R8, R8, UR25 ;  /* 0x0000001908087c36 */ /* 0x001fe20008000000 */
[----:B------:R-:W-:-:S07]  /*48860*/  ULDC UR25, c[0x0][0x248] ;  /* 0x0000920000197ab9 */ /* 0x000fce0000000800 */
        /* <DEDUP_REMOVED lines=60> */
[----:B------:R-:W-:-:S04]  /*48c30*/  ULDC UR26, c[0x0][0x248] ;  /* 0x00009200001a7ab9 */ /* 0x000fc80000000800 */
[----:B------:R0:W-:Y:S01]  /*48c40*/  STL [R1+0xcf4], R8 ;  /* 0x000cf40801007387 */ /* 0x0001e20000100800 */
[----:B------:R-:W-:Y:S01]  /*48c50*/  LOP3.LUT R57, R57, 0xfffffffe, RZ, 0xc0, !PT ;  /* 0xfffffffe39397812 */ /* 0x000fe200078ec0ff */
[----:B0-----:R-:W-:Y:S01]  /*48c60*/  VIADD R8, R8, UR25 ;  /* 0x0000001908087c36 */ /* 0x001fe20008000000 */
[----:B------:R-:W-:Y:S01]  /*48c70*/  @P0 LOP3.LUT R58, R58, 0x80000000, RZ, 0xfc, !PT ;  /* 0x800000003a3a0812 */ /* 0x000fe200078efcff */
[----:B------:R-:W-:-:S03]  /*48c80*/  ULDC UR25, c[0x0][0x248] ;  /* 0x0000920000197ab9 */ /* 0x000fc60000000800 */
[----:B------:R0:W-:Y:S01]  /*48c90*/  STL [R1+0xcf8], R8 ;  /* 0x000cf80801007387 */ /* 0x0001e20000100800 */
[----:B------:R-:W-:Y:S02]  /*48ca0*/  ISETP.GE.AND P0, PT, R2, UR33, PT ;  /* 0x0000002102007c0c */ /* 0x000fe4000bf06270 */
[----:B------:R-:W-:Y:S01]  /*48cb0*/  @P1 LOP3.LUT R57, R57, 0x1, RZ, 0xfc, !PT ;  /* 0x0000000139391812 */ /* 0x000fe200078efcff */
[----:B0-----:R-:W-:Y:S01]  /*48cc0*/  VIADD R8, R8, UR26 ;  /* 0x0000001a08087c36 */ /* 0x001fe20008000000 */
        /* <DEDUP_REMOVED lines=57> */
[----:B------:R-:W-:Y:S01]  /*49060*/  ULDC.64 UR36, c[0x0][0x228] ;  /* 0x00008a0000247ab9 */ /* 0x000fe20000000a00 */
[----:B------:R-:W-:Y:S01]  /*49070*/  ULDC UR26, c[0x0][0x248] ;  /* 0x00009200001a7ab9 */ /* 0x000fe20000000800 */
[----:B------:R-:W-:-:S08]  /*49080*/  ULDC UR59, c[0x0][0x228] ;  /* 0x00008a00003b7ab9 */ /* 0x000fd00000000800 */
        /* <DEDUP_REMOVED lines=10> */
[----:B------:R-:W-:Y:S01]  /*49130*/  ULDC UR58, c[0x0][0x228] ;  /* 0x00008a00003a7ab9 */ /* 0x000fe20000000800 */
        /* <DEDUP_REMOVED lines=116> */
[----:B------:R-:W-:-:S08]  /*49880*/  ULDC UR49, c[0x0][0x228] ;  /* 0x00008a0000317ab9 */ /* 0x000fd00000000800 */
        /* <DEDUP_REMOVED lines=88> */
[----:B------:R-:W-:-:S11]  /*49e10*/  ISETP.LT.AND P0, PT, R5, UR32, !P0 ;  /* 0x0000002005007c0c */ /* 0x000fd6000c701270 */
        /* <DEDUP_REMOVED lines=22> */
[----:B------:R-:W-:Y:S01]  /*49f80*/  ULDC.64 UR30, c[0x0][0x228] ;  /* 0x00008a00001e7ab9 */ /* 0x000fe20000000a00 */
[----:B------:R-:W-:-:S07]  /*49f90*/  ULDC UR6, c[0x0][0x248] ;  /* 0x0000920000067ab9 */ /* 0x000fce0000000800 */
        /* <DEDUP_REMOVED lines=12> */
[----:B0-----:R-:W-:Y:S01]  /*4a060*/  VIADD R8, R8, UR25 ;  /* 0x0000001908087c36 */ /* 0x001fe20008000000 */
[----:B------:R-:W-:-:S04]  /*4a070*/  ULDC UR25, c[0x0][0x248] ;  /* 0x0000920000197ab9 */ /* 0x000fc80000000800 */
[----:B------:R0:W-:Y:S05]  /*4a080*/  STL [R1+0xdd0], R8 ;  /* 0x000dd00801007387 */ /* 0x0001ea0000100800 */
[----:B------:R-:W-:Y:S01]  /*4a090*/  @P1 LOP3.LUT R59, R59, 0x400000, RZ, 0xfc, !PT ;  /* 0x004000003b3b1812 */ /* 0x000fe200078efcff */
[----:B0-----:R-:W-:-:S03]  /*4a0a0*/  VIADD R8, R8, UR26 ;  /* 0x0000001a08087c36 */ /* 0x001fc60008000000 */
[----:B------:R-:W-:Y:S02]  /*4a0b0*/  LOP3.LUT R59, R59, 0xffdfffff, RZ, 0xc0, !PT ;  /* 0xffdfffff3b3b7812 */ /* 0x000fe400078ec0ff */
        /* <DEDUP_REMOVED lines=10> */
[----:B0-----:R-:W-:-:S05]  /*4a160*/  VIADD R8, R8, UR25 ;  /* 0x0000001908087c36 */ /* 0x001fca0008000000 */
        /* <DEDUP_REMOVED lines=96> */
[----:B------:R-:W-:-:S08]  /*4a770*/  ULDC.64 UR36, c[0x0][0x228] ;  /* 0x00008a0000247ab9 */ /* 0x000fd00000000a00 */
        /* <DEDUP_REMOVED lines=24> */
[----:B------:R-:W-:Y:S01]  /*4a900*/  ULDC.64 UR38, c[0x0][0x228] ;  /* 0x00008a0000267ab9 */ /* 0x000fe20000000a00 */
[----:B0-----:R-:W-:Y:S01]  /*4a910*/  VIADD R8, R8, UR5 ;  /* 0x0000000508087c36 */ /* 0x001fe20008000000 */
[----:B------:R-:W-:Y:S01]  /*4a920*/  ISETP.LT.AND P0, PT, R5, UR30, !P0 ;  /* 0x0000001e05007c0c */ /* 0x000fe2000c701270 */
[----:B------:R-:W-:-:S03]  /*4a930*/  ULDC UR5, c[0x0][0x248] ;  /* 0x0000920000057ab9 */ /* 0x000fc60000000800 */
[----:B------:R0:W-:Y:S05]  /*4a940*/  STL [R1+0xf40], R8 ;  /* 0x000f400801007387 */ /* 0x0001ea0000100800 */
[----:B------:R-:W-:Y:S01]  /*4a950*/  @P1 LOP3.LUT R59, R59, 0x4, RZ, 0xfc, !PT ;  /* 0x000000043b3b1812 */ /* 0x000fe200078efcff */
[----:B0-----:R-:W-:-:S03]  /*4a960*/  VIADD R8, R8, UR6 ;  /* 0x0000000608087c36 */ /* 0x001fc60008000000 */
[----:B------:R-:W-:Y:S01]  /*4a970*/  LOP3.LUT R59, R59, 0xfffffffd, RZ, 0xc0, !PT ;  /* 0xfffffffd3b3b7812 */ /* 0x000fe200078ec0ff */
[----:B------:R-:W-:Y:S01]  /*4a980*/  ULDC UR6, c[0x0][0x248] ;  /* 0x0000920000067ab9 */ /* 0x000fe20000000800 */
[----:B------:R0:W-:Y:S02]  /*4a990*/  STL [R1+0xf44], R8 ;  /* 0x000f440801007387 */ /* 0x0001e40000100800 */
[----:B------:R-:W-:Y:S01]  /*4a9a0*/  @P0 LOP3.LUT R59, R59, 0x2, RZ, 0xfc, !PT ;  /* 0x000000023b3b0812 */ /* 0x000fe200078efcff */
[----:B0-----:R-:W-:Y:S01]  /*4a9b0*/  VIADD R8, R8, UR5 ;  /* 0x0000000508087c36 */ /* 0x001fe20008000000 */
[----:B------:R-:W-:Y:S01]  /*4a9c0*/  ULDC UR5, c[0x0][0x248] ;  /* 0x0000920000057ab9 */ /* 0x000fe20000000800 */
[----:B------:R-:W-:-:S03]  /*4a9d0*/  ISETP.GE.AND P0, PT, R2, UR11, PT ;  /* 0x0000000b02007c0c */ /* 0x000fc6000bf06270 */
[----:B------:R0:W-:Y:S01]  /*4a9e0*/  STL [R1+0xf4c], R8 ;  /* 0x000f4c0801007387 */ /* 0x0001e20000100800 */
[----:B------:R-:W-:Y:S01]  /*4a9f0*/  ISETP.LT.AND P1, PT, R6, UR20, !P0 ;  /* 0x0000001406007c0c */ /* 0x000fe2000c721270 */
[----:B------:R-:W-:Y:S01]  /*4aa00*/  VIADD R2, R4, 0x56 ;  /* 0x0000005604027836 */ /* 0x000fe20000000000 */
[----:B------:R-:W-:Y:S01]  /*4aa10*/  ISETP.LT.AND P0, PT, R5, UR18, !P0 ;  /* 0x0000001205007c0c */ /* 0x000fe2000c701270 */
[----:B------:R-:W-:Y:S01]  /*4aa20*/  ULDC UR18, c[0x0][0x248] ;  /* 0x0000920000127ab9 */ /* 0x000fe20000000800 */
[----:B------:R-:W-:Y:S01]  /*4aa30*/  LOP3.LUT R59, R59, 0xfffffffe, RZ, 0xc0, !PT ;  /* 0xfffffffe3b3b7812 */ /* 0x000fe200078ec0ff */
[----:B------:R-:W-:Y:S01]  /*4aa40*/  ULDC UR20, c[0x0][0x248] ;  /* 0x0000920000147ab9 */ /* 0x000fe20000000800 */
[----:B------:R-:W-:Y:S01]  /*4aa50*/  ULDC UR11, c[0x0][0x228] ;  /* 0x00008a00000b7ab9 */ /* 0x000fe20000000800 */
[----:B0-----:R-:W-:Y:S01]  /*4aa60*/  VIADD R8, R8, UR5 ;  /* 0x0000000508087c36 */ /* 0x001fe20008000000 */
[----:B------:R-:W-:-:S04]  /*4aa70*/  ULDC UR5, c[0x0][0x228] ;  /* 0x00008a0000057ab9 */ /* 0x000fc80000000800 */
[----:B------:R0:W-:Y:S02]  /*4aa80*/  STL [R1+0xf54], R8 ;  /* 0x000f540801007387 */ /* 0x0001e40000100800 */
        /* <DEDUP_REMOVED lines=8> */
[----:B------:R-:W-:Y:S02]  /*4ab10*/  @P1 LOP3.LUT R59, R59, 0x1, RZ, 0xfc, !PT ;  /* 0x000000013b3b1812 */ /* 0x000fe400078efcff */
[----:B------:R-:W-:Y:S01]  /*4ab20*/  LOP3.LUT R188, R188, 0xbfffffff, RZ, 0xc0, !PT ;  /* 0xbfffffffbcbc7812 */ /* 0x000fe200078ec0ff */
[----:B------:R-:W-:Y:S01]  /*4ab30*/  VIADD R2, R4, 0x55 ;  /* 0x0000005504027836 */ /* 0x000fe20000000000 */
[----:B------:R-:W-:Y:S01]  /*4ab40*/  ULDC.64 UR26, c[0x0][0x228] ;  /* 0x00008a00001a7ab9 */ /* 0x000fe20000000a00 */
[----:B0-----:R-:W-:Y:S01]  /*4ab50*/  VIADD R8, R8, UR10 ;  /* 0x0000000a08087c36 */ /* 0x001fe20008000000 */
[----:B------:R-:W-:Y:S01]  /*4ab60*/  ULDC UR10, c[0x0][0x248] ;  /* 0x00009200000a7ab9 */ /* 0x000fe20000000800 */
[----:B------:R-:W-:-:S03]  /*4ab70*/  ISETP.LT.AND P1, PT, R6, UR22, !P0 ;  /* 0x0000001606007c0c */ /* 0x000fc6000c721270 */
[----:B------:R0:W-:Y:S01]  /*4ab80*/  STL [R1+0xf60], R8 ;  /* 0x000f600801007387 */ /* 0x0001e20000100800 */
[----:B------:R-:W-:Y:S01]  /*4ab90*/  ISETP.LT.AND P0, PT, R5, UR32, !P0 ;  /* 0x0000002005007c0c */ /* 0x000fe2000c701270 */
[----:B0-----:R-:W-:-:S08]  /*4aba0*/  VIADD R8, R8, UR10 ;  /* 0x0000000a08087c36 */ /* 0x001fd00008000000 */
        /* <DEDUP_REMOVED lines=109> */
[----:B------:R-:W-:Y:S01]  /*4b280*/  ULDC UR30, c[0x0][0x228] ;  /* 0x00008a00001e7ab9 */ /* 0x000fe20000000800 */
[----:B------:R0:W-:Y:S01]  /*4b290*/  STL [R1+0xfbc], R8 ;  /* 0x000fbc0801007387 */ /* 0x0001e20000100800 */
        /* <DEDUP_REMOVED lines=76> */
[----:B------:R-:W-:-:S08]  /*4b760*/  ULDC.64 UR30, c[0x0][0x228] ;  /* 0x00008a00001e7ab9 */ /* 0x000fd00000000a00 */
        /* <DEDUP_REMOVED lines=100> */
[----:B------:R-:W-:Y:S01]  /*4bdb0*/  R2UR UR4, R26 ;  /* 0x000000001a0472ca */ /* 0x000fe200000e0000 */
[----:B------:R-:W-:Y:S01]  /*4bdc0*/  VIADD R25, R4, 0x19 ;  /* 0x0000001904197836 */ /* 0x000fe20000000000 */
        /* <DEDUP_REMOVED lines=24> */
[----:B------:R-:W-:Y:S01]  /*4bf50*/  VIADD R24, R4, 0x18 ;  /* 0x0000001804187836 */ /* 0x000fe20000000000 */
        /* <DEDUP_REMOVED lines=49> */
[----:B------:R-:W-:Y:S01]  /*4c270*/  VIADD R20, R4, 0x14 ;  /* 0x0000001404147836 */ /* 0x000fe20000000000 */
[----:B------:R-:W-:-:S08]  /*4c280*/  ULDC UR55, c[0x0][0x248] ;  /* 0x0000920000377ab9 */ /* 0x000fd00000000800 */
        /* <DEDUP_REMOVED lines=11> */
[----:B------:R-:W-:Y:S01]  /*4c340*/  ULDC.64 UR34, c[0x0][0x228] ;  /* 0x00008a0000227ab9 */ /* 0x000fe20000000a00 */
        /* <DEDUP_REMOVED lines=14> */
[C---:B------:R-:W-:Y:S01]  /*4c430*/  VIADD R2, R4.reuse, 0x36 ;  /* 0x0000003604027836 */ /* 0x040fe20000000000 */
[----:B------:R-:W-:Y:S01]  /*4c440*/  LOP3.LUT R189, R189, 0xfffffffe, RZ, 0xc0, !PT ;  /* 0xfffffffebdbd7812 */ /* 0x000fe200078ec0ff */
[----:B------:R0:W-:Y:S01]  /*4c450*/  STL [R1+0xff8], R8 ;  /* 0x000ff80801007387 */ /* 0x0001e20000100800 */
[----:B------:R-:W-:Y:S01]  /*4c460*/  ISETP.LT.AND P0, PT, R5, UR34, !P0 ;  /* 0x0000002205007c0c */ /* 0x000fe2000c701270 */
[----:B------:R-:W-:Y:S01]  /*4c470*/  ULDC.64 UR32, c[0x0][0x228] ;  /* 0x00008a0000207ab9 */ /* 0x000fe20000000a00 */
[----:B------:R-:W-:Y:S01]  /*4c480*/  VIADD R19, R4, 0x13 ;  /* 0x0000001304137836 */ /* 0x000fe20000000000 */
[----:B------:R-:W-:Y:S01]  /*4c490*/  ULDC UR53, c[0x0][0x248] ;  /* 0x0000920000357ab9 */ /* 0x000fe20000000800 */
[----:B0-----:R-:W-:Y:S01]  /*4c4a0*/  VIADD R8, R8, UR13 ;  /* 0x0000000d08087c36 */ /* 0x001fe20008000000 */
[----:B------:R-:W-:-:S04]  /*4c4b0*/  ULDC UR13, c[0x0][0x248] ;  /* 0x00009200000d7ab9 */ /* 0x000fc80000000800 */
[----:B------:R0:W-:Y:S04]  /*4c4c0*/  STL [R1+0xffc], R8 ;  /* 0x000ffc0801007387 */ /* 0x0001e80000100800 */
        /* <DEDUP_REMOVED lines=9> */
[C---:B------:R-:W-:Y:S01]  /*4c560*/  VIADD R2, R4.reuse, 0x35 ;  /* 0x0000003504027836 */ /* 0x040fe20000000000 */
[----:B------:R0:W-:Y:S01]  /*4c570*/  STL [R1+0x1004], R8 ;  /* 0x0010040801007387 */ /* 0x0001e20000100800 */
[----:B------:R-:W-:Y:S01]  /*4c580*/  ULDC.64 UR36, c[0x0][0x228] ;  /* 0x00008a0000247ab9 */ /* 0x000fe20000000a00 */
[----:B------:R-:W-:Y:S01]  /*4c590*/  ULDC UR13, c[0x0][0x228] ;  /* 0x00008a00000d7ab9 */ /* 0x000fe20000000800 */
[----:B------:R-:W-:Y:S01]  /*4c5a0*/  VIADD R18, R4, 0x12 ;  /* 0x0000001204127836 */ /* 0x000fe20000000000 */
        /* <DEDUP_REMOVED lines=46> */
[----:B------:R-:W-:Y:S01]  /*4c890*/  VIADD R17, R4, 0x11 ;  /* 0x0000001104117836 */ /* 0x000fe20000000000 */
[----:B------:R-:W-:Y:S02]  /*4c8a0*/  ULDC UR50, c[0x0][0x248] ;  /* 0x0000920000327ab9 */ /* 0x000fe40000000800 */
        /* <DEDUP_REMOVED lines=43> */
[----:B------:R-:W-:-:S02]  /*4cb60*/  VIADD R16, R4, 0x10 ;  /* 0x0000001004107836 */ /* 0x000fc40000000000 */
        /* <DEDUP_REMOVED lines=207> */
[----:B------:R0:W-:Y:S01]  /*4d860*/  STL [R1+0x1080], R8 ;  /* 0x0010800801007387 */ /* 0x0001e20000100800 */
[----:B------:R-:W-:Y:S01]  /*4d870*/  LOP3.LUT R190, R190, 0xffffffef, RZ, 0xc0, !PT ;  /* 0xffffffefbebe7812 */ /* 0x000fe200078ec0ff */
[----:B------:R-:W-:Y:S01]  /*4d880*/  VIADD R2, R4, 0x28 ;  /* 0x0000002804027836 */ /* 0x000fe20000000000 */
[----:B------:R-:W-:Y:S01]  /*4d890*/  ULDC UR16, c[0x0][0x248] ;  /* 0x0000920000107ab9 */ /* 0x000fe20000000800 */
[----:B0-----:R-:W-:Y:S01]  /*4d8a0*/  VIADD R8, R8, UR21 ;  /* 0x0000001508087c36 */ /* 0x001fe20008000000 */
[----:B------:R-:W-:Y:S01]  /*4d8b0*/  ISETP.LT.AND P0, PT, R5, UR44, !P0 ;  /* 0x0000002c05007c0c */ /* 0x000fe2000c701270 */
[----:B------:R-:W-:-:S05]  /*4d8c0*/  ULDC UR21, c[0x0][0x248] ;  /* 0x0000920000157ab9 */ /* 0x000fca0000000800 */
[----:B------:R-:W-:Y:S01]  /*4d8d0*/  @P1 LOP3.LUT R190, R190, 0x10, RZ, 0xfc, !PT ;  /* 0x00000010bebe1812 */ /* 0x000fe200078efcff */
[C---:B------:R-:W-:Y:S01]  /*4d8e0*/  VIADD R14, R4.reuse, 0xe ;  /* 0x0000000e040e7836 */ /* 0x040fe20000000000 */
[----:B------:R0:W-:Y:S01]  /*4d8f0*/  STL [R1+0x1074], R8 ;  /* 0x0010740801007387 */ /* 0x0001e20000100800 */
[----:B------:R-:W-:Y:S01]  /*4d900*/  VIADD R13, R4, 0xd ;  /* 0x0000000d040d7836 */ /* 0x000fe20000000000 */
[----:B------:R-:W-:Y:S01]  /*4d910*/  ULDC UR44, c[0x0][0x248] ;  /* 0x00009200002c7ab9 */ /* 0x000fe20000000800 */
[----:B0-----:R-:W-:Y:S01]  /*4d920*/  VIADD R8, R8, UR25 ;  /* 0x0000001908087c36 */ /* 0x001fe20008000000 */
[----:B------:R-:W-:Y:S01]  /*4d930*/  LOP3.LUT R190, R190, 0xfffffff7, RZ, 0xc0, !PT ;  /* 0xfffffff7bebe7812 */ /* 0x000fe200078ec0ff */
[----:B------:R-:W-:-:S03]  /*4d940*/  ULDC UR25, c[0x0][0x248] ;  /* 0x0000920000197ab9 */ /* 0x000fc60000000800 */
        /* <DEDUP_REMOVED lines=13> */
[----:B0-----:R-:W-:Y:S01]  /*4da20*/  VIADD R8, R8, UR27 ;  /* 0x0000001b08087c36 */ /* 0x001fe20008000000 */
[----:B------:R-:W-:Y:S01]  /*4da30*/  ISETP.LT.AND P0, PT, R5, UR46, !P0 ;  /* 0x0000002e05007c0c */ /* 0x000fe2000c701270 */
[----:B------:R-:W-:-:S03]  /*4da40*/  ULDC UR27, c[0x0][0x248] ;  /* 0x00009200001b7ab9 */ /* 0x000fc60000000800 */
[----:B------:R0:W-:Y:S02]  /*4da50*/  STL [R1+0x103c], R8 ;  /* 0x00103c0801007387 */ /* 0x0001e40000100800 */
[----:B0-----:R-:W-:Y:S01]  /*4da60*/  VIADD R8, R8, UR23 ;  /* 0x0000001708087c36 */ /* 0x001fe20008000000 */
[----:B------:R-:W-:Y:S01]  /*4da70*/  @P1 LOP3.LUT R190, R190, 0x4, RZ, 0xfc, !PT ;  /* 0x00000004bebe1812 */ /* 0x000fe200078efcff */
[----:B------:R-:W-:-:S03]  /*4da80*/  ULDC UR23, c[0x0][0x248] ;  /* 0x0000920000177ab9 */ /* 0x000fc60000000800 */
[----:B------:R0:W-:Y:S02]  /*4da90*/  STL [R1+0x102c], R8 ;  /* 0x00102c0801007387 */ /* 0x0001e40000100800 */
[----:B0-----:R-:W-:Y:S01]  /*4daa0*/  VIADD R8, R8, UR5 ;  /* 0x0000000508087c36 */ /* 0x001fe20008000000 */
[----:B------:R-:W-:Y:S01]  /*4dab0*/  LOP3.LUT R190, R190, 0xfffffffd, RZ, 0xc0, !PT ;  /* 0xfffffffdbebe7812 */ /* 0x000fe200078ec0ff */
[----:B------:R-:W-:-:S03]  /*4dac0*/  ULDC UR5, c[0x0][0x248] ;  /* 0x0000920000057ab9 */ /* 0x000fc60000000800 */
        /* <DEDUP_REMOVED lines=8> */
[----:B------:R-:W-:Y:S01]  /*4db50*/  LOP3.LUT R190, R190, 0xfffffffe, RZ, 0xc0, !PT ;  /* 0xfffffffebebe7812 */ /* 0x000fe200078ec0ff */
[----:B------:R-:W-:Y:S01]  /*4db60*/  ULDC.64 UR32, c[0x0][0x228] ;  /* 0x00008a0000207ab9 */ /* 0x000fe20000000a00 */
[----:B0-----:R-:W-:Y:S01]  /*4db70*/  VIADD R8, R8, UR6 ;  /* 0x0000000608087c36 */ /* 0x001fe20008000000 */
[----:B------:R-:W-:Y:S01]  /*4db80*/  ISETP.LT.AND P0, PT, R5, UR34, !P0 ;  /* 0x0000002205007c0c */ /* 0x000fe2000c701270 */
[----:B------:R-:W-:Y:S01]  /*4db90*/  ULDC UR6, c[0x0][0x248] ;  /* 0x0000920000067ab9 */ /* 0x000fe20000000800 */
[----:B------:R-:W-:-:S06]  /*4dba0*/  ULDC UR18, c[0x0][0x248] ;  /* 0x0000920000127ab9 */ /* 0x000fcc0000000800 */
[----:B------:R-:W-:Y:S01]  /*4dbb0*/  @P1 LOP3.LUT R190, R190, 0x1, RZ, 0xfc, !PT ;  /* 0x00000001bebe1812 */ /* 0x000fe200078efcff */
[----:B------:R0:W-:Y:S01]  /*4dbc0*/  STL [R1+0x1008], R8 ;  /* 0x0010080801007387 */ /* 0x0001e20000100800 */
[----:B------:R-:W-:Y:S01]  /*4dbd0*/  ULDC UR34, c[0x0][0x248] ;  /* 0x0000920000227ab9 */ /* 0x000fe20000000800 */
[----:B0-----:R-:W-:Y:S02]  /*4dbe0*/  VIADD R8, R8, UR21 ;  /* 0x0000001508087c36 */ /* 0x001fe40008000000 */
[----:B------:R-:W-:Y:S01]  /*4dbf0*/  @P0 LOP3.LUT R191, R191, 0x80000000, RZ, 0xfc, !PT ;  /* 0x80000000bfbf0812 */ /* 0x000fe200078efcff */
[----:B------:R-:W-:Y:S02]  /*4dc00*/  ULDC UR21, c[0x0][0x248] ;  /* 0x0000920000157ab9 */ /* 0x000fe40000000800 */
[----:B------:R0:W-:Y:S02]  /*4dc10*/  STL [R1+0xff4], R8 ;  /* 0x000ff40801007387 */ /* 0x0001e40000100800 */
        /* <DEDUP_REMOVED lines=9> */
[----:B------:R-:W-:Y:S01]  /*4dcb0*/  ISETP.LT.AND P0, PT, R5, UR32, !P0 ;  /* 0x0000002005007c0c */ /* 0x000fe2000c701270 */
[----:B------:R-:W-:Y:S01]  /*4dcc0*/  ULDC UR23, c[0x0][0x248] ;  /* 0x0000920000177ab9 */ /* 0x000fe20000000800 */
[----:B------:R-:W-:Y:S02]  /*4dcd0*/  ULDC UR32, c[0x0][0x248] ;  /* 0x0000920000207ab9 */ /* 0x000fe40000000800 */
        /* <DEDUP_REMOVED lines=21> */
[----:B0-----:R-:W-:Y:S01]  /*4de30*/  VIADD R8, R8, UR30 ;  /* 0x0000001e08087c36 */ /* 0x001fe20008000000 */
[----:B------:R-:W-:-:S04]  /*4de40*/  ULDC.64 UR30, c[0x0][0x228] ;  /* 0x00008a00001e7ab9 */ /* 0x000fc80000000a00 */
        /* <DEDUP_REMOVED lines=20> */
[----:B0-----:R-:W-:-:S05]  /*4df90*/  VIADD R8, R8, UR11 ;  /* 0x0000000b08087c36 */ /* 0x001fca0008000000 */
[----:B------:R0:W-:Y:S02]  /*4dfa0*/  STL [R1+0xf64], R8 ;  /* 0x000f640801007387 */ /* 0x0001e40000100800 */
[----:B0-----:R-:W-:Y:S01]  /*4dfb0*/  VIADD R8, R8, UR5 ;  /* 0x0000000508087c36 */ /* 0x001fe20008000000 */
[----:B------:R-:W-:Y:S01]  /*4dfc0*/  @P1 LOP3.LUT R191, R191, 0x4000000, RZ, 0xfc, !PT ;  /* 0x04000000bfbf1812 */ /* 0x000fe200078efcff */
[----:B------:R-:W-:-:S03]  /*4dfd0*/  ULDC UR5, c[0x0][0x248] ;  /* 0x0000920000057ab9 */ /* 0x000fc60000000800 */
[----:B------:R0:W-:Y:S02]  /*4dfe0*/  STL [R1+0xf50], R8 ;  /* 0x000f500801007387 */ /* 0x0001e40000100800 */
[----:B0-----:R-:W-:Y:S01]  /*4dff0*/  VIADD R8, R8, UR10 ;  /* 0x0000000a08087c36 */ /* 0x001fe20008000000 */
[----:B------:R-:W-:Y:S02]  /*4e000*/  ULDC.64 UR10, c[0x0][0x228] ;  /* 0x00008a00000a7ab9 */ /* 0x000fe40000000a00 */
[----:B------:R-:W-:Y:S01]  /*4e010*/  ISETP.LT.AND P0, PT, R5, UR10, !P0 ;  /* 0x0000000a05007c0c */ /* 0x000fe2000c701270 */
[----:B------:R-:W-:Y:S01]  /*4e020*/  ULDC UR10, c[0x0][0x248] ;  /* 0x00009200000a7ab9 */ /* 0x000fe20000000800 */
[----:B------:R-:W-:Y:S01]  /*4e030*/  LOP3.LUT R191, R191, 0xfdffffff, RZ, 0xc0, !PT ;  /* 0xfdffffffbfbf7812 */ /* 0x000fe200078ec0ff */
[----:B------:R0:W-:Y:S02]  /*4e040*/  STL [R1+0xf48], R8 ;  /* 0x000f480801007387 */ /* 0x0001e40000100800 */
[----:B0-----:R-:W-:-:S08]  /*4e050*/  VIADD R8, R8, UR6 ;  /* 0x0000000608087c36 */ /* 0x001fd00008000000 */
[----:B------:R-:W-:Y:S01]  /*4e060*/  @P0 LOP3.LUT R191, R191, 0x2000000, RZ, 0xfc, !PT ;  /* 0x02000000bfbf0812 */ /* 0x000fe200078efcff */
[----:B------:R-:W-:Y:S01]  /*4e070*/  ULDC UR6, c[0x0][0x248] ;  /* 0x0000920000067ab9 */ /* 0x000fe20000000800 */
[----:B------:R-:W-:Y:S01]  /*4e080*/  ISETP.GE.AND P0, PT, R2, UR43, PT ;  /* 0x0000002b02007c0c */ /* 0x000fe2000bf06270 */
[----:B------:R0:W-:Y:S01]  /*4e090*/  STL [R1+0xf34], R8 ;  /* 0x000f340801007387 */ /* 0x0001e20000100800 */
[----:B------:R-:W-:Y:S01]  /*4e0a0*/  LOP3.LUT R191, R191, 0xfeffffff, RZ, 0xc0, !PT ;  /* 0xfeffffffbfbf7812 */ /* 0x000fe200078ec0ff */
[----:B------:R-:W-:Y:S01]  /*4e0b0*/  VIADD R2, R4, 0x22 ;  /* 0x0000002204027836 */ /* 0x000fe20000000000 */
[----:B------:R-:W-:Y:S01]  /*4e0c0*/  ISETP.LT.AND P1, PT, R6, UR28, !P0 ;  /* 0x0000001c06007c0c */ /* 0x000fe2000c721270 */
[----:B------:R-:W-:Y:S01]  /*4e0d0*/  ULDC.64 UR42, c[0x0][0x228] ;  /* 0x00008a00002a7ab9 */ /* 0x000fe20000000a00 */
[----:B------:R-:W-:Y:S01]  /*4e0e0*/  ULDC UR28, c[0x0][0x248] ;  /* 0x00009200001c7ab9 */ /* 0x000fe20000000800 */
[----:B0-----:R-:W-:Y:S01]  /*4e0f0*/  VIADD R8, R8, UR12 ;  /* 0x0000000c08087c36 */ /* 0x001fe20008000000 */
[----:B------:R-:W-:-:S04]  /*4e100*/  ULDC UR12, c[0x0][0x248] ;  /* 0x00009200000c7ab9 */ /* 0x000fc80000000800 */
[----:B------:R0:W-:Y:S05]  /*4e110*/  STL [R1+0xf2c], R8 ;  /* 0x000f2c0801007387 */ /* 0x0001ea0000100800 */
[----:B------:R-:W-:Y:S01]  /*4e120*/  @P1 LOP3.LUT R191, R191, 0x1000000, RZ, 0xfc, !PT ;  /* 0x01000000bfbf1812 */ /* 0x000fe200078efcff */
[----:B0-----:R-:W-:Y:S01]  /*4e130*/  VIADD R8, R8, UR14 ;  /* 0x0000000e08087c36 */ /* 0x001fe20008000000 */
[----:B------:R-:W-:Y:S02]  /*4e140*/  ULDC.64 UR14, c[0x0][0x228] ;  /* 0x00008a00000e7ab9 */ /* 0x000fe40000000a00 */
[----:B------:R-:W-:Y:S01]  /*4e150*/  ISETP.LT.AND P0, PT, R5, UR14, !P0 ;  /* 0x0000000e05007c0c */ /* 0x000fe2000c701270 */
[----:B------:R-:W-:Y:S01]  /*4e160*/  ULDC UR14, c[0x0][0x248] ;  /* 0x00009200000e7ab9 */ /* 0x000fe20000000800 */
[----:B------:R-:W-:Y:S01]  /*4e170*/  LOP3.LUT R191, R191, 0xff7fffff, RZ, 0xc0, !PT ;  /* 0xff7fffffbfbf7812 */ /* 0x000fe200078ec0ff */
[----:B------:R0:W-:Y:S10]  /*4e180*/  STL [R1+0xdf8], R8 ;  /* 0x000df80801007387 */ /* 0x0001f40000100800 */
[----:B------:R-:W-:-:S02]  /*4e190*/  @P0 LOP3.LUT R191, R191, 0x800000, RZ, 0xfc, !PT ;  /* 0x00800000bfbf0812 */ /* 0x000fc400078efcff */
[----:B------:R-:W-:Y:S01]  /*4e1a0*/  ISETP.GE.AND P0, PT, R2, UR45, PT ;  /* 0x0000002d02007c0c */ /* 0x000fe2000bf06270 */
[----:B0-----:R-:W-:Y:S01]  /*4e1b0*/  VIADD R8, R8, UR38 ;  /* 0x0000002608087c36 */ /* 0x001fe20008000000 */
[----:B------:R-:W-:Y:S01]  /*4e1c0*/  LOP3.LUT R191, R191, 0xffbfffff, RZ, 0xc0, !PT ;  /* 0xffbfffffbfbf7812 */ /* 0x000fe200078ec0ff */
[----:B------:R-:W-:Y:S01]  /*4e1d0*/  VIADD R2, R4, 0x21 ;  /* 0x0000002104027836 */ /* 0x000fe20000000000 */
[----:B------:R-:W-:Y:S01]  /*4e1e0*/  ISETP.LT.AND P1, PT, R6, UR26, !P0 ;  /* 0x0000001a06007c0c */ /* 0x000fe2000c721270 */
[----:B------:R-:W-:Y:S01]  /*4e1f0*/  ULDC UR38, c[0x0][0x248] ;  /* 0x0000920000267ab9 */ /* 0x000fe20000000800 */
[----:B------:R0:W-:Y:S02]  /*4e200*/  STL [R1+0xdf0], R8 ;  /* 0x000df00801007387 */ /* 0x0001e40000100800 */
[----:B0-----:R-:W-:Y:S01]  /*4e210*/  VIADD R8, R8, UR25 ;  /* 0x0000001908087c36 */ /* 0x001fe20008000000 */
[----:B------:R-:W-:Y:S02]  /*4e220*/  ULDC.64 UR24, c[0x0][0x228] ;  /* 0x00008a0000187ab9 */ /* 0x000fe40000000a00 */
        /* <DEDUP_REMOVED lines=11> */
[----:B------:R-:W-:Y:S01]  /*4e2e0*/  ULDC.64 UR46, c[0x0][0x228] ;  /* 0x00008a00002e7ab9 */ /* 0x000fe20000000a00 */
[----:B------:R0:W-:Y:S01]  /*4e2f0*/  STL [R1+0xdd4], R8 ;  /* 0x000dd40801007387 */ /* 0x0001e20000100800 */
[----:B------:R-:W-:Y:S01]  /*4e300*/  VIADD R12, R4, 0xc ;  /* 0x0000000c040c7836 */ /* 0x000fe20000000000 */
[----:B------:R-:W-:Y:S01]  /*4e310*/  ULDC UR40, c[0x0][0x248] ;  /* 0x0000920000287ab9 */ /* 0x000fe20000000800 */
[----:B0-----:R-:W-:Y:S01]  /*4e320*/  VIADD R8, R8, UR21 ;  /* 0x0000001508087c36 */ /* 0x001fe20008000000 */
[----:B------:R-:W-:-:S02]  /*4e330*/  ULDC.64 UR20, c[0x0][0x228] ;  /* 0x00008a0000147ab9 */ /* 0x000fc40000000a00 */
[----:B------:R-:W-:Y:S01]  /*4e340*/  ISETP.LT.AND P0, PT, R5, UR20, !P0 ;  /* 0x0000001405007c0c */ /* 0x000fe2000c701270 */
[----:B------:R-:W-:-:S04]  /*4e350*/  ULDC UR20, c[0x0][0x248] ;  /* 0x0000920000147ab9 */ /* 0x000fc80000000800 */
[----:B------:R-:W-:-:S04]  /*4e360*/  @P1 LOP3.LUT R191, R191, 0x100000, RZ, 0xfc, !PT ;  /* 0x00100000bfbf1812 */ /* 0x000fc800078efcff */
[----:B------:R-:W-:-:S04]  /*4e370*/  LOP3.LUT R191, R191, 0xfff7ffff, RZ, 0xc0, !PT ;  /* 0xfff7ffffbfbf7812 */ /* 0x000fc800078ec0ff */
[----:B------:R-:W-:Y:S02]  /*4e380*/  @P0 LOP3.LUT R191, R191, 0x80000, RZ, 0xfc, !PT ;  /* 0x00080000bfbf0812 */ /* 0x000fe400078efcff */
[----:B------:R-:W-:-:S04]  /*4e390*/  ISETP.GE.AND P0, PT, R2, UR35, PT ;  /* 0x0000002302007c0c */ /* 0x000fc8000bf06270 */
[----:B------:R-:W-:Y:S01]  /*4e3a0*/  ISETP.LT.AND P1, PT, R6, UR19, !P0 ;  /* 0x0000001306007c0c */ /* 0x000fe2000c721270 */
[----:B------:R0:W-:Y:S01]  /*4e3b0*/  STL [R1+0xdc4], R8 ;  /* 0x000dc40801007387 */ /* 0x0001e20000100800 */
[----:B------:R-:W-:Y:S01]  /*4e3c0*/  LOP3.LUT R191, R191, 0xfffbffff, RZ, 0xc0, !PT ;  /* 0xfffbffffbfbf7812 */ /* 0x000fe200078ec0ff */
[----:B0-----:R-:W-:Y:S01]  /*4e3d0*/  VIADD R8, R8, UR16 ;  /* 0x0000001008087c36 */ /* 0x001fe20008000000 */
[----:B------:R-:W-:Y:S02]  /*4e3e0*/  ULDC.64 UR16, c[0x0][0x228] ;  /* 0x00008a0000107ab9 */ /* 0x000fe40000000a00 */
[----:B------:R-:W-:-:S07]  /*4e3f0*/  ISETP.LT.AND P0, PT, R5, UR16, !P0 ;  /* 0x0000001005007c0c */ /* 0x000fce000c701270 */
[----:B------:R-:W-:Y:S01]  /*4e400*/  @P1 LOP3.LUT R191, R191, 0x40000, RZ, 0xfc, !PT ;  /* 0x00040000bfbf1812 */ /* 0x000fe200078efcff */
[----:B------:R-:W-:Y:S01]  /*4e410*/  VIADD R2, R4, 0x1f ;  /* 0x0000001f04027836 */ /* 0x000fe20000000000 */
[----:B------:R0:W-:Y:S02]  /*4e420*/  STL [R1+0xdb8], R8 ;  /* 0x000db80801007387 */ /* 0x0001e40000100800 */
[----:B------:R-:W-:Y:S01]  /*4e430*/  LOP3.LUT R191, R191, 0xfffdffff, RZ, 0xc0, !PT ;  /* 0xfffdffffbfbf7812 */ /* 0x000fe200078ec0ff */
[----:B0-----:R-:W-:-:S03]  /*4e440*/  VIADD R8, R8, UR36 ;  /* 0x0000002408087c36 */ /* 0x001fc60008000000 */
[----:B------:R-:W-:Y:S01]  /*4e450*/  @P0 LOP3.LUT R191, R191, 0x20000, RZ, 0xfc, !PT ;  /* 0x00020000bfbf0812 */ /* 0x000fe200078efcff */
[----:B------:R-:W-:Y:S01]  /*4e460*/  ULDC UR36, c[0x0][0x248] ;  /* 0x0000920000247ab9 */ /* 0x000fe20000000800 */
[----:B------:R-:W-:Y:S01]  /*4e470*/  ISETP.GE.AND P0, PT, R2, UR33, PT ;  /* 0x0000002102007c0c */ /* 0x000fe2000bf06270 */
[----:B------:R0:W-:Y:S03]  /*4e480*/  STL [R1+0xda8], R8 ;  /* 0x000da80801007387 */ /* 0x0001e60000100800 */
[----:B------:R-:W-:Y:S02]  /*4e490*/  ISETP.LT.AND P1, PT, R6, UR13, !P0 ;  /* 0x0000000d06007c0c */ /* 0x000fe4000c721270 */
[----:B------:R-:W-:Y:S01]  /*4e4a0*/  LOP3.LUT R191, R191, 0xfffeffff, RZ, 0xc0, !PT ;  /* 0xfffeffffbfbf7812 */ /* 0x000fe200078ec0ff */
[----:B------:R-:W-:Y:S01]  /*4e4b0*/  VIADD R2, R4, 0x1e ;  /* 0x0000001e04027836 */ /* 0x000fe20000000000 */
[----:B------:R-:W-:Y:S01]  /*4e4c0*/  ULDC UR13, c[0x0][0x248] ;  /* 0x00009200000d7ab9 */ /* 0x000fe20000000800 */
[----:B0-----:R-:W-:Y:S01]  /*4e4d0*/  VIADD R8, R8, UR32 ;  /* 0x0000002008087c36 */ /* 0x001fe20008000000 */
[----:B------:R-:W-:-:S04]  /*4e4e0*/  ULDC UR32, c[0x0][0x248] ;  /* 0x0000920000207ab9 */ /* 0x000fc80000000800 */
[----:B------:R0:W-:Y:S03]  /*4e4f0*/  STL [R1+0xd9c], R8 ;  /* 0x000d9c0801007387 */ /* 0x0001e60000100800 */
[----:B------:R-:W-:Y:S01]  /*4e500*/  @P1 LOP3.LUT R191, R191, 0x10000, RZ, 0xfc, !PT ;  /* 0x00010000bfbf1812 */ /* 0x000fe200078efcff */
[----:B0-----:R-:W-:Y:S01]  /*4e510*/  VIADD R8, R8, UR18 ;  /* 0x0000001208087c36 */ /* 0x001fe20008000000 */
[----:B------:R-:W-:Y:S02]  /*4e520*/  ULDC.64 UR18, c[0x0][0x228] ;  /* 0x00008a0000127ab9 */ /* 0x000fe40000000a00 */
[----:B------:R-:W-:Y:S02]  /*4e530*/  ISETP.LT.AND P0, PT, R5, UR18, !P0 ;  /* 0x0000001205007c0c */ /* 0x000fe4000c701270 */
        /* <DEDUP_REMOVED lines=14> */
[----:B------:R-:W-:-:S05]  /*4e620*/  ISETP.LT.AND P0, PT, R5, UR22, !P0 ;  /* 0x0000001605007c0c */ /* 0x000fca000c701270 */
        /* <DEDUP_REMOVED lines=10> */
[----:B------:R-:W-:Y:S01]  /*4e6d0*/  VIADD R9, R4, 0xa ;  /* 0x0000000a04097836 */ /* 0x000fe20000000000 */
[----:B------:R-:W-:-:S08]  /*4e6e0*/  ULDC UR11, c[0x0][0x248] ;  /* 0x00009200000b7ab9 */ /* 0x000fd00000000800 */
[----:B------:R-:W-:Y:S01]  /*4e6f0*/  @P1 LOP3.LUT R191, R191, 0x1000, RZ, 0xfc, !PT ;  /* 0x00001000bfbf1812 */ /* 0x000fe200078efcff */
[----:B0-----:R-:W-:Y:S01]  /*4e700*/  VIADD R8, R8, UR5 ;  /* 0x0000000508087c36 */ /* 0x001fe20008000000 */
[----:B------:R-:W-:Y:S02]  /*4e710*/  ULDC UR5, c[0x0][0x248] ;  /* 0x0000920000057ab9 */ /* 0x000fe40000000800 */
        /* <DEDUP_REMOVED lines=8> */
[----:B------:R-:W-:Y:S01]  /*4e7a0*/  VIADD R252, R4, 0x9 ;  /* 0x0000000904fc7836 */ /* 0x000fe20000000000 */
[----:B------:R-:W-:Y:S01]  /*4e7b0*/  ULDC UR15, c[0x0][0x248] ;  /* 0x00009200000f7ab9 */ /* 0x000fe20000000800 */
[----:B0-----:R-:W-:Y:S01]  /*4e7c0*/  VIADD R8, R8, UR6 ;  /* 0x0000000608087c36 */ /* 0x001fe20008000000 */
[----:B------:R-:W-:Y:S01]  /*4e7d0*/  ISETP.LT.AND P0, PT, R5, UR29, !P0 ;  /* 0x0000001d05007c0c */ /* 0x000fe2000c701270 */
[----:B------:R-:W-:-:S03]  /*4e7e0*/  ULDC UR6, c[0x0][0x248] ;  /* 0x0000920000067ab9 */ /* 0x000fc60000000800 */
[----:B------:R0:W-:Y:S04]  /*4e7f0*/  STL [R1+0xd54], R8 ;  /* 0x000d540801007387 */ /* 0x0001e80000100800 */
        /* <DEDUP_REMOVED lines=10> */
[----:B0-----:R-:W-:Y:S01]  /*4e8a0*/  VIADD R8, R8, UR14 ;  /* 0x0000000e08087c36 */ /* 0x001fe20008000000 */
[----:B------:R-:W-:Y:S01]  /*4e8b0*/  LOP3.LUT R191, R191, 0xfffffeff, RZ, 0xc0, !PT ;  /* 0xfffffeffbfbf7812 */ /* 0x000fe200078ec0ff */
[----:B------:R-:W-:-:S03]  /*4e8c0*/  ULDC UR14, c[0x0][0x248] ;  /* 0x00009200000e7ab9 */ /* 0x000fc60000000800 */
[----:B------:R0:W-:Y:S02]  /*4e8d0*/  STL [R1+0xd30], R8 ;  /* 0x000d300801007387 */ /* 0x0001e40000100800 */
[----:B0-----:R-:W-:Y:S01]  /*4e8e0*/  VIADD R8, R8, UR30 ;  /* 0x0000001e08087c36 */ /* 0x001fe20008000000 */
[----:B------:R-:W-:Y:S02]  /*4e8f0*/  ULDC.64 UR30, c[0x0][0x228] ;  /* 0x00008a00001e7ab9 */ /* 0x000fe40000000a00 */
[----:B------:R-:W-:Y:S02]  /*4e900*/  ISETP.LT.AND P1, PT, R6, UR30, !P0 ;  /* 0x0000001e06007c0c */ /* 0x000fe4000c721270 */
[----:B------:R-:W-:Y:S01]  /*4e910*/  ISETP.LT.AND P0, PT, R5, UR54, !P0 ;  /* 0x0000003605007c0c */ /* 0x000fe2000c701270 */
[----:B------:R0:W-:Y:S01]  /*4e920*/  STL [R1+0xd20], R8 ;  /* 0x000d200801007387 */ /* 0x0001e20000100800 */
[----:B------:R-:W-:Y:S01]  /*4e930*/  VIADD R195, R4, 0x8 ;  /* 0x0000000804c37836 */ /* 0x000fe20000000000 */
[----:B------:R-:W-:-:S08]  /*4e940*/  ULDC UR54, c[0x0][0x248] ;  /* 0x0000920000367ab9 */ /* 0x000fd00000000800 */
[----:B------:R-:W-:-:S04]  /*4e950*/  @P1 LOP3.LUT R191, R191, 0x100, RZ, 0xfc, !PT ;  /* 0x00000100bfbf1812 */ /* 0x000fc800078efcff */
[----:B------:R-:W-:Y:S01]  /*4e960*/  LOP3.LUT R191, R191, 0xffffff7f, RZ, 0xc0, !PT ;  /* 0xffffff7fbfbf7812 */ /* 0x000fe200078ec0ff */
[----:B0-----:R-:W-:Y:S01]  /*4e970*/  VIADD R8, R8, UR34 ;  /* 0x0000002208087c36 */ /* 0x001fe20008000000 */
[----:B------:R-:W-:Y:S02]  /*4e980*/  ULDC.64 UR34, c[0x0][0x228] ;  /* 0x00008a0000227ab9 */ /* 0x000fe40000000a00 */
[----:B------:R-:W-:Y:S02]  /*4e990*/  @P0 LOP3.LUT R191, R191, 0x80, RZ, 0xfc, !PT ;  /* 0x00000080bfbf0812 */ /* 0x000fe400078efcff */
[----:B------:R-:W-:-:S04]  /*4e9a0*/  ISETP.GE.AND P0, PT, R26, UR21, PT ;  /* 0x000000151a007c0c */ /* 0x000fc8000bf06270 */
[----:B------:R-:W-:Y:S02]  /*4e9b0*/  ISETP.LT.AND P1, PT, R6, UR34, !P0 ;  /* 0x0000002206007c0c */ /* 0x000fe4000c721270 */
[----:B------:R-:W-:Y:S01]  /*4e9c0*/  ISETP.LT.AND P0, PT, R5, UR51, !P0 ;  /* 0x0000003305007c0c */ /* 0x000fe2000c701270 */
[----:B------:R0:W-:Y:S01]  /*4e9d0*/  STL [R1+0xd14], R8 ;  /* 0x000d140801007387 */ /* 0x0001e20000100800 */
[----:B------:R-:W-:Y:S01]  /*4e9e0*/  LOP3.LUT R191, R191, 0xffffffbf, RZ, 0xc0, !PT ;  /* 0xffffffbfbfbf7812 */ /* 0x000fe200078ec0ff */
[----:B------:R-:W-:-:S08]  /*4e9f0*/  ULDC UR51, c[0x0][0x228] ;  /* 0x00008a0000337ab9 */ /* 0x000fd00000000800 */
[----:B------:R-:W-:Y:S01]  /*4ea00*/  @P1 LOP3.LUT R191, R191, 0x40, RZ, 0xfc, !PT ;  /* 0x00000040bfbf1812 */ /* 0x000fe200078efcff */
[----:B0-----:R-:W-:-:S03]  /*4ea10*/  VIADD R8, R8, UR38 ;  /* 0x0000002608087c36 */ /* 0x001fc60008000000 */
[----:B------:R-:W-:Y:S02]  /*4ea20*/  LOP3.LUT R191, R191, 0xffffffdf, RZ, 0xc0, !PT ;  /* 0xffffffdfbfbf7812 */ /* 0x000fe400078ec0ff */
[----:B------:R0:W-:Y:S02]  /*4ea30*/  STL [R1+0xd04], R8 ;  /* 0x000d040801007387 */ /* 0x0001e40000100800 */
[----:B------:R-:W-:Y:S02]  /*4ea40*/  @P0 LOP3.LUT R191, R191, 0x20, RZ, 0xfc, !PT ;  /* 0x00000020bfbf0812 */ /* 0x000fe400078efcff */
[----:B------:R-:W-:Y:S01]  /*4ea50*/  ISETP.GE.AND P0, PT, R25, UR17, PT ;  /* 0x0000001119007c0c */ /* 0x000fe2000bf06270 */
[----:B------:R-:W-:Y:S01]  /*4ea60*/  ULDC.64 UR16, c[0x0][0x228] ;  /* 0x00008a0000107ab9 */ /* 0x000fe20000000a00 */
[----:B0-----:R-:W-:Y:S01]  /*4ea70*/  VIADD R8, R8, UR39 ;  /* 0x0000002708087c36 */ /* 0x001fe20008000000 */
[----:B------:R-:W-:Y:S01]  /*4ea80*/  ULDC.64 UR38, c[0x0][0x228] ;  /* 0x00008a0000267ab9 */ /* 0x000fe20000000a00 */
[----:B------:R-:W4:Y:S01]  /*4ea90*/  LDL.LU R26, [R1+0x1bc4] ;  /* 0x001bc400011a7983 */ /* 0x000f220000300800 */
[----:B------:R-:W-:-:S02]  /*4eaa0*/  ISETP.LT.AND P1, PT, R6, UR38, !P0 ;  /* 0x0000002606007c0c */ /* 0x000fc4000c721270 */
[----:B------:R-:W-:Y:S01]  /*4eab0*/  ISETP.LT.AND P0, PT, R5, UR51, !P0 ;  /* 0x0000003305007c0c */ /* 0x000fe2000c701270 */
[----:B------:R-:W-:Y:S01]  /*4eac0*/  ULDC UR51, c[0x0][0x228] ;  /* 0x00008a0000337ab9 */ /* 0x000fe20000000800 */
[----:B------:R-:W-:-:S09]  /*4ead0*/  LOP3.LUT R191, R191, 0xffffffef, RZ, 0xc0, !PT ;  /* 0xffffffefbfbf7812 */ /* 0x000fd200078ec0ff */
[----:B------:R-:W-:-:S04]  /*4eae0*/  @P1 LOP3.LUT R191, R191, 0x10, RZ, 0xfc, !PT ;  /* 0x00000010bfbf1812 */ /* 0x000fc800078efcff */
[----:B------:R-:W-:-:S04]  /*4eaf0*/  LOP3.LUT R191, R191, 0xfffffff7, RZ, 0xc0, !PT ;  /* 0xfffffff7bfbf7812 */ /* 0x000fc800078ec0ff */
[----:B------:R-:W-:Y:S02]  /*4eb00*/  @P0 LOP3.LUT R191, R191, 0x8, RZ, 0xfc, !PT ;  /* 0x00000008bfbf0812 */ /* 0x000fe400078efcff */
[----:B------:R-:W-:Y:S01]  /*4eb10*/  ISETP.GE.AND P0, PT, R24, UR19, PT ;  /* 0x0000001318007c0c */ /* 0x000fe2000bf06270 */
[----:B------:R-:W-:-:S03]  /*4eb20*/  ULDC.64 UR18, c[0x0][0x228] ;  /* 0x00008a0000127ab9 */ /* 0x000fc60000000a00 */
[----:B------:R-:W-:Y:S02]  /*4eb30*/  ISETP.LT.AND P1, PT, R6, UR42, !P0 ;  /* 0x0000002a06007c0c */ /* 0x000fe4000c721270 */
[----:B------:R-:W-:Y:S01]  /*4eb40*/  ISETP.LT.AND P0, PT, R5, UR51, !P0 ;  /* 0x0000003305007c0c */ /* 0x000fe2000c701270 */
[----:B------:R-:W-:Y:S01]  /*4eb50*/  ULDC UR51, c[0x0][0x228] ;  /* 0x00008a0000337ab9 */ /* 0x000fe20000000800 */
[----:B------:R-:W-:-:S09]  /*4eb60*/  LOP3.LUT R191, R191, 0xfffffffb, RZ, 0xc0, !PT ;  /* 0xfffffffbbfbf7812 */ /* 0x000fd200078ec0ff */
[----:B------:R-:W-:-:S04]  /*4eb70*/  @P1 LOP3.LUT R191, R191, 0x4, RZ, 0xfc, !PT ;  /* 0x00000004bfbf1812 */ /* 0x000fc800078efcff */
[----:B------:R-:W-:-:S04]  /*4eb80*/  LOP3.LUT R191, R191, 0xfffffffd, RZ, 0xc0, !PT ;  /* 0xfffffffdbfbf7812 */ /* 0x000fc800078ec0ff */
[----:B------:R-:W-:Y:S02]  /*4eb90*/  @P0 LOP3.LUT R191, R191, 0x2, RZ, 0xfc, !PT ;  /* 0x00000002bfbf0812 */ /* 0x000fe400078efcff */
[----:B------:R-:W-:Y:S01]  /*4eba0*/  ISETP.GE.AND P0, PT, R23, UR23, PT ;  /* 0x0000001717007c0c */ /* 0x000fe2000bf06270 */
[----:B------:R0:W-:Y:S01]  /*4ebb0*/  STL [R1+0xcfc], R8 ;  /* 0x000cfc0801007387 */ /* 0x0001e20000100800 */
[----:B------:R-:W-:Y:S01]  /*4ebc0*/  LOP3.LUT R191, R191, 0xfffffffe, RZ, 0xc0, !PT ;  /* 0xfffffffebfbf7812 */ /* 0x000fe200078ec0ff */
[----:B------:R-:W-:Y:S01]  /*4ebd0*/  ULDC.64 UR22, c[0x0][0x228] ;  /* 0x00008a0000167ab9 */ /* 0x000fe20000000a00 */
[----:B------:R-:W-:Y:S02]  /*4ebe0*/  ISETP.LT.AND P1, PT, R6, UR46, !P0 ;  /* 0x0000002e06007c0c */ /* 0x000fe4000c721270 */
[----:B------:R-:W-:Y:S01]  /*4ebf0*/  ISETP.LT.AND P0, PT, R5, UR51, !P0 ;  /* 0x0000003305007c0c */ /* 0x000fe2000c701270 */
[----:B------:R-:W-:-:S12]  /*4ec00*/  ULDC UR51, c[0x0][0x228] ;  /* 0x00008a0000337ab9 */ /* 0x000fd80000000800 */
[----:B------:R-:W-:Y:S02]  /*4ec10*/  @P0 LOP3.LUT R192, R192, 0x80000000, RZ, 0xfc, !PT ;  /* 0x80000000c0c00812 */ /* 0x000fe400078efcff */
[----:B------:R-:W-:Y:S01]  /*4ec20*/  ISETP.GE.AND P0, PT, R22, UR27, PT ;  /* 0x0000001b16007c0c */ /* 0x000fe2000bf06270 */
[----:B0-----:R-:W-:Y:S01]  /*4ec30*/  VIADD R8, R8, UR41 ;  /* 0x0000002908087c36 */ /* 0x001fe20008000000 */
[----:B------:R-:W-:Y:S01]  /*4ec40*/  @P1 LOP3.LUT R191, R191, 0x1, RZ, 0xfc, !PT ;  /* 0x00000001bfbf1812 */ /* 0x000fe200078efcff */
[----:B------:R-:W-:Y:S01]  /*4ec50*/  ULDC.64 UR26, c[0x0][0x228] ;  /* 0x00008a00001a7ab9 */ /* 0x000fe20000000a00 */
[----:B------:R-:W-:Y:S01]  /*4ec60*/  ISETP.LT.AND P1, PT, R6, UR16, !P0 ;  /* 0x0000001006007c0c */ /* 0x000fe2000c721270 */
[----:B------:R-:W-:Y:S01]  /*4ec70*/  ULDC UR16, c[0x0][0x228] ;  /* 0x00008a0000107ab9 */ /* 0x000fe20000000800 */
        /* <DEDUP_REMOVED lines=10> */
[----:B------:R-:W-:Y:S01]  /*4ed20*/  ISETP.LT.AND P1, PT, R6, UR18, !P0 ;  /* 0x0000001206007c0c */ /* 0x000fe2000c721270 */
[----:B------:R-:W4:Y:S01]  /*4ed30*/  LDL.LU R25, [R1+0x1bc0] ;  /* 0x001bc00001197983 */ /* 0x000f220000300800 */
[----:B------:R-:W-:Y:S01]  /*4ed40*/  ISETP.LT.AND P0, PT, R5, UR51, !P0 ;  /* 0x0000003305007c0c */ /* 0x000fe2000c701270 */
[----:B------:R-:W-:Y:S01]  /*4ed50*/  ULDC UR51, c[0x0][0x228] ;  /* 0x00008a0000337ab9 */ /* 0x000fe20000000800 */
[----:B------:R-:W-:Y:S01]  /*4ed60*/  ULDC UR18, c[0x0][0x228] ;  /* 0x00008a0000127ab9 */ /* 0x000fe20000000800 */
[----:B0-----:R-:W-:-:S08]  /*4ed70*/  VIADD R8, R8, UR37 ;  /* 0x0000002508087c36 */ /* 0x001fd00008000000 */
[----:B------:R-:W-:-:S04]  /*4ed80*/  @P1 LOP3.LUT R192, R192, 0x10000000, RZ, 0xfc, !PT ;  /* 0x10000000c0c01812 */ /* 0x000fc800078efcff */
[----:B------:R-:W-:Y:S01]  /*4ed90*/  LOP3.LUT R192, R192, 0xf7ffffff, RZ, 0xc0, !PT ;  /* 0xf7ffffffc0c07812 */ /* 0x000fe200078ec0ff */
[----:B------:R0:W-:Y:S03]  /*4eda0*/  STL [R1+0xcdc], R8 ;  /* 0x000cdc0801007387 */ /* 0x0001e60000100800 */
[----:B------:R-:W-:Y:S01]  /*4edb0*/  @P0 LOP3.LUT R192, R192, 0x8000000, RZ, 0xfc, !PT ;  /* 0x08000000c0c00812 */ /* 0x000fe200078efcff */
[----:B------:R-:W4:Y:S01]  /*4edc0*/  LDL.LU R24, [R1+0x1bbc] ;  /* 0x001bbc0001187983 */ /* 0x000f220000300800 */
[----:B------:R-:W-:Y:S01]  /*4edd0*/  ISETP.GE.AND P0, PT, R20, UR35, PT ;  /* 0x0000002314007c0c */ /* 0x000fe2000bf06270 */
[----:B------:R-:W-:Y:S01]  /*4ede0*/  ULDC.64 UR34, c[0x0][0x228] ;  /* 0x00008a0000227ab9 */ /* 0x000fe20000000a00 */
[----:B0-----:R-:W-:Y:S01]  /*4edf0*/  VIADD R8, R8, UR20 ;  /* 0x0000001408087c36 */ /* 0x001fe20008000000 */
[----:B------:R-:W-:Y:S02]  /*4ee00*/  ULDC.64 UR20, c[0x0][0x228] ;  /* 0x00008a0000147ab9 */ /* 0x000fe40000000a00 */
        /* <DEDUP_REMOVED lines=14> */
[----:B------:R-:W-:-:S10]  /*4eef0*/  ULDC UR51, c[0x0][0x228] ;  /* 0x00008a0000337ab9 */ /* 0x000fd40000000800 */
[----:B------:R-:W-:-:S04]  /*4ef00*/  @P1 LOP3.LUT R192, R192, 0x1000000, RZ, 0xfc, !PT ;  /* 0x01000000c0c01812 */ /* 0x000fc800078efcff */
[----:B------:R-:W-:Y:S01]  /*4ef10*/  LOP3.LUT R192, R192, 0xff7fffff, RZ, 0xc0, !PT ;  /* 0xff7fffffc0c07812 */ /* 0x000fe200078ec0ff */
[----:B0-----:R-:W-:Y:S01]  /*4ef20*/  VIADD R8, R8, UR24 ;  /* 0x0000001808087c36 */ /* 0x001fe20008000000 */
[----:B------:R-:W-:Y:S02]  /*4ef30*/  ULDC.64 UR24, c[0x0][0x228] ;  /* 0x00008a0000187ab9 */ /* 0x000fe40000000a00 */
        /* <DEDUP_REMOVED lines=10> */
[----:B------:R-:W-:-:S04]  /*4efe0*/  LOP3.LUT R192, R192, 0xffdfffff, RZ, 0xc0, !PT ;  /* 0xffdfffffc0c07812 */ /* 0x000fc800078ec0ff */
[----:B------:R-:W-:Y:S02]  /*4eff0*/  @P0 LOP3.LUT R192, R192, 0x200000, RZ, 0xfc, !PT ;  /* 0x00200000c0c00812 */ /* 0x000fe400078efcff */
[----:B------:R-:W-:Y:S01]  /*4f000*/  ISETP.GE.AND P0, PT, R17, UR47, PT ;  /* 0x0000002f11007c0c */ /* 0x000fe2000bf06270 */
[----:B0-----:R-:W-:Y:S01]  /*4f010*/  VIADD R8, R8, UR28 ;  /* 0x0000001c08087c36 */ /* 0x001fe20008000000 */
[----:B------:R-:W-:Y:S01]  /*4f020*/  LOP3.LUT R192, R192, 0xffefffff, RZ, 0xc0, !PT ;  /* 0xffefffffc0c07812 */ /* 0x000fe200078ec0ff */
[----:B------:R-:W-:Y:S01]  /*4f030*/  ULDC.64 UR28, c[0x0][0x228] ;  /* 0x00008a00001c7ab9 */ /* 0x000fe20000000a00 */
[----:B------:R-:W-:Y:S01]  /*4f040*/  ISETP.LT.AND P1, PT, R6, UR26, !P0 ;  /* 0x0000001a06007c0c */ /* 0x000fe2000c721270 */
[----:B------:R-:W-:Y:S01]  /*4f050*/  VIADD R194, R4, 0x7 ;  /* 0x0000000704c27836 */ /* 0x000fe20000000000 */
[----:B------:R-:W-:Y:S01]  /*4f060*/  ISETP.LT.AND P0, PT, R5, UR51, !P0 ;  /* 0x0000003305007c0c */ /* 0x000fe2000c701270 */
[----:B------:R-:W-:-:S10]  /*4f070*/  ULDC.64 UR46, c[0x0][0x228] ;  /* 0x00008a00002e7ab9 */ /* 0x000fd40000000a00 */
[----:B------:R-:W-:-:S04]  /*4f080*/  @P1 LOP3.LUT R192, R192, 0x100000, RZ, 0xfc, !PT ;  /* 0x00100000c0c01812 */ /* 0x000fc800078efcff */
[----:B------:R-:W-:-:S04]  /*4f090*/  LOP3.LUT R192, R192, 0xfff7ffff, RZ, 0xc0, !PT ;  /* 0xfff7ffffc0c07812 */ /* 0x000fc800078ec0ff */
[----:B------:R-:W-:Y:S02]  /*4f0a0*/  @P0 LOP3.LUT R192, R192, 0x80000, RZ, 0xfc, !PT ;  /* 0x00080000c0c00812 */ /* 0x000fe400078efcff */
[----:B------:R-:W-:-:S04]  /*4f0b0*/  ISETP.GE.AND P0, PT, R16, UR17, PT ;  /* 0x0000001110007c0c */ /* 0x000fc8000bf06270 */
[----:B------:R-:W-:Y:S02]  /*4f0c0*/  ISETP.LT.AND P1, PT, R6, UR28, !P0 ;  /* 0x0000001c06007c0c */ /* 0x000fe4000c721270 */
[----:B------:R-:W-:Y:S01]  /*4f0d0*/  ISETP.LT.AND P0, PT, R5, UR16, !P0 ;  /* 0x0000001005007c0c */ /* 0x000fe2000c701270 */
[----:B------:R-:W-:Y:S01]  /*4f0e0*/  ULDC UR16, c[0x0][0x228] ;  /* 0x00008a0000107ab9 */ /* 0x000fe20000000800 */
[----:B------:R-:W-:-:S09]  /*4f0f0*/  LOP3.LUT R192, R192, 0xfffbffff, RZ, 0xc0, !PT ;  /* 0xfffbffffc0c07812 */ /* 0x000fd200078ec0ff */
[----:B------:R-:W-:-:S04]  /*4f100*/  @P1 LOP3.LUT R192, R192, 0x40000, RZ, 0xfc, !PT ;  /* 0x00040000c0c01812 */ /* 0x000fc800078efcff */
[----:B------:R-:W-:-:S04]  /*4f110*/  LOP3.LUT R192, R192, 0xfffdffff, RZ, 0xc0, !PT ;  /* 0xfffdffffc0c07812 */ /* 0x000fc800078ec0ff */
[----:B------:R-:W-:Y:S02]  /*4f120*/  @P0 LOP3.LUT R192, R192, 0x20000, RZ, 0xfc, !PT ;  /* 0x00020000c0c00812 */ /* 0x000fe400078efcff */
[----:B------:R-:W-:-:S04]  /*4f130*/  ISETP.GE.AND P0, PT, R15, UR19, PT ;  /* 0x000000130f007c0c */ /* 0x000fc8000bf06270 */
[----:B------:R-:W-:Y:S02]  /*4f140*/  ISETP.LT.AND P1, PT, R6, UR30, !P0 ;  /* 0x0000001e06007c0c */ /* 0x000fe4000c721270 */
[----:B------:R-:W-:Y:S01]  /*4f150*/  ISETP.LT.AND P0, PT, R5, UR16, !P0 ;  /* 0x0000001005007c0c */ /* 0x000fe2000c701270 */
[----:B------:R0:W-:Y:S01]  /*4f160*/  STL [R1+0xcb4], R8 ;  /* 0x000cb40801007387 */ /* 0x0001e20000100800 */
[----:B------:R-:W-:Y:S01]  /*4f170*/  LOP3.LUT R192, R192, 0xfffeffff, RZ, 0xc0, !PT ;  /* 0xfffeffffc0c07812 */ /* 0x000fe200078ec0ff */
[----:B------:R-:W-:Y:S02]  /*4f180*/  ULDC UR16, c[0x0][0x228] ;  /* 0x00008a0000107ab9 */ /* 0x000fe40000000800 */
[----:B------:R-:W4:Y:S06]  /*4f190*/  LDL.LU R21, [R1+0x1bb0] ;  /* 0x001bb00001157983 */ /* 0x000f2c0000300800 */
        /* <DEDUP_REMOVED lines=20> */
[----:B------:R-:W-:Y:S01]  /*4f2e0*/  @P1 LOP3.LUT R192, R192, 0x1000, RZ, 0xfc, !PT ;  /* 0x00001000c0c01812 */ /* 0x000fe200078efcff */
[----:B0-----:R-:W-:Y:S01]  /*4f2f0*/  VIADD R8, R8, UR36 ;  /* 0x0000002408087c36 */ /* 0x001fe20008000000 */
[----:B------:R-:W-:-:S02]  /*4f300*/  ULDC.64 UR36, c[0x0][0x228] ;  /* 0x00008a0000247ab9 */ /* 0x000fc40000000a00 */
[----:B------:R-:W-:Y:S02]  /*4f310*/  LOP3.LUT R192, R192, 0xfffff7ff, RZ, 0xc0, !PT ;  /* 0xfffff7ffc0c07812 */ /* 0x000fe400078ec0ff */
[----:B------:R0:W-:Y:S02]  /*4f320*/  STL [R1+0xca0], R8 ;  /* 0x000ca00801007387 */ /* 0x0001e40000100800 */
[----:B------:R-:W-:Y:S02]  /*4f330*/  @P0 LOP3.LUT R192, R192, 0x800, RZ, 0xfc, !PT ;  /* 0x00000800c0c00812 */ /* 0x000fe400078efcff */
[----:B------:R-:W-:Y:S01]  /*4f340*/  ISETP.GE.AND P0, PT, R12, UR25, PT ;  /* 0x000000190c007c0c */ /* 0x000fe2000bf06270 */
[----:B------:R-:W4:Y:S01]  /*4f350*/  LDL.LU R19, [R1+0x1ba8] ;  /* 0x001ba80001137983 */ /* 0x000f220000300800 */
[----:B0-----:R-:W-:Y:S02]  /*4f360*/  VIADD R8, R8, UR40 ;  /* 0x0000002808087c36 */ /* 0x001fe40008000000 */
[----:B------:R-:W-:Y:S01]  /*4f370*/  ISETP.LT.AND P1, PT, R6, UR36, !P0 ;  /* 0x0000002406007c0c */ /* 0x000fe2000c721270 */
[----:B------:R-:W-:-:S02]  /*4f380*/  ULDC.64 UR40, c[0x0][0x228] ;  /* 0x00008a0000287ab9 */ /* 0x000fc40000000a00 */
[----:B------:R0:W-:Y:S04]  /*4f390*/  STL [R1+0xc94], R8 ;  /* 0x000c940801007387 */ /* 0x0001e80000100800 */
[----:B------:R-:W4:Y:S01]  /*4f3a0*/  LDL.LU R18, [R1+0x1ba4] ;  /* 0x001ba40001127983 */ /* 0x000f220000300800 */
[----:B0-----:R-:W-:Y:S01]  /*4f3b0*/  VIADD R8, R8, UR44 ;  /* 0x0000002c08087c36 */ /* 0x001fe20008000000 */
[----:B------:R-:W-:Y:S01]  /*4f3c0*/  ISETP.LT.AND P0, PT, R5, UR16, !P0 ;  /* 0x0000001005007c0c */ /* 0x000fe2000c701270 */
[----:B------:R-:W-:-:S03]  /*4f3d0*/  ULDC.64 UR44, c[0x0][0x228] ;  /* 0x00008a00002c7ab9 */ /* 0x000fc60000000a00 */
[----:B------:R0:W-:Y:S01]  /*4f3e0*/  STL [R1+0xc88], R8 ;  /* 0x000c880801007387 */ /* 0x0001e20000100800 */
[----:B------:R-:W-:-:S03]  /*4f3f0*/  LOP3.LUT R192, R192, 0xfffffbff, RZ, 0xc0, !PT ;  /* 0xfffffbffc0c07812 */ /* 0x000fc600078ec0ff */
[----:B------:R-:W4:Y:S01]  /*4f400*/  LDL.LU R17, [R1+0x1ba0] ;  /* 0x001ba00001117983 */ /* 0x000f220000300800 */
[----:B0-----:R-:W-:Y:S01]  /*4f410*/  VIADD R8, R8, UR48 ;  /* 0x0000003008087c36 */ /* 0x001fe20008000000 */
[----:B------:R-:W-:Y:S01]  /*4f420*/  @P1 LOP3.LUT R192, R192, 0x400, RZ, 0xfc, !PT ;  /* 0x00000400c0c01812 */ /* 0x000fe200078efcff */
[C---:B------:R-:W-:Y:S01]  /*4f430*/  VIADD R193, R4.reuse, 0x6 ;  /* 0x0000000604c17836 */ /* 0x040fe20000000000 */
[----:B------:R-:W-:Y:S01]  /*4f440*/  R2UR UR16, R11 ;  /* 0x000000000b1072ca */ /* 0x000fe200000e0000 */
[----:B------:R-:W-:Y:S01]  /*4f450*/  VIADD R2, R4, 0x5 ;  /* 0x0000000504027836 */ /* 0x000fe20000000000 */
[----:B------:R0:W-:Y:S01]  /*4f460*/  STL [R1+0xc78], R8 ;  /* 0x000c780801007387 */ /* 0x0001e20000100800 */
[----:B------:R-:W-:Y:S01]  /*4f470*/  LOP3.LUT R192, R192, 0xfffffdff, RZ, 0xc0, !PT ;  /* 0xfffffdffc0c07812 */ /* 0x000fe200078ec0ff */
[----:B------:R-:W-:Y:S02]  /*4f480*/  ULDC.64 UR48, c[0x0][0x228] ;  /* 0x00008a0000307ab9 */ /* 0x000fe40000000a00 */
[----:B------:R-:W4:Y:S01]  /*4f490*/  LDL.LU R16, [R1+0x1b9c] ;  /* 0x001b9c0001107983 */ /* 0x000f220000300800 */
[----:B0-----:R-:W-:Y:S01]  /*4f4a0*/  VIADD R8, R8, UR50 ;  /* 0x0000003208087c36 */ /* 0x001fe20008000000 */
[----:B------:R-:W-:Y:S01]  /*4f4b0*/  @P0 LOP3.LUT R192, R192, 0x200, RZ, 0xfc, !PT ;  /* 0x00000200c0c00812 */ /* 0x000fe200078efcff */
[----:B------:R-:W-:-:S03]  /*4f4c0*/  ULDC.64 UR50, c[0x0][0x228] ;  /* 0x00008a0000327ab9 */ /* 0x000fc60000000a00 */
[----:B------:R0:W-:Y:S01]  /*4f4d0*/  STL [R1+0xc70], R8 ;  /* 0x000c700801007387 */ /* 0x0001e20000100800 */
[----:B------:R-:W-:-:S03]  /*4f4e0*/  ISETP.GE.AND P0, PT, R10, UR27, PT ;  /* 0x0000001b0a007c0c */ /* 0x000fc6000bf06270 */
[----:B------:R-:W4:Y:S01]  /*4f4f0*/  LDL.LU R15, [R1+0x1b98] ;  /* 0x001b9800010f7983 */ /* 0x000f220000300800 */
[----:B0-----:R-:W-:Y:S01]  /*4f500*/  VIADD R8, R8, UR55 ;  /* 0x0000003708087c36 */ /* 0x001fe20008000000 */
[----:B------:R-:W-:-:S04]  /*4f510*/  ISETP.LT.AND P2, PT, R6, UR38, !P0 ;  /* 0x0000002606007c0c */ /* 0x000fc8000c741270 */
[----:B------:R0:W-:Y:S04]  /*4f520*/  STL [R1+0xc68], R8 ;  /* 0x000c680801007387 */ /* 0x0001e80000100800 */
[----:B------:R-:W4:Y:S01]  /*4f530*/  LDL.LU R14, [R1+0x1b94] ;  /* 0x001b9400010e7983 */ /* 0x000f220000300800 */
[----:B0-----:R-:W-:-:S05]  /*4f540*/  VIADD R8, R8, UR5 ;  /* 0x0000000508087c36 */ /* 0x001fca0008000000 */
[----:B------:R0:W-:Y:S01]  /*4f550*/  STL [R1+0xc5c], R8 ;  /* 0x000c5c0801007387 */ /* 0x0001e20000100800 */
[----:B------:R-:W-:Y:S02]  /*4f560*/  ISETP.LT.AND P1, PT, R5, UR18, !P0 ;  /* 0x0000001205007c0c */ /* 0x000fe4000c721270 */
[----:B------:R-:W-:Y:S01]  /*4f570*/  LOP3.LUT R192, R192, 0xfffffeff, RZ, 0xc0, !PT ;  /* 0xfffffeffc0c07812 */ /* 0x000fe200078ec0ff */
[----:B------:R-:W4:Y:S01]  /*4f580*/  LDL.LU R13, [R1+0x1b90] ;  /* 0x001b9000010d7983 */ /* 0x000f220000300800 */
[----:B0-----:R-:W-:Y:S01]  /*4f590*/  VIADD R8, R8, UR6 ;  /* 0x0000000608087c36 */ /* 0x001fe20008000000 */
[----:B------:R-:W-:-:S04]  /*4f5a0*/  ISETP.GE.AND P0, PT, R9, UR29, PT ;  /* 0x0000001d09007c0c */ /* 0x000fc8000bf06270 */
[----:B------:R0:W-:Y:S01]  /*4f5b0*/  STL [R1+0xc54], R8 ;  /* 0x000c540801007387 */ /* 0x0001e20000100800 */
[----:B------:R-:W-:-:S03]  /*4f5c0*/  @P2 LOP3.LUT R192, R192, 0x100, RZ, 0xfc, !PT ;  /* 0x00000100c0c02812 */ /* 0x000fc600078efcff */
[----:B------:R-:W4:Y:S01]  /*4f5d0*/  LDL.LU R12, [R1+0x1b8c] ;  /* 0x001b8c00010c7983 */ /* 0x000f220000300800 */
[----:B0-----:R-:W-:Y:S01]  /*4f5e0*/  VIADD R8, R8, UR7 ;  /* 0x0000000708087c36 */ /* 0x001fe20008000000 */
[----:B------:R-:W-:Y:S02]  /*4f5f0*/  ISETP.LT.AND P2, PT, R6, UR40, !P0 ;  /* 0x0000002806007c0c */ /* 0x000fe4000c741270 */
[----:B------:R-:W-:Y:S02]  /*4f600*/  LOP3.LUT R192, R192, 0xffffff7f, RZ, 0xc0, !PT ;  /* 0xffffff7fc0c07812 */ /* 0x000fe400078ec0ff */
[----:B------:R0:W-:Y:S02]  /*4f610*/  STL [R1+0xc4c], R8 ;  /* 0x000c4c0801007387 */ /* 0x0001e40000100800 */
[----:B------:R-:W-:Y:S02]  /*4f620*/  @P1 LOP3.LUT R192, R192, 0x80, RZ, 0xfc, !PT ;  /* 0x00000080c0c01812 */ /* 0x000fe400078efcff */
[----:B------:R-:W4:Y:S04]  /*4f630*/  LDL.LU R11, [R1+0x1b88] ;  /* 0x001b8800010b7983 */ /* 0x000f280000300800 */
[----:B------:R-:W4:Y:S01]  /*4f640*/  LDL.LU R10, [R1+0x1b84] ;  /* 0x001b8400010a7983 */ /* 0x000f220000300800 */
[----:B0-----:R-:W-:Y:S01]  /*4f650*/  VIADD R8, R8, UR10 ;  /* 0x0000000a08087c36 */ /* 0x001fe20008000000 */
[----:B------:R-:W-:-:S04]  /*4f660*/  ISETP.LT.AND P1, PT, R5, UR61, !P0 ;  /* 0x0000003d05007c0c */ /* 0x000fc8000c721270 */
[----:B------:R0:W-:Y:S01]  /*4f670*/  STL [R1+0xc3c], R8 ;  /* 0x000c3c0801007387 */ /* 0x0001e20000100800 */
[----:B------:R-:W-:-:S03]  /*4f680*/  LOP3.LUT R192, R192, 0xffffffbf, RZ, 0xc0, !PT ;  /* 0xffffffbfc0c07812 */ /* 0x000fc600078ec0ff */
[----:B------:R-:W4:Y:S01]  /*4f690*/  LDL.LU R9, [R1+0x1b80] ;  /* 0x001b800001097983 */ /* 0x000f220000300800 */
[----:B0-----:R-:W-:Y:S01]  /*4f6a0*/  VIADD R8, R8, UR11 ;  /* 0x0000000b08087c36 */ /* 0x001fe20008000000 */
[----:B------:R-:W-:Y:S02]  /*4f6b0*/  ISETP.GE.AND P0, PT, R252, UR31, PT ;  /* 0x0000001ffc007c0c */ /* 0x000fe4000bf06270 */
[----:B------:R-:W-:Y:S02]  /*4f6c0*/  @P2 LOP3.LUT R192, R192, 0x40, RZ, 0xfc, !PT ;  /* 0x00000040c0c02812 */ /* 0x000fe400078efcff */
[----:B------:R0:W-:Y:S01]  /*4f6d0*/  STL [R1+0xc30], R8 ;  /* 0x000c300801007387 */ /* 0x0001e20000100800 */
[----:B------:R-:W-:Y:S02]  /*4f6e0*/  ISETP.LT.AND P2, PT, R6, UR42, !P0 ;  /* 0x0000002a06007c0c */ /* 0x000fe4000c741270 */
[----:B------:R-:W-:Y:S01]  /*4f6f0*/  LOP3.LUT R192, R192, 0xffffffdf, RZ, 0xc0, !PT ;  /* 0xffffffdfc0c07812 */ /* 0x000fe200078ec0ff */
[----:B0-----:R-:W-:-:S04]  /*4f700*/  VIADD R8, R8, UR12 ;  /* 0x0000000c08087c36 */ /* 0x001fc80008000000 */
[----:B------:R-:W-:Y:S01]  /*4f710*/  VIADD R252, R8, UR13 ;  /* 0x0000000d08fc7c36 */ /* 0x000fe20008000000 */
[----:B------:R0:W-:Y:S01]  /*4f720*/  STL [R1+0xc20], R8 ;  /* 0x000c200801007387 */ /* 0x0001e20000100800 */
[----:B------:R-:W-:Y:S02]  /*4f730*/  @P1 LOP3.LUT R192, R192, 0x20, RZ, 0xfc, !PT ;  /* 0x00000020c0c01812 */ /* 0x000fe400078efcff */
[----:B------:R-:W-:Y:S02]  /*4f740*/  ISETP.LT.AND P1, PT, R5, UR60, !P0 ;  /* 0x0000003c05007c0c */ /* 0x000fe4000c721270 */
[----:B------:R-:W-:Y:S01]  /*4f750*/  LOP3.LUT R192, R192, 0xffffffef, RZ, 0xc0, !PT ;  /* 0xffffffefc0c07812 */ /* 0x000fe200078ec0ff */
[----:B0-----:R-:W4:Y:S04]  /*4f760*/  LDL.LU R8, [R1+0x1b7c] ;  /* 0x001b7c0001087983 */ /* 0x001f280000300800 */
[----:B------:R0:W-:Y:S01]  /*4f770*/  STL [R1+0xc18], R252 ;  /* 0x000c18fc01007387 */ /* 0x0001e20000100800 */
[----:B------:R-:W-:-:S02]  /*4f780*/  ISETP.GE.AND P0, PT, R195, UR33, PT ;  /* 0x00000021c3007c0c */ /* 0x000fc4000bf06270 */
[----:B------:R-:W-:Y:S01]  /*4f790*/  @P2 LOP3.LUT R192, R192, 0x10, RZ, 0xfc, !PT ;  /* 0x00000010c0c02812 */ /* 0x000fe200078efcff */
[----:B0-----:R-:W-:-:S04]  /*4f7a0*/  VIADD R252, R252, UR14 ;  /* 0x0000000efcfc7c36 */ /* 0x001fc80008000000 */
[----:B------:R-:W-:Y:S01]  /*4f7b0*/  VIADD R195, R252, UR15 ;  /* 0x0000000ffcc37c36 */ /* 0x000fe20008000000 */
[----:B------:R0:W-:Y:S01]  /*4f7c0*/  STL [R1+0xc08], R252 ;  /* 0x000c08fc01007387 */ /* 0x0001e20000100800 */
[----:B------:R-:W-:-:S03]  /*4f7d0*/  ISETP.LT.AND P2, PT, R6, UR44, !P0 ;  /* 0x0000002c06007c0c */ /* 0x000fc6000c741270 */
[----:B------:R1:W-:Y:S01]  /*4f7e0*/  STL [R1+0xc00], R195 ;  /* 0x000c00c301007387 */ /* 0x0003e20000100800 */
[----:B------:R-:W-:Y:S01]  /*4f7f0*/  LOP3.LUT R192, R192, 0xfffffff7, RZ, 0xc0, !PT ;  /* 0xfffffff7c0c07812 */ /* 0x000fe200078ec0ff */
[----:B0-----:R-:W0:Y:S01]  /*4f800*/  S2R R252, SR_TID.X ;  /* 0x0000000000fc7919 */ /* 0x001e220000002100 */
[----:B-1----:R-:W-:Y:S02]  /*4f810*/  VIADD R195, R195, UR52 ;  /* 0x00000034c3c37c36 */ /* 0x002fe40008000000 */
[----:B------:R-:W-:-:S03]  /*4f820*/  @P1 LOP3.LUT R192, R192, 0x8, RZ, 0xfc, !PT ;  /* 0x00000008c0c01812 */ /* 0x000fc600078efcff */
[----:B------:R1:W-:Y:S01]  /*4f830*/  STL [R1+0xadc], R195 ;  /* 0x000adcc301007387 */ /* 0x0003e20000100800 */
[----:B------:R-:W-:Y:S02]  /*4f840*/  ISETP.LT.AND P1, PT, R5, UR59, !P0 ;  /* 0x0000003b05007c0c */ /* 0x000fe4000c721270 */
[----:B------:R-:W-:Y:S01]  /*4f850*/  LOP3.LUT R192, R192, 0xfffffffb, RZ, 0xc0, !PT ;  /* 0xfffffffbc0c07812 */ /* 0x000fe200078ec0ff */
[----:B-1----:R-:W-:-:S03]  /*4f860*/  VIADD R195, R195, UR53 ;  /* 0x00000035c3c37c36 */ /* 0x002fc60008000000 */
[----:B------:R-:W-:Y:S02]  /*4f870*/  @P2 LOP3.LUT R192, R192, 0x4, RZ, 0xfc, !PT ;  /* 0x00000004c0c02812 */ /* 0x000fe400078efcff */
[----:B------:R1:W-:Y:S02]  /*4f880*/  STL [R1+0xad4], R195 ;  /* 0x000ad4c301007387 */ /* 0x0003e40000100800 */
[----:B------:R-:W-:Y:S02]  /*4f890*/  LOP3.LUT R192, R192, 0xfffffffd, RZ, 0xc0, !PT ;  /* 0xfffffffdc0c07812 */ /* 0x000fe400078ec0ff */
[----:B------:R-:W-:Y:S01]  /*4f8a0*/  ISETP.GE.AND P0, PT, R194, UR35, PT ;  /* 0x00000023c2007c0c */ /* 0x000fe2000bf06270 */
[----:B-1----:R-:W-:Y:S01]  /*4f8b0*/  VIADD R195, R195, UR54 ;  /* 0x00000036c3c37c36 */ /* 0x002fe20008000000 */
[----:B------:R-:W-:-:S04]  /*4f8c0*/  @P1 LOP3.LUT R192, R192, 0x2, RZ, 0xfc, !PT ;  /* 0x00000002c0c01812 */ /* 0x000fc800078efcff */
[----:B------:R1:W-:Y:S01]  /*4f8d0*/  STL [R1+0x110c], R195 ;  /* 0x00110cc301007387 */ /* 0x0003e20000100800 */
[----:B------:R-:W-:Y:S01]  /*4f8e0*/  ISETP.LT.AND P1, PT, R6, UR46, !P0 ;  /* 0x0000002e06007c0c */ /* 0x000fe2000c721270 */
[C---:B0-----:R-:W-:Y:S01]  /*4f8f0*/  IMAD.SHL.U32 R194, R252.reuse, 0x40, RZ ;  /* 0x00000040fcc27824 */ /* 0x041fe200078e00ff */
[----:B------:R-:W-:Y:S01]  /*4f900*/  ISETP.GE.AND P2, PT, R193, UR37, PT ;  /* 0x00000025c1007c0c */ /* 0x000fe2000bf46270 */
[----:B------:R-:W-:Y:S01]  /*4f910*/  IMAD.SHL.U32 R193, R252, 0x10, RZ ;  /* 0x00000010fcc17824 */ /* 0x000fe200078e00ff */
[----:B------:R-:W-:Y:S01]  /*4f920*/  LOP3.LUT R192, R192, 0xfffffffe, RZ, 0xc0, !PT ;  /* 0xfffffffec0c07812 */ /* 0x000fe200078ec0ff */
[----:B------:R-:W-:Y:S01]  /*4f930*/  IMAD.SHL.U32 R252, R252, 0x8, RZ ;  /* 0x00000008fcfc7824 */ /* 0x000fe200078e00ff */
[----:B------:R-:W-:Y:S02]  /*4f940*/  ISETP.GE.AND P4, PT, R2, UR39, PT ;  /* 0x0000002702007c0c */ /* 0x000fe4000bf86270 */
[----:B------:R-:W-:Y:S02]  /*4f950*/  LOP3.LUT R2, R194, 0x400, RZ, 0xc0, !PT ;  /* 0x00000400c2027812 */ /* 0x000fe400078ec0ff */
[----:B------:R-:W-:-:S03]  /*4f960*/  ISETP.LT.AND P3, PT, R6, UR57, !P4 ;  /* 0x0000003906007c0c */ /* 0x000fc6000e761270 */
[----:B------:R-:W-:Y:S02]  /*4f970*/  @P1 LOP3.LUT R192, R192, 0x1, RZ, 0xfc, !PT ;  /* 0x00000001c0c01812 */ /* 0x000fe400078efcff */
[----:B------:R-:W-:Y:S02]  /*4f980*/  ISETP.LT.AND P1, PT, R6, UR48, !P2 ;  /* 0x0000003006007c0c */ /* 0x000fe4000d721270 */
[C---:B------:R-:W-:Y:S02]  /*4f990*/  ISETP.LT.AND P0, PT, R5.reuse, UR58, !P0 ;  /* 0x0000003a05007c0c */ /* 0x040fe4000c701270 */
[C---:B------:R-:W-:Y:S02]  /*4f9a0*/  ISETP.LT.AND P2, PT, R5.reuse, UR50, !P2 ;  /* 0x0000003205007c0c */ /* 0x040fe4000d741270 */
[----:B------:R-:W-:Y:S02]  /*4f9b0*/  ISETP.LT.AND P4, PT, R5, UR56, !P4 ;  /* 0x0000003805007c0c */ /* 0x000fe4000e781270 */
[----:B------:R-:W-:-:S02]  /*4f9c0*/  LOP3.LUT R193, R193, 0xf0, RZ, 0xc0, !PT ;  /* 0x000000f0c1c17812 */ /* 0x000fc400078ec0ff */
[----:B------:R-:W-:Y:S02]  /*4f9d0*/  LOP3.LUT R194, R252, 0x300, RZ, 0xc0, !PT ;  /* 0x00000300fcc27812 */ /* 0x000fe400078ec0ff */
[----:B------:R-:W-:Y:S01]  /*4f9e0*/  ISETP.GE.AND P5, PT, R5, UR16, PT ;  /* 0x0000001005007c0c */ /* 0x000fe2000bfa6270 */
[----:B------:R-:W-:Y:S01]  /*4f9f0*/  BAR.SYNC.DEFER_BLOCKING 0x0 ;  /* 0x0000000000007b1d */ /* 0x000fe20000010000 */
[----:B------:R-:W-:-:S05]  /*4fa00*/  IADD3 R2, R2, UR4, R193 ;  /* 0x0000000402027c10 */ /* 0x000fca000fffe0c1 */
[----:B------:R-:W0:Y:S01]  /*4fa10*/  S2R R252, SR_TID.X ;  /* 0x0000000000fc7919 */ /* 0x000e220000002100 */
[----:B------:R-:W-:Y:S01]  /*4fa20*/  IMAD.IADD R2, R2, 0x1, R194 ;  /* 0x0000000102027824 */ /* 0x000fe200078e02c2 */
[----:B-1----:R-:W2:Y:S01]  /*4fa30*/  LDL R195, [R1+0x910] ;  /* 0x0009100001c37983 */ /* 0x002ea20000100800 */
[----:B------:R-:W-:Y:S01]  /*4fa40*/  ISETP.LT.AND P5, PT, R4, UR51, !P5 ;  /* 0x0000003304007c0c */ /* 0x000fe2000efa1270 */
[----:B------:R-:W-:Y:S01]  /*4fa50*/  ULDC UR5, c[0x0][0x228] ;  /* 0x00008a0000057ab9 */ /* 0x000fe20000000800 */
[----:B------:R-:W-:Y:S01]  /*4fa60*/  ULDC UR6, c[0x0][0x22c] ;  /* 0x00008b0000067ab9 */ /* 0x000fe20000000800 */
[----:B------:R-:W-:Y:S04]  /*4fa70*/  STL [R1+0x1bfc], R192 ;  /* 0x001bfcc001007387 */ /* 0x000fe80000100800 */
[----:B------:R-:W-:Y:S04]  /*4fa80*/  STL [R1+0x1bf4], R191 ;  /* 0x001bf4bf01007387 */ /* 0x000fe80000100800 */
[----:B------:R-:W-:Y:S04]  /*4fa90*/  STSM.16.M88.4 [R2], R156 ;  /* 0x0000009c02007844 */ /* 0x000fe80000000200 */
[----:B------:R-:W-:Y:S04]  /*4faa0*/  STL [R1+0x1bf0], R190 ;  /* 0x001bf0be01007387 */ /* 0x000fe80000100800 */
[----:B------:R-:W-:Y:S04]  /*4fab0*/  STL [R1+0x1be0], R189 ;  /* 0x001be0bd01007387 */ /* 0x000fe80000100800 */
[----:B------:R-:W-:Y:S04]  /*4fac0*/  STL [R1+0x1bdc], R188 ;  /* 0x001bdcbc01007387 */ /* 0x000fe80000100800 */
[----:B------:R-:W-:Y:S01]  /*4fad0*/  STL [R1+0x1bd4], R59 ;  /* 0x001bd43b01007387 */ /* 0x000fe20000100800 */
[----:B0-----:R-:W-:-:S03]  /*4fae0*/  LOP3.LUT R252, R252, 0x7f, RZ, 0xc0, !PT ;  /* 0x0000007ffcfc7812 */ /* 0x001fc600078ec0ff */
[----:B------:R-:W-:Y:S01]  /*4faf0*/  STL [R1+0x1bd0], R58 ;  /* 0x001bd03a01007387 */ /* 0x000fe20000100800 */
[----:B------:R-:W-:Y:S01]  /*4fb00*/  LEA R252, R252, UR4, 0x4 ;  /* 0x00000004fcfc7c11 */ /* 0x000fe2000f8e20ff */
[----:B------:R-:W-:Y:S02]  /*4fb10*/  ULDC UR4, c[0x0][0x228] ;  /* 0x00008a0000047ab9 */ /* 0x000fe40000000800 */
        /* <DEDUP_REMOVED lines=12> */
[----:B------:R-:W-:Y:S06]  /*4fbe0*/  BAR.SYNC.DEFER_BLOCKING 0x0 ;  /* 0x0000000000007b1d */ /* 0x000fec0000010000 */
[----:B------:R-:W-:Y:S04]  /*4fbf0*/  STL [R1+0x1b7c], R3 ;  /* 0x001b7c0301007387 */ /* 0x000fe80000100800 */
[----:B------:R-:W-:Y:S04]  /*4fc00*/  STL [R1+0x1c00], R193 ;  /* 0x001c00c101007387 */ /* 0x000fe80000100800 */
[----:B------:R-:W0:Y:S01]  /*4fc10*/  LDS.128 R48, [R252] ;  /* 0x00000000fc307984 */ /* 0x000e220000000c00 */
[----:B------:R-:W-:Y:S06]  /*4fc20*/  BAR.SYNC.DEFER_BLOCKING 0x0 ;  /* 0x0000000000007b1d */ /* 0x000fec0000010000 */
[----:B------:R-:W-:Y:S04]  /*4fc30*/  STSM.16.M88.4 [R2], R148 ;  /* 0x0000009402007844 */ /* 0x000fe80000000200 */
[----:B0-----:R-:W-:Y:S01]  /*4fc40*/  STL [R1+0x4c0], R48 ;  /* 0x0004c03001007387 */ /* 0x001fe20000100800 */
[----:B------:R-:W-:-:S03]  /*4fc50*/  IMAD.MOV.U32 R193, RZ, RZ, R49 ;  /* 0x000000ffffc17224 */ /* 0x000fc600078e0031 */
[----:B------:R-:W-:Y:S01]  /*4fc60*/  STL.64 [R1+0x4c8], R50 ;  /* 0x0004c83201007387 */ /* 0x000fe20000100a00 */
[----:B------:R-:W-:Y:S06]  /*4fc70*/  BAR.SYNC.DEFER_BLOCKING 0x0 ;  /* 0x0000000000007b1d */ /* 0x000fec0000010000 */
[----:B------:R-:W0:Y:S02]  /*4fc80*/  LDS.128 R48, [R252] ;  /* 0x00000000fc307984 */ /* 0x000e240000000c00 */
        /* <DEDUP_REMOVED lines=9> */
[----:B0-----:R-:W-:Y:S04]  /*4fd20*/  STL.64 [R1+0x4a0], R48 ;  /* 0x0004a03001007387 */ /* 0x001fe80000100a00 */
[----:B------:R-:W-:Y:S01]  /*4fd30*/  STL.64 [R1+0x4a8], R50 ;  /* 0x0004a83201007387 */ /* 0x000fe20000100a00 */
[----:B------:R-:W-:Y:S01]  /*4fd40*/  BAR.SYNC.DEFER_BLOCKING 0x0 ;  /* 0x0000000000007b1d */ /* 0x000fe20000010000 */
[----:B--2---:R-:W-:-:S05]  /*4fd50*/  IMAD.WIDE R194, R195, 0x2, R66 ;  /* 0x00000002c3c27825 */ /* 0x004fca00078e0242 */
[----:B------:R-:W0:Y:S02]  /*4fd60*/  LDS.128 R48, [R252] ;  /* 0x00000000fc307984 */ /* 0x000e240000000c00 */
[----:B------:R-:W-:Y:S06]  /*4fd70*/  BAR.SYNC.DEFER_BLOCKING 0x0 ;  /* 0x0000000000007b1d */ /* 0x000fec0000010000 */
[----:B------:R-:W-:Y:S04]  /*4fd80*/  STSM.16.M88.4 [R2], R124 ;  /* 0x0000007c02007844 */ /* 0x000fe80000000200 */
[----:B0-----:R-:W-:Y:S04]  /*4fd90*/  STL.64 [R1+0x490], R48 ;  /* 0x0004903001007387 */ /* 0x001fe80000100a00 */
        /* <DEDUP_REMOVED lines=9> */
[----:B------:R-:W-:Y:S04]  /*4fe30*/  STL [R1+0x1bf8], R191 ;  /* 0x001bf8bf01007387 */ /* 0x000fe80000100800 */
[----:B------:R-:W0:Y:S01]  /*4fe40*/  LDS.128 R48, [R252] ;  /* 0x00000000fc307984 */ /* 0x000e220000000c00 */
[----:B------:R-:W-:Y:S06]  /*4fe50*/  BAR.SYNC.DEFER_BLOCKING 0x0 ;  /* 0x0000000000007b1d */ /* 0x000fec0000010000 */
[----:B------:R-:W-:Y:S04]  /*4fe60*/  STSM.16.M88.4 [R2], R108 ;  /* 0x0000006c02007844 */ /* 0x000fe80000000200 */
[----:B0-----:R-:W-:Y:S04]  /*4fe70*/  STL.64 [R1+0x470], R48 ;  /* 0x0004703001007387 */ /* 0x001fe80000100a00 */
[----:B------:R-:W-:Y:S01]  /*4fe80*/  STL.64 [R1+0x478], R50 ;  /* 0x0004783201007387 */ /* 0x000fe20000100a00 */
[----:B------:R-:W-:Y:S06]  /*4fe90*/  BAR.SYNC.DEFER_BLOCKING 0x0 ;  /* 0x0000000000007b1d */ /* 0x000fec0000010000 */
[----:B------:R-:W0:Y:S02]  /*4fea0*/  LDS.128 R48, [R252] ;  /* 0x00000000fc307984 */ /* 0x000e240000000c00 */
[----:B------:R-:W-:Y:S06]  /*4feb0*/  BAR.SYNC.DEFER_BLOCKING 0x0 ;  /* 0x0000000000007b1d */ /* 0x000fec0000010000 */
[----:B------:R-:W-:Y:S02]  /*4fec0*/  STSM.16.M88.4 [R2], R100 ;  /* 0x0000006402007844 */ /* 0x000fe40000000200 */
[----:B------:R-:W-:Y:S06]  /*4fed0*/  BAR.SYNC.DEFER_BLOCKING 0x0 ;  /* 0x0000000000007b1d */ /* 0x000fec0000010000 */
[----:B0-----:R-:W-:Y:S04]  /*4fee0*/  STL.64 [R1+0x460], R48 ;  /* 0x0004603001007387 */ /* 0x001fe80000100a00 */
[----:B------:R-:W-:Y:S04]  /*4fef0*/  STL.64 [R1+0x468], R50 ;  /* 0x0004683201007387 */ /* 0x000fe80000100a00 */
[----:B------:R-:W0:Y:S01]  /*4ff00*/  LDS.128 R48, [R252] ;  /* 0x00000000fc307984 */ /* 0x000e220000000c00 */
        /* <DEDUP_REMOVED lines=9> */
[----:B0-----:R-:W-:Y:S01]  /*4ffa0*/  STL [R1+0x440], R48 ;  /* 0x0004403001007387 */ /* 0x001fe20000100800 */
[----:B------:R-:W-:-:S03]  /*4ffb0*/  IMAD.MOV.U32 R190, RZ, RZ, R49 ;  /* 0x000000ffffbe7224 */ /* 0x000fc600078e0031 */
        /* <DEDUP_REMOVED lines=21> */
[----:B---3--:R-:W-:Y:S02]  /*50110*/  STSM.16.M88.4 [R2], R68 ;  /* 0x0000004402007844 */ /* 0x008fe40000000200 */
[----:B------:R-:W-:Y:S06]  /*50120*/  BAR.SYNC.DEFER_BLOCKING 0x0 ;  /* 0x0000000000007b1d */ /* 0x000fec0000010000 */
[----:B0-----:R-:W-:Y:S04]  /*50130*/  STL.64 [R1+0x400], R48 ;  /* 0x0004003001007387 */ /* 0x001fe80000100a00 */
[----:B------:R-:W-:Y:S04]  /*50140*/  STL.64 [R1+0x408], R50 ;  /* 0x0004083201007387 */ /* 0x000fe80000100a00 */
[----:B------:R-:W0:Y:S01]  /*50150*/  LDS.128 R48, [R252] ;  /* 0x00000000fc307984 */ /* 0x000e220000000c00 */
[----:B------:R-:W-:Y:S06]  /*50160*/  BAR.SYNC.DEFER_BLOCKING 0x0 ;  /* 0x0000000000007b1d */ /* 0x000fec0000010000 */
[----:B----4-:R-:W-:Y:S02]  /*50170*/  STSM.16.M88.4 [R2], R60 ;  /* 0x0000003c02007844 */ /* 0x010fe40000000200 */
[----:B------:R-:W-:Y:S06]  /*50180*/  BAR.SYNC.DEFER_BLOCKING 0x0 ;  /* 0x0000000000007b1d */ /* 0x000fec0000010000 */
[----:B0-----:R-:W-:Y:S01]  /*50190*/  STL [R1+0x3f0], R48 ;  /* 0x0003f03001007387 */ /* 0x001fe20000100800 */
[----:B------:R-:W-:-:S03]  /*501a0*/  IMAD.MOV.U32 R189, RZ, RZ, R49 ;  /* 0x000000ffffbd7224 */ /* 0x000fc600078e0031 */
[----:B------:R-:W-:Y:S04]  /*501b0*/  STL.64 [R1+0x3f8], R50 ;  /* 0x0003f83201007387 */ /* 0x000fe80000100a00 */
[----:B------:R-:W-:Y:S04]  /*501c0*/  STL [R1+0x1be4], R189 ;  /* 0x001be4bd01007387 */ /* 0x000fe80000100800 */
        /* <DEDUP_REMOVED lines=15> */
[----:B------:R-:W-:Y:S01]  /*502c0*/  BAR.SYNC.DEFER_BLOCKING 0x0 ;  /* 0x0000000000007b1d */ /* 0x000fe20000010000 */
[----:B0-----:R-:W-:-:S05]  /*502d0*/  IMAD.MOV.U32 R188, RZ, RZ, R45 ;  /* 0x000000ffffbc7224 */ /* 0x001fca00078e002d */
[----:B------:R-:W-:Y:S04]  /*502e0*/  STL [R1+0x3a0], R44 ;  /* 0x0003a02c01007387 */ /* 0x000fe80000100800 */
        /* <DEDUP_REMOVED lines=216> */
[----:B------:R-:W2:Y:S04]  /*51070*/  LDL.LU R156, [R1+0x330] ;  /* 0x00033000019c7983 */ /* 0x000ea80000300800 */
[----:B------:R-:W0:Y:S01]  /*51080*/  LDS.128 R8, [R252] ;  /* 0x00000000fc087984 */ /* 0x000e220000000c00 */
[----:B------:R-:W-:Y:S06]  /*51090*/  BAR.SYNC.DEFER_BLOCKING 0x0 ;  /* 0x0000000000007b1d */ /* 0x000fec0000010000 */
[----:B0-----:R-:W-:Y:S04]  /*510a0*/  STL.64 [R1+0x150], R8 ;  /* 0x0001500801007387 */ /* 0x001fe80000100a00 */
[----:B------:R-:W-:Y:S04]  /*510b0*/  STL.64 [R1+0x158], R10 ;  /* 0x0001580a01007387 */ /* 0x000fe80000100a00 */
[----:B------:R-:W2:Y:S04]  /*510c0*/  LDL.LU R157, [R1+0x334] ;  /* 0x00033400019d7983 */ /* 0x000ea80000300800 */
[----:B------:R-:W2:Y:S04]  /*510d0*/  LDL.LU R158, [R1+0x338] ;  /* 0x00033800019e7983 */ /* 0x000ea80000300800 */
[----:B------:R-:W2:Y:S04]  /*510e0*/  LDL.LU R159, [R1+0x33c] ;  /* 0x00033c00019f7983 */ /* 0x000ea80000300800 */
[----:B------:R-:W-:Y:S01]  /*510f0*/  STSM.16.M88.4 [R2], R236 ;  /* 0x000000ec02007844 */ /* 0x000fe20000000200 */
        /* <DEDUP_REMOVED lines=9> */
[----:B0-----:R-:W-:Y:S04]  /*51190*/  STL [R1+0x130], R8 ;  /* 0x0001300801007387 */ /* 0x001fe80000100800 */
[----:B------:R-:W-:Y:S04]  /*511a0*/  STL.64 [R1+0x138], R10 ;  /* 0x0001380a01007387 */ /* 0x000fe80000100a00 */
[----:B------:R-:W3:Y:S04]  /*511b0*/  LDL.LU R124, [R1+0x360] ;  /* 0x00036000017c7983 */ /* 0x000ee80000300800 */
[----:B------:R-:W3:Y:S04]  /*511c0*/  LDL.LU R125, [R1+0x364] ;  /* 0x00036400017d7983 */ /* 0x000ee80000300800 */
[----:B------:R-:W3:Y:S04]  /*511d0*/  LDL.LU R126, [R1+0x368] ;  /* 0x00036800017e7983 */ /* 0x000ee80000300800 */
[----:B------:R-:W3:Y:S04]  /*511e0*/  LDL.LU R127, [R1+0x36c] ;  /* 0x00036c00017f7983 */ /* 0x000ee80000300800 */
[----:B------:R-:W-:Y:S01]  /*511f0*/  STSM.16.M88.4 [R2], R244 ;  /* 0x000000f402007844 */ /* 0x000fe20000000200 */
[----:B------:R-:W-:Y:S06]  /*51200*/  BAR.SYNC.DEFER_BLOCKING 0x0 ;  /* 0x0000000000007b1d */ /* 0x000fec0000010000 */
[----:B------:R-:W4:Y:S04]  /*51210*/  LDL.LU R132, [R1+0x390] ;  /* 0x0003900001847983 */ /* 0x000f280000300800 */
[----:B------:R-:W4:Y:S04]  /*51220*/  LDL.LU R133, [R1+0x394] ;  /* 0x0003940001857983 */ /* 0x000f280000300800 */
[----:B------:R-:W4:Y:S04]  /*51230*/  LDL.LU R134, [R1+0x398] ;  /* 0x0003980001867983 */ /* 0x000f280000300800 */
[----:B------:R-:W4:Y:S01]  /*51240*/  LDL.LU R135, [R1+0x39c] ;  /* 0x00039c0001877983 */ /* 0x000f220000300800 */
[----:B------:R-:W-:-:S03]  /*51250*/  IMAD.MOV.U32 R51, RZ, RZ, R9 ;  /* 0x000000ffff337224 */ /* 0x000fc600078e0009 */
[----:B------:R-:W0:Y:S01]  /*51260*/  LDS.128 R8, [R252] ;  /* 0x00000000fc087984 */ /* 0x000e220000000c00 */
[----:B------:R-:W-:Y:S06]  /*51270*/  BAR.SYNC.DEFER_BLOCKING 0x0 ;  /* 0x0000000000007b1d */ /* 0x000fec0000010000 */
[----:B------:R-:W4:Y:S04]  /*51280*/  LDL.LU R148, [R1+0x3c0] ;  /* 0x0003c00001947983 */ /* 0x000f280000300800 */
[----:B------:R-:W4:Y:S04]  /*51290*/  LDL.LU R149, [R1+0x3c4] ;  /* 0x0003c40001957983 */ /* 0x000f280000300800 */
[----:B------:R-:W4:Y:S04]  /*512a0*/  LDL.LU R150, [R1+0x3c8] ;  /* 0x0003c80001967983 */ /* 0x000f280000300800 */
[----:B------:R-:W4:Y:S04]  /*512b0*/  LDL.LU R151, [R1+0x3cc] ;  /* 0x0003cc0001977983 */ /* 0x000f280000300800 */
[----:B------:R-:W-:Y:S01]  /*512c0*/  STSM.16.M88.4 [R2], R248 ;  /* 0x000000f802007844 */ /* 0x000fe20000000200 */
[----:B------:R-:W-:Y:S06]  /*512d0*/  BAR.SYNC.DEFER_BLOCKING 0x0 ;  /* 0x0000000000007b1d */ /* 0x000fec0000010000 */
[----:B0-----:R-:W-:Y:S04]  /*512e0*/  STL.64 [R1+0x120], R8 ;  /* 0x0001200801007387 */ /* 0x001fe80000100a00 */
[----:B------:R-:W-:Y:S04]  /*512f0*/  STL.64 [R1+0x128], R10 ;  /* 0x0001280a01007387 */ /* 0x000fe80000100a00 */
[----:B------:R-:W0:Y:S01]  /*51300*/  LDS.128 R8, [R252] ;  /* 0x00000000fc087984 */ /* 0x000e220000000c00 */
[----:B------:R-:W-:Y:S06]  /*51310*/  BAR.SYNC.DEFER_BLOCKING 0x0 ;  /* 0x0000000000007b1d */ /* 0x000fec0000010000 */
[----:B0-----:R-:W-:Y:S04]  /*51320*/  STL [R1+0x110], R8 ;  /* 0x0001100801007387 */ /* 0x001fe80000100800 */
[----:B--2---:R-:W-:Y:S01]  /*51330*/  STSM.16.M88.4 [R2], R156 ;  /* 0x0000009c02007844 */ /* 0x004fe20000000200 */
[----:B------:R-:W-:-:S03]  /*51340*/  IMAD.MOV.U32 R7, RZ, RZ, R9 ;  /* 0x000000ffff077224 */ /* 0x000fc600078e0009 */
[----:B------:R-:W-:Y:S01]  /*51350*/  STL.64 [R1+0x118], R10 ;  /* 0x0001180a01007387 */ /* 0x000fe20000100a00 */
[----:B------:R-:W-:Y:S06]  /*51360*/  BAR.SYNC.DEFER_BLOCKING 0x0 ;  /* 0x0000000000007b1d */ /* 0x000fec0000010000 */
        /* <DEDUP_REMOVED lines=8> */
[----:B------:R-:W2:Y:S04]  /*513f0*/  LDL.LU R156, [R1+0x5f0] ;  /* 0x0005f000019c7983 */ /* 0x000ea80000300800 */
[----:B------:R-:W2:Y:S04]  /*51400*/  LDL.LU R157, [R1+0x5f4] ;  /* 0x0005f400019d7983 */ /* 0x000ea80000300800 */
[----:B------:R-:W2:Y:S04]  /*51410*/  LDL.LU R158, [R1+0x5f8] ;  /* 0x0005f800019e7983 */ /* 0x000ea80000300800 */
[----:B------:R-:W2:Y:S04]  /*51420*/  LDL.LU R159, [R1+0x5fc] ;  /* 0x0005fc00019f7983 */ /* 0x000ea80000300800 */
[----:B---3--:R-:W-:Y:S01]  /*51430*/  STSM.16.M88.4 [R2], R124 ;  /* 0x0000007c02007844 */ /* 0x008fe20000000200 */
[----:B------:R-:W-:Y:S06]  /*51440*/  BAR.SYNC.DEFER_BLOCKING 0x0 ;  /* 0x0000000000007b1d */ /* 0x000fec0000010000 */
[----:B------:R-:W0:Y:S02]  /*51450*/  LDS.128 R8, [R252] ;  /* 0x00000000fc087984 */ /* 0x000e240000000c00 */
[----:B------:R-:W-:Y:S06]  /*51460*/  BAR.SYNC.DEFER_BLOCKING 0x0 ;  /* 0x0000000000007b1d */ /* 0x000fec0000010000 */
[----:B----4-:R-:W-:Y:S04]  /*51470*/  STSM.16.M88.4 [R2], R132 ;  /* 0x0000008402007844 */ /* 0x010fe80000000200 */
[----:B0-----:R-:W-:Y:S04]  /*51480*/  STL.64 [R1+0xf0], R8 ;  /* 0x0000f00801007387 */ /* 0x001fe80000100a00 */
[----:B------:R-:W-:Y:S01]  /*51490*/  STL.64 [R1+0xf8], R10 ;  /* 0x0000f80a01007387 */ /* 0x000fe20000100a00 */
[----:B------:R-:W-:Y:S06]  /*514a0*/  BAR.SYNC.DEFER_BLOCKING 0x0 ;  /* 0x0000000000007b1d */ /* 0x000fec0000010000 */
[----:B------:R-:W0:Y:S02]  /*514b0*/  LDS.128 R8, [R252] ;  /* 0x00000000fc087984 */ /* 0x000e240000000c00 */
[----:B------:R-:W-:Y:S06]  /*514c0*/  BAR.SYNC.DEFER_BLOCKING 0x0 ;  /* 0x0000000000007b1d */ /* 0x000fec0000010000 */
[----:B0-----:R-:W-:Y:S04]  /*514d0*/  STL.64 [R1+0xe0], R8 ;  /* 0x0000e00801007387 */ /* 0x001fe80000100a00 */
[----:B------:R-:W-:Y:S04]  /*514e0*/  STL.64 [R1+0xe8], R10 ;  /* 0x0000e80a01007387 */ /* 0x000fe80000100a00 */
[----:B------:R-:W3:Y:S04]  /*514f0*/  LDL.LU R124, [R1+0x600] ;  /* 0x00060000017c7983 */ /* 0x000ee80000300800 */
[----:B------:R-:W3:Y:S04]  /*51500*/  LDL.LU R125, [R1+0x604] ;  /* 0x00060400017d7983 */ /* 0x000ee80000300800 */
[----:B------:R-:W3:Y:S04]  /*51510*/  LDL.LU R126, [R1+0x608] ;  /* 0x00060800017e7983 */ /* 0x000ee80000300800 */
[----:B------:R-:W3:Y:S04]  /*51520*/  LDL.LU R127, [R1+0x60c] ;  /* 0x00060c00017f7983 */ /* 0x000ee80000300800 */
[----:B------:R0:W-:Y:S01]  /*51530*/  STSM.16.M88.4 [R2], R148 ;  /* 0x0000009402007844 */ /* 0x0001e20000000200 */
[----:B------:R-:W-:Y:S06]  /*51540*/  BAR.SYNC.DEFER_BLOCKING 0x0 ;  /* 0x0000000000007b1d */ /* 0x000fec0000010000 */
[----:B------:R-:W4:Y:S04]  /*51550*/  LDL.LU R132, [R1+0x610] ;  /* 0x0006100001847983 */ /* 0x000f280000300800 */
[----:B------:R-:W4:Y:S04]  /*51560*/  LDL.LU R133, [R1+0x614] ;  /* 0x0006140001857983 */ /* 0x000f280000300800 */
[----:B------:R-:W4:Y:S04]  /*51570*/  LDL.LU R134, [R1+0x618] ;  /* 0x0006180001867983 */ /* 0x000f280000300800 */
[----:B------:R-:W4:Y:S04]  /*51580*/  LDL.LU R135, [R1+0x61c] ;  /* 0x00061c0001877983 */ /* 0x000f280000300800 */
[----:B------:R-:W1:Y:S01]  /*51590*/  LDS.128 R8, [R252] ;  /* 0x00000000fc087984 */ /* 0x000e620000000c00 */
[----:B------:R-:W-:Y:S06]  /*515a0*/  BAR.SYNC.DEFER_BLOCKING 0x0 ;  /* 0x0000000000007b1d */ /* 0x000fec0000010000 */
[----:B0-----:R-:W4:Y:S04]  /*515b0*/  LDL.LU R148, [R1+0x620] ;  /* 0x0006200001947983 */ /* 0x001f280000300800 */
[----:B------:R-:W4:Y:S04]  /*515c0*/  LDL.LU R149, [R1+0x624] ;  /* 0x0006240001957983 */ /* 0x000f280000300800 */
[----:B------:R-:W4:Y:S04]  /*515d0*/  LDL.LU R150, [R1+0x628] ;  /* 0x0006280001967983 */ /* 0x000f280000300800 */
[----:B------:R-:W4:Y:S04]  /*515e0*/  LDL.LU R151, [R1+0x62c] ;  /* 0x00062c0001977983 */ /* 0x000f280000300800 */
[----:B--2---:R-:W-:Y:S01]  /*515f0*/  STSM.16.M88.4 [R2], R140 ;  /* 0x0000008c02007844 */ /* 0x004fe20000000200 */
[----:B-1----:R-:W-:-:S03]  /*51600*/  IMAD.MOV.U32 R50, RZ, RZ, R9 ;  /* 0x000000ffff327224 */ /* 0x002fc600078e0009 */
[----:B------:R-:W-:Y:S04]  /*51610*/  STL [R1+0xd0], R8 ;  /* 0x0000d00801007387 */ /* 0x000fe80000100800 */
[----:B------:R-:W-:Y:S01]  /*51620*/  STL.64 [R1+0xd8], R10 ;  /* 0x0000d80a01007387 */ /* 0x000fe20000100a00 */
[----:B------:R-:W-:Y:S06]  /*51630*/  BAR.SYNC.DEFER_BLOCKING 0x0 ;  /* 0x0000000000007b1d */ /* 0x000fec0000010000 */
[----:B------:R-:W0:Y:S02]  /*51640*/  LDS.128 R8, [R252] ;  /* 0x00000000fc087984 */ /* 0x000e240000000c00 */
[----:B------:R-:W-:Y:S06]  /*51650*/  BAR.SYNC.DEFER_BLOCKING 0x0 ;  /* 0x0000000000007b1d */ /* 0x000fec0000010000 */
[----:B0-----:R-:W-:Y:S04]  /*51660*/  STL.64 [R1+0xc0], R8 ;  /* 0x0000c00801007387 */ /* 0x001fe80000100a00 */
[----:B------:R-:W-:Y:S04]  /*51670*/  STL.64 [R1+0xc8], R10 ;  /* 0x0000c80a01007387 */ /* 0x000fe80000100a00 */
[----:B------:R-:W2:Y:S04]  /*51680*/  LDL.LU R140, [R1+0x630] ;  /* 0x00063000018c7983 */ /* 0x000ea80000300800 */
[----:B------:R-:W2:Y:S04]  /*51690*/  LDL.LU R141, [R1+0x634] ;  /* 0x00063400018d7983 */ /* 0x000ea80000300800 */
[----:B------:R-:W2:Y:S04]  /*516a0*/  LDL.LU R142, [R1+0x638] ;  /* 0x00063800018e7983 */ /* 0x000ea80000300800 */
[----:B------:R-:W2:Y:S04]  /*516b0*/  LDL.LU R143, [R1+0x63c] ;  /* 0x00063c00018f7983 */ /* 0x000ea80000300800 */
[----:B------:R-:W-:Y:S01]  /*516c0*/  STSM.16.M88.4 [R2], R156 ;  /* 0x0000009c02007844 */ /* 0x000fe20000000200 */
[----:B------:R-:W-:Y:S06]  /*516d0*/  BAR.SYNC.DEFER_BLOCKING 0x0 ;  /* 0x0000000000007b1d */ /* 0x000fec0000010000 */
[----:B------:R-:W0:Y:S02]  /*516e0*/  LDS.128 R8, [R252] ;  /* 0x00000000fc087984 */ /* 0x000e240000000c00 */
[----:B------:R-:W-:Y:S06]  /*516f0*/  BAR.SYNC.DEFER_BLOCKING 0x0 ;  /* 0x0000000000007b1d */ /* 0x000fec0000010000 */
[----:B0-----:R-:W-:Y:S01]  /*51700*/  STL [R1+0xb0], R8 ;  /* 0x0000b00801007387 */ /* 0x001fe20000100800 */
[----:B------:R-:W-:-:S02]  /*51710*/  IMAD.MOV.U32 R0, RZ, RZ, R9 ;  /* 0x000000ffff007224 */ /* 0x000fc400078e0009 */
[----:B------:R-:W-:Y:S01]  /*51720*/  IMAD.MOV.U32 R49, RZ, RZ, R10 ;  /* 0x000000ffff317224 */ /* 0x000fe200078e000a */
[----:B------:R-:W-:Y:S04]  /*51730*/  STL [R1+0xbc], R11 ;  /* 0x0000bc0b01007387 */ /* 0x000fe80000100800 */
        /* <DEDUP_REMOVED lines=9> */
[----:B------:R1:W-:Y:S04]  /*517d0*/  STL [R1+0x1b90], R49 ;  /* 0x001b903101007387 */ /* 0x0003e80000100800 */
[----:B0-----:R-:W-:Y:S01]  /*517e0*/  STL [R1+0xa4], R9 ;  /* 0x0000a40901007387 */ /* 0x001fe20000100800 */
[----:B-1----:R-:W-:-:S03]  /*517f0*/  IMAD.MOV.U32 R49, RZ, RZ, R8 ;  /* 0x000000ffff317224 */ /* 0x002fc600078e0008 */
[----:B------:R-:W-:Y:S01]  /*51800*/  STL.64 [R1+0xa8], R10 ;  /* 0x0000a80a01007387 */ /* 0x000fe20000100a00 */
[----:B------:R-:W-:Y:S06]  /*51810*/  BAR.SYNC.DEFER_BLOCKING 0x0 ;  /* 0x0000000000007b1d */ /* 0x000fec0000010000 */
[----:B------:R-:W0:Y:S02]  /*51820*/  LDS.128 R8, [R252] ;  /* 0x00000000fc087984 */ /* 0x000e240000000c00 */
[----:B------:R-:W-:Y:S06]  /*51830*/  BAR.SYNC.DEFER_BLOCKING 0x0 ;  /* 0x0000000000007b1d */ /* 0x000fec0000010000 */
[----:B------:R1:W-:Y:S04]  /*51840*/  STSM.16.M88.4 [R2], R148 ;  /* 0x0000009402007844 */ /* 0x0003e80000000200 */
[----:B0-----:R-:W-:Y:S04]  /*51850*/  STL.64 [R1+0x90], R8 ;  /* 0x0000900801007387 */ /* 0x001fe80000100a00 */
[----:B------:R-:W-:Y:S01]  /*51860*/  STL.64 [R1+0x98], R10 ;  /* 0x0000980a01007387 */ /* 0x000fe20000100a00 */
[----:B------:R-:W-:Y:S06]  /*51870*/  BAR.SYNC.DEFER_BLOCKING 0x0 ;  /* 0x0000000000007b1d */ /* 0x000fec0000010000 */
[----:B------:R-:W3:Y:S04]  /*51880*/  LDL.LU R116, [R1+0x650] ;  /* 0x0006500001747983 */ /* 0x000ee80000300800 */
[----:B------:R-:W3:Y:S04]  /*51890*/  LDL.LU R117, [R1+0x654] ;  /* 0x0006540001757983 */ /* 0x000ee80000300800 */
[----:B------:R-:W3:Y:S04]  /*518a0*/  LDL.LU R118, [R1+0x658] ;  /* 0x0006580001767983 */ /* 0x000ee80000300800 */
[----:B------:R-:W3:Y:S04]  /*518b0*/  LDL.LU R119, [R1+0x65c] ;  /* 0x00065c0001777983 */ /* 0x000ee80000300800 */
[----:B------:R-:W0:Y:S01]  /*518c0*/  LDS.128 R8, [R252] ;  /* 0x00000000fc087984 */ /* 0x000e220000000c00 */
[----:B------:R-:W-:Y:S06]  /*518d0*/  BAR.SYNC.DEFER_BLOCKING 0x0 ;  /* 0x0000000000007b1d */ /* 0x000fec0000010000 */
[----:B-1----:R-:W4:Y:S04]  /*518e0*/  LDL.LU R148, [R1+0x660] ;  /* 0x0006600001947983 */ /* 0x002f280000300800 */
[----:B--2---:R-:W-:Y:S04]  /*518f0*/  STSM.16.M88.4 [R2], R140 ;  /* 0x0000008c02007844 */ /* 0x004fe80000000200 */
[----:B0-----:R-:W-:Y:S04]  /*51900*/  STL.64 [R1+0x80], R8 ;  /* 0x0000800801007387 */ /* 0x001fe80000100a00 */
[----:B------:R-:W-:Y:S01]  /*51910*/  STL.64 [R1+0x88], R10 ;  /* 0x0000880a01007387 */ /* 0x000fe20000100a00 */
[----:B------:R-:W-:Y:S06]  /*51920*/  BAR.SYNC.DEFER_BLOCKING 0x0 ;  /* 0x0000000000007b1d */ /* 0x000fec0000010000 */
[----:B------:R-:W4:Y:S04]  /*51930*/  LDL.LU R149, [R1+0x664] ;  /* 0x0006640001957983 */ /* 0x000f280000300800 */
[----:B------:R-:W4:Y:S04]  /*51940*/  LDL.LU R150, [R1+0x668] ;  /* 0x0006680001967983 */ /* 0x000f280000300800 */
[----:B------:R-:W4:Y:S04]  /*51950*/  LDL.LU R151, [R1+0x66c] ;  /* 0x00066c0001977983 */ /* 0x000f280000300800 */
        /* <DEDUP_REMOVED lines=16> */
[----:B------:R0:W-:Y:S01]  /*51a60*/  STSM.16.M88.4 [R2], R156 ;  /* 0x0000009c02007844 */ /* 0x0001e20000000200 */
[----:B------:R-:W-:Y:S06]  /*51a70*/  BAR.SYNC.DEFER_BLOCKING 0x0 ;  /* 0x0000000000007b1d */ /* 0x000fec0000010000 */
[----:B0-----:R-:W2:Y:S04]  /*51a80*/  LDL.LU R156, [R1+0x6a0] ;  /* 0x0006a000019c7983 */ /* 0x001ea80000300800 */
[----:B------:R-:W2:Y:S04]  /*51a90*/  LDL.LU R157, [R1+0x6a4] ;  /* 0x0006a400019d7983 */ /* 0x000ea80000300800 */
[----:B------:R-:W2:Y:S04]  /*51aa0*/  LDL.LU R158, [R1+0x6a8] ;  /* 0x0006a800019e7983 */ /* 0x000ea80000300800 */
[----:B------:R-:W0:Y:S01]  /*51ab0*/  LDS.128 R8, [R252] ;  /* 0x00000000fc087984 */ /* 0x000e220000000c00 */
[----:B------:R-:W-:Y:S06]  /*51ac0*/  BAR.SYNC.DEFER_BLOCKING 0x0 ;  /* 0x0000000000007b1d */ /* 0x000fec0000010000 */
[----:B------:R-:W2:Y:S04]  /*51ad0*/  LDL.LU R159, [R1+0x6ac] ;  /* 0x0006ac00019f7983 */ /* 0x000ea80000300800 */
[----:B0-----:R-:W-:Y:S04]  /*51ae0*/  STL.64 [R1+0x60], R8 ;  /* 0x0000600801007387 */ /* 0x001fe80000100a00 */
[----:B------:R-:W-:Y:S04]  /*51af0*/  STL.64 [R1+0x68], R10 ;  /* 0x0000680a01007387 */ /* 0x000fe80000100a00 */
[----:B---3--:R-:W-:Y:S01]  /*51b00*/  STSM.16.M88.4 [R2], R116 ;  /* 0x0000007402007844 */ /* 0x008fe20000000200 */
[----:B------:R-:W-:Y:S06]  /*51b10*/  BAR.SYNC.DEFER_BLOCKING 0x0 ;  /* 0x0000000000007b1d */ /* 0x000fec0000010000 */
[----:B------:R-:W0:Y:S02]  /*51b20*/  LDS.128 R8, [R252] ;  /* 0x00000000fc087984 */ /* 0x000e240000000c00 */
[----:B------:R-:W-:Y:S06]  /*51b30*/  BAR.SYNC.DEFER_BLOCKING 0x0 ;  /* 0x0000000000007b1d */ /* 0x000fec0000010000 */
[----:B----4-:R1:W-:Y:S01]  /*51b40*/  STSM.16.M88.4 [R2], R148 ;  /* 0x0000009402007844 */ /* 0x0103e20000000200 */
[----:B0-----:R-:W-:-:S03]  /*51b50*/  IMAD.MOV.U32 R48, RZ, RZ, R9 ;  /* 0x000000ffff307224 */ /* 0x001fc600078e0009 */
[----:B------:R-:W-:Y:S04]  /*51b60*/  STL [R1+0x50], R8 ;  /* 0x0000500801007387 */ /* 0x000fe80000100800 */
[----:B------:R-:W-:Y:S01]  /*51b70*/  STL.64 [R1+0x58], R10 ;  /* 0x0000580a01007387 */ /* 0x000fe20000100a00 */
[----:B------:R-:W-:Y:S06]  /*51b80*/  BAR.SYNC.DEFER_BLOCKING 0x0 ;  /* 0x0000000000007b1d */ /* 0x000fec0000010000 */
[----:B-1----:R-:W3:Y:S04]  /*51b90*/  LDL.LU R148, [R1+0x6b0] ;  /* 0x0006b00001947983 */ /* 0x002ee80000300800 */
[----:B------:R-:W3:Y:S04]  /*51ba0*/  LDL.LU R149, [R1+0x6b4] ;  /* 0x0006b40001957983 */ /* 0x000ee80000300800 */
[----:B------:R-:W3:Y:S04]  /*51bb0*/  LDL.LU R150, [R1+0x6b8] ;  /* 0x0006b80001967983 */ /* 0x000ee80000300800 */
[----:B------:R-:W3:Y:S04]  /*51bc0*/  LDL.LU R151, [R1+0x6bc] ;  /* 0x0006bc0001977983 */ /* 0x000ee80000300800 */
[----:B------:R-:W0:Y:S01]  /*51bd0*/  LDS.128 R8, [R252] ;  /* 0x00000000fc087984 */ /* 0x000e220000000c00 */
[----:B------:R-:W-:Y:S06]  /*51be0*/  BAR.SYNC.DEFER_BLOCKING 0x0 ;  /* 0x0000000000007b1d */ /* 0x000fec0000010000 */
[----:B--2---:R-:W-:Y:S04]  /*51bf0*/  STSM.16.M88.4 [R2], R124 ;  /* 0x0000007c02007844 */ /* 0x004fe80000000200 */
[----:B0-----:R-:W-:Y:S04]  /*51c00*/  STL.64 [R1+0x40], R8 ;  /* 0x0000400801007387 */ /* 0x001fe80000100a00 */
[----:B------:R-:W-:Y:S01]  /*51c10*/  STL.64 [R1+0x48], R10 ;  /* 0x0000480a01007387 */ /* 0x000fe20000100a00 */
[----:B------:R-:W-:Y:S06]  /*51c20*/  BAR.SYNC.DEFER_BLOCKING 0x0 ;  /* 0x0000000000007b1d */ /* 0x000fec0000010000 */
[----:B------:R-:W0:Y:S02]  /*51c30*/  LDS.128 R8, [R252] ;  /* 0x00000000fc087984 */ /* 0x000e240000000c00 */
[----:B------:R-:W-:Y:S06]  /*51c40*/  BAR.SYNC.DEFER_BLOCKING 0x0 ;  /* 0x0000000000007b1d */ /* 0x000fec0000010000 */
[----:B------:R-:W-:Y:S04]  /*51c50*/  STSM.16.M88.4 [R2], R132 ;  /* 0x0000008402007844 */ /* 0x000fe80000000200 */
[----:B0-----:R-:W-:Y:S01]  /*51c60*/  STL.64 [R1+0x30], R8 ;  /* 0x0000300801007387 */ /* 0x001fe20000100a00 */
[----:B------:R-:W-:-:S03]  /*51c70*/  IMAD.MOV.U32 R3, RZ, RZ, R10 ;  /* 0x000000ffff037224 */ /* 0x000fc600078e000a */
[----:B------:R-:W-:Y:S01]  /*51c80*/  STL [R1+0x3c], R11 ;  /* 0x00003c0b01007387 */ /* 0x000fe20000100800 */
[----:B------:R-:W-:Y:S06]  /*51c90*/  BAR.SYNC.DEFER_BLOCKING 0x0 ;  /* 0x0000000000007b1d */ /* 0x000fec0000010000 */
[----:B------:R-:W0:Y:S02]  /*51ca0*/  LDS.128 R8, [R252] ;  /* 0x00000000fc087984 */ /* 0x000e240000000c00 */
[----:B------:R-:W-:Y:S06]  /*51cb0*/  BAR.SYNC.DEFER_BLOCKING 0x0 ;  /* 0x0000000000007b1d */ /* 0x000fec0000010000 */
[----:B------:R-:W-:Y:S04]  /*51cc0*/  STSM.16.M88.4 [R2], R140 ;  /* 0x0000008c02007844 */ /* 0x000fe80000000200 */
[----:B------:R1:W-:Y:S04]  /*51cd0*/  STL [R1+0x1b80], R3 ;  /* 0x001b800301007387 */ /* 0x0003e80000100800 */
[----:B0-----:R-:W-:Y:S01]  /*51ce0*/  STL [R1+0x24], R9 ;  /* 0x0000240901007387 */ /* 0x001fe20000100800 */
[----:B-1----:R-:W-:-:S03]  /*51cf0*/  IMAD.MOV.U32 R3, RZ, RZ, R8 ;  /* 0x000000ffff037224 */ /* 0x002fc600078e0008 */
        /* <DEDUP_REMOVED lines=10> */
[----:B------:R0:W-:Y:S01]  /*51da0*/  STSM.16.M88.4 [R2], R156 ;  /* 0x0000009c02007844 */ /* 0x0001e20000000200 */
[----:B------:R-:W-:Y:S06]  /*51db0*/  BAR.SYNC.DEFER_BLOCKING 0x0 ;  /* 0x0000000000007b1d */ /* 0x000fec0000010000 */
[----:B0-----:R-:W4:Y:S04]  /*51dc0*/  LDL.LU R156, [R1+0x6d0] ;  /* 0x0006d000019c7983 */ /* 0x001f280000300800 */
[----:B------:R-:W4:Y:S04]  /*51dd0*/  LDL.LU R157, [R1+0x6d4] ;  /* 0x0006d400019d7983 */ /* 0x000f280000300800 */
[----:B------:R-:W4:Y:S04]  /*51de0*/  LDL.LU R158, [R1+0x6d8] ;  /* 0x0006d800019e7983 */ /* 0x000f280000300800 */
[----:B------:R-:W4:Y:S04]  /*51df0*/  LDL.LU R159, [R1+0x6dc] ;  /* 0x0006dc00019f7983 */ /* 0x000f280000300800 */
[----:B------:R-:W0:Y:S01]  /*51e00*/  LDS.128 R8, [R252] ;  /* 0x00000000fc087984 */ /* 0x000e220000000c00 */
[----:B------:R-:W-:Y:S06]  /*51e10*/  BAR.SYNC.DEFER_BLOCKING 0x0 ;  /* 0x0000000000007b1d */ /* 0x000fec0000010000 */
[----:B0-----:R-:W-:Y:S04]  /*51e20*/  STL.64 [R1], R8 ;  /* 0x0000000801007387 */ /* 0x001fe80000100a00 */
[----:B------:R-:W-:Y:S04]  /*51e30*/  STL.64 [R1+0x8], R10 ;  /* 0x0000080a01007387 */ /* 0x000fe80000100a00 */
        /* <DEDUP_REMOVED lines=15> */
[----:B---3--:R0:W-:Y:S04]  /*51f30*/  STSM.16.M88.4 [R2], R148 ;  /* 0x0000009402007844 */ /* 0x0081e80000000200 */
[----:B------:R-:W3:Y:S01]  /*51f40*/  LDL.LU R143, [R1+0x71c] ;  /* 0x00071c00018f7983 */ /* 0x000ee20000300800 */
[----:B------:R-:W-:Y:S06]  /*51f50*/  BAR.SYNC.DEFER_BLOCKING 0x0 ;  /* 0x0000000000007b1d */ /* 0x000fec0000010000 */
[----:B0-----:R-:W3:Y:S04]  /*51f60*/  LDL.LU R148, [R1+0x720] ;  /* 0x0007200001947983 */ /* 0x001ee80000300800 */
[----:B------:R-:W3:Y:S04]  /*51f70*/  LDL.LU R149, [R1+0x724] ;  /* 0x0007240001957983 */ /* 0x000ee80000300800 */
[----:B------:R-:W3:Y:S04]  /*51f80*/  LDL.LU R150, [R1+0x728] ;  /* 0x0007280001967983 */ /* 0x000ee80000300800 */
[----:B------:R-:W3:Y:S04]  /*51f90*/  LDL.LU R151, [R1+0x72c] ;  /* 0x00072c0001977983 */ /* 0x000ee80000300800 */
[----:B------:R-:W0:Y:S01]  /*51fa0*/  LDS.128 R248, [R252] ;  /* 0x00000000fcf87984 */ /* 0x000e220000000c00 */
[----:B------:R-:W-:Y:S06]  /*51fb0*/  BAR.SYNC.DEFER_BLOCKING 0x0 ;  /* 0x0000000000007b1d */ /* 0x000fec0000010000 */
[----:B--2---:R-:W-:Y:S02]  /*51fc0*/  STSM.16.M88.4 [R2], R108 ;  /* 0x0000006c02007844 */ /* 0x004fe40000000200 */
[----:B------:R-:W-:Y:S06]  /*51fd0*/  BAR.SYNC.DEFER_BLOCKING 0x0 ;  /* 0x0000000000007b1d */ /* 0x000fec0000010000 */
[----:B------:R-:W1:Y:S02]  /*51fe0*/  LDS.128 R244, [R252] ;  /* 0x00000000fcf47984 */ /* 0x000e640000000c00 */
[----:B------:R-:W-:Y:S06]  /*51ff0*/  BAR.SYNC.DEFER_BLOCKING 0x0 ;  /* 0x0000000000007b1d */ /* 0x000fec0000010000 */
[----:B----4-:R2:W-:Y:S02]  /*52000*/  STSM.16.M88.4 [R2], R156 ;  /* 0x0000009c02007844 */ /* 0x0105e40000000200 */
[----:B------:R-:W-:Y:S06]  /*52010*/  BAR.SYNC.DEFER_BLOCKING 0x0 ;  /* 0x0000000000007b1d */ /* 0x000fec0000010000 */
[----:B--2---:R-:W2:Y:S04]  /*52020*/  LDL.LU R156, [R1+0x730] ;  /* 0x00073000019c7983 */ /* 0x004ea80000300800 */
[----:B------:R-:W2:Y:S04]  /*52030*/  LDL.LU R157, [R1+0x734] ;  /* 0x00073400019d7983 */ /* 0x000ea80000300800 */
[----:B------:R-:W2:Y:S04]  /*52040*/  LDL.LU R158, [R1+0x738] ;  /* 0x00073800019e7983 */ /* 0x000ea80000300800 */
[----:B------:R-:W4:Y:S01]  /*52050*/  LDS.128 R240, [R252] ;  /* 0x00000000fcf07984 */ /* 0x000f220000000c00 */
[----:B------:R-:W-:Y:S06]  /*52060*/  BAR.SYNC.DEFER_BLOCKING 0x0 ;  /* 0x0000000000007b1d */ /* 0x000fec0000010000 */
[----:B------:R-:W2:Y:S04]  /*52070*/  LDL.LU R159, [R1+0x73c] ;  /* 0x00073c00019f7983 */ /* 0x000ea80000300800 */
[----:B------:R-:W4:Y:S04]  /*52080*/  LDL.LU R108, [R1+0x740] ;  /* 0x00074000016c7983 */ /* 0x000f280000300800 */
[----:B------:R-:W4:Y:S04]  /*52090*/  LDL.LU R109, [R1+0x744] ;  /* 0x00074400016d7983 */ /* 0x000f280000300800 */
[----:B------:R-:W4:Y:S04]  /*520a0*/  LDL.LU R110, [R1+0x748] ;  /* 0x00074800016e7983 */ /* 0x000f280000300800 */
[----:B------:R-:W-:Y:S01]  /*520b0*/  STSM.16.M88.4 [R2], R116 ;  /* 0x0000007402007844 */ /* 0x000fe20000000200 */
[----:B------:R-:W-:Y:S06]  /*520c0*/  BAR.SYNC.DEFER_BLOCKING 0x0 ;  /* 0x0000000000007b1d */ /* 0x000fec0000010000 */
[----:B------:R-:W4:Y:S04]  /*520d0*/  LDL.LU R111, [R1+0x74c] ;  /* 0x00074c00016f7983 */ /* 0x000f280000300800 */
[----:B------:R-:W1:Y:S01]  /*520e0*/  LDS.128 R236, [R252] ;  /* 0x00000000fcec7984 */ /* 0x000e620000000c00 */
[----:B------:R-:W-:Y:S06]  /*520f0*/  BAR.SYNC.DEFER_BLOCKING 0x0 ;  /* 0x0000000000007b1d */ /* 0x000fec0000010000 */
[----:B------:R-:W-:Y:S02]  /*52100*/  STSM.16.M88.4 [R2], R124 ;  /* 0x0000007c02007844 */ /* 0x000fe40000000200 */
[----:B------:R-:W-:Y:S06]  /*52110*/  BAR.SYNC.DEFER_BLOCKING 0x0 ;  /* 0x0000000000007b1d */ /* 0x000fec0000010000 */
[----:B------:R-:W1:Y:S02]  /*52120*/  LDS.128 R232, [R252] ;  /* 0x00000000fce87984 */ /* 0x000e640000000c00 */
[----:B------:R-:W-:Y:S06]  /*52130*/  BAR.SYNC.DEFER_BLOCKING 0x0 ;  /* 0x0000000000007b1d */ /* 0x000fec0000010000 */
[----:B------:R-:W-:Y:S02]  /*52140*/  STSM.16.M88.4 [R2], R132 ;  /* 0x0000008402007844 */ /* 0x000fe40000000200 */
[----:B------:R-:W-:Y:S06]  /*52150*/  BAR.SYNC.DEFER_BLOCKING 0x0 ;  /* 0x0000000000007b1d */ /* 0x000fec0000010000 */
[----:B------:R-:W1:Y:S02]  /*52160*/  LDS.128 R228, [R252] ;  /* 0x00000000fce47984 */ /* 0x000e640000000c00 */
[----:B------:R-:W-:Y:S06]  /*52170*/  BAR.SYNC.DEFER_BLOCKING 0x0 ;  /* 0x0000000000007b1d */ /* 0x000fec0000010000 */
[----:B---3--:R-:W-:Y:S02]  /*52180*/  STSM.16.M88.4 [R2], R140 ;  /* 0x0000008c02007844 */ /* 0x008fe40000000200 */
[----:B------:R-:W-:Y:S06]  /*52190*/  BAR.SYNC.DEFER_BLOCKING 0x0 ;  /* 0x0000000000007b1d */ /* 0x000fec0000010000 */
[----:B------:R-:W3:Y:S02]  /*521a0*/  LDS.128 R224, [R252] ;  /* 0x00000000fce07984 */ /* 0x000ee40000000c00 */
[----:B------:R-:W-:Y:S06]  /*521b0*/  BAR.SYNC.DEFER_BLOCKING 0x0 ;  /* 0x0000000000007b1d */ /* 0x000fec0000010000 */
[----:B------:R0:W-:Y:S02]  /*521c0*/  STSM.16.M88.4 [R2], R148 ;  /* 0x0000009402007844 */ /* 0x0001e40000000200 */
[----:B------:R-:W-:Y:S06]  /*521d0*/  BAR.SYNC.DEFER_BLOCKING 0x0 ;  /* 0x0000000000007b1d */ /* 0x000fec0000010000 */
        /* <DEDUP_REMOVED lines=16> */
[----:B------:R-:W0:Y:S01]  /*522e0*/  LDS.128 R220, [R252] ;  /* 0x00000000fcdc7984 */ /* 0x000e220000000c00 */
[----:B------:R-:W-:Y:S06]  /*522f0*/  BAR.SYNC.DEFER_BLOCKING 0x0 ;  /* 0x0000000000007b1d */ /* 0x000fec0000010000 */
[----:B------:R-:W3:Y:S04]  /*52300*/  LDL.LU R140, [R1+0x790] ;  /* 0x00079000018c7983 */ /* 0x000ee80000300800 */
[----:B------:R-:W3:Y:S04]  /*52310*/  LDL.LU R141, [R1+0x794] ;  /* 0x00079400018d7983 */ /* 0x000ee80000300800 */
[----:B------:R-:W3:Y:S04]  /*52320*/  LDL.LU R142, [R1+0x798] ;  /* 0x00079800018e7983 */ /* 0x000ee80000300800 */
[----:B------:R-:W3:Y:S04]  /*52330*/  LDL.LU R143, [R1+0x79c] ;  /* 0x00079c00018f7983 */ /* 0x000ee80000300800 */
[----:B--2---:R2:W-:Y:S01]  /*52340*/  STSM.16.M88.4 [R2], R156 ;  /* 0x0000009c02007844 */ /* 0x0045e20000000200 */
[----:B------:R-:W-:Y:S06]  /*52350*/  BAR.SYNC.DEFER_BLOCKING 0x0 ;  /* 0x0000000000007b1d */ /* 0x000fec0000010000 */
[----:B--2---:R-:W2:Y:S04]  /*52360*/  LDL.LU R156, [R1+0x7a0] ;  /* 0x0007a000019c7983 */ /* 0x004ea80000300800 */
[----:B------:R-:W2:Y:S04]  /*52370*/  LDL.LU R157, [R1+0x7a4] ;  /* 0x0007a400019d7983 */ /* 0x000ea80000300800 */
[----:B------:R-:W2:Y:S04]  /*52380*/  LDL.LU R158, [R1+0x7a8] ;  /* 0x0007a800019e7983 */ /* 0x000ea80000300800 */
[----:B------:R-:W0:Y:S01]  /*52390*/  LDS.128 R216, [R252] ;  /* 0x00000000fcd87984 */ /* 0x000e220000000c00 */
[----:B------:R-:W-:Y:S06]  /*523a0*/  BAR.SYNC.DEFER_BLOCKING 0x0 ;  /* 0x0000000000007b1d */ /* 0x000fec0000010000 */
[----:B------:R-:W2:Y:S04]  /*523b0*/  LDL.LU R159, [R1+0x7ac] ;  /* 0x0007ac00019f7983 */ /* 0x000ea80000300800 */
[----:B----4-:R-:W-:Y:S01]  /*523c0*/  STSM.16.M88.4 [R2], R108 ;  /* 0x0000006c02007844 */ /* 0x010fe20000000200 */
[----:B------:R-:W-:Y:S06]  /*523d0*/  BAR.SYNC.DEFER_BLOCKING 0x0 ;  /* 0x0000000000007b1d */ /* 0x000fec0000010000 */
[----:B------:R-:W4:Y:S02]  /*523e0*/  LDS.128 R212, [R252] ;  /* 0x00000000fcd47984 */ /* 0x000f240000000c00 */
[----:B------:R-:W-:Y:S06]  /*523f0*/  BAR.SYNC.DEFER_BLOCKING 0x0 ;  /* 0x0000000000007b1d */ /* 0x000fec0000010000 */
[----:B---3--:R3:W-:Y:S02]  /*52400*/  STSM.16.M88.4 [R2], R148 ;  /* 0x0000009402007844 */ /* 0x0087e40000000200 */
[----:B------:R-:W-:Y:S06]  /*52410*/  BAR.SYNC.DEFER_BLOCKING 0x0 ;  /* 0x0000000000007b1d */ /* 0x000fec0000010000 */
[----:B---3--:R-:W3:Y:S04]  /*52420*/  LDL.LU R148, [R1+0x7b0] ;  /* 0x0007b00001947983 */ /* 0x008ee80000300800 */
[----:B------:R-:W3:Y:S04]  /*52430*/  LDL.LU R149, [R1+0x7b4] ;  /* 0x0007b40001957983 */ /* 0x000ee80000300800 */
[----:B------:R-:W3:Y:S04]  /*52440*/  LDL.LU R150, [R1+0x7b8] ;  /* 0x0007b80001967983 */ /* 0x000ee80000300800 */
[----:B------:R-:W4:Y:S01]  /*52450*/  LDS.128 R208, [R252] ;  /* 0x00000000fcd07984 */ /* 0x000f220000000c00 */
[----:B------:R-:W-:Y:S06]  /*52460*/  BAR.SYNC.DEFER_BLOCKING 0x0 ;  /* 0x0000000000007b1d */ /* 0x000fec0000010000 */
[----:B------:R-:W3:Y:S04]  /*52470*/  LDL.LU R151, [R1+0x7bc] ;  /* 0x0007bc0001977983 */ /* 0x000ee80000300800 */
[----:B------:R-:W4:Y:S04]  /*52480*/  LDL.LU R108, [R1+0x7c0] ;  /* 0x0007c000016c7983 */ /* 0x000f280000300800 */
[----:B------:R-:W4:Y:S04]  /*52490*/  LDL.LU R109, [R1+0x7c4] ;  /* 0x0007c400016d7983 */ /* 0x000f280000300800 */
[----:B------:R-:W4:Y:S04]  /*524a0*/  LDL.LU R110, [R1+0x7c8] ;  /* 0x0007c800016e7983 */ /* 0x000f280000300800 */
[----:B------:R-:W-:Y:S01]  /*524b0*/  STSM.16.M88.4 [R2], R116 ;  /* 0x0000007402007844 */ /* 0x000fe20000000200 */
[----:B------:R-:W-:Y:S06]  /*524c0*/  BAR.SYNC.DEFER_BLOCKING 0x0 ;  /* 0x0000000000007b1d */ /* 0x000fec0000010000 */
[----:B------:R-:W4:Y:S04]  /*524d0*/  LDL.LU R111, [R1+0x7cc] ;  /* 0x0007cc00016f7983 */ /* 0x000f280000300800 */
[----:B------:R-:W0:Y:S01]  /*524e0*/  LDS.128 R204, [R252] ;  /* 0x00000000fccc7984 */ /* 0x000e220000000c00 */
[----:B------:R-:W-:Y:S06]  /*524f0*/  BAR.SYNC.DEFER_BLOCKING 0x0 ;  /* 0x0000000000007b1d */ /* 0x000fec0000010000 */
[----:B------:R-:W-:Y:S02]  /*52500*/  STSM.16.M88.4 [R2], R124 ;  /* 0x0000007c02007844 */ /* 0x000fe40000000200 */
[----:B------:R-:W-:Y:S06]  /*52510*/  BAR.SYNC.DEFER_BLOCKING 0x0 ;  /* 0x0000000000007b1d */ /* 0x000fec0000010000 */
[----:B------:R-:W0:Y:S02]  /*52520*/  LDS.128 R200, [R252] ;  /* 0x00000000fcc87984 */ /* 0x000e240000000c00 */
        /* <DEDUP_REMOVED lines=9> */
[----:B--2---:R2:W-:Y:S02]  /*525c0*/  STSM.16.M88.4 [R2], R156 ;  /* 0x0000009c02007844 */ /* 0x0045e40000000200 */
[----:B------:R-:W-:Y:S06]  /*525d0*/  BAR.SYNC.DEFER_BLOCKING 0x0 ;  /* 0x0000000000007b1d */ /* 0x000fec0000010000 */
[----:B--2---:R-:W2:Y:S04]  /*525e0*/  LDL.LU R156, [R1+0x7d0] ;  /* 0x0007d000019c7983 */ /* 0x004ea80000300800 */
        /* <DEDUP_REMOVED lines=15> */
[----:B------:R-:W0:Y:S01]  /*526e0*/  LDS.128 R12, [R252] ;  /* 0x00000000fc0c7984 */ /* 0x000e220000000c00 */
[----:B------:R-:W-:Y:S06]  /*526f0*/  BAR.SYNC.DEFER_BLOCKING 0x0 ;  /* 0x0000000000007b1d */ /* 0x000fec0000010000 */
[----:B------:R-:W2:Y:S04]  /*52700*/  LDL.LU R140, [R1+0xb00] ;  /* 0x000b0000018c7983 */ /* 0x000ea80000300800 */
[----:B------:R-:W2:Y:S04]  /*52710*/  LDL.LU R141, [R1+0xb04] ;  /* 0x000b0400018d7983 */ /* 0x000ea80000300800 */
[----:B------:R-:W2:Y:S04]  /*52720*/  LDL.LU R142, [R1+0xb08] ;  /* 0x000b0800018e7983 */ /* 0x000ea80000300800 */
[----:B------:R-:W2:Y:S04]  /*52730*/  LDL.LU R143, [R1+0xb0c] ;  /* 0x000b0c00018f7983 */ /* 0x000ea80000300800 */
[----:B---3--:R3:W-:Y:S01]  /*52740*/  STSM.16.M88.4 [R2], R148 ;  /* 0x0000009402007844 */ /* 0x0087e20000000200 */
[----:B------:R-:W-:Y:S06]  /*52750*/  BAR.SYNC.DEFER_BLOCKING 0x0 ;  /* 0x0000000000007b1d */ /* 0x000fec0000010000 */
[----:B---3--:R-:W3:Y:S04]  /*52760*/  LDL.LU R148, [R1+0xb10] ;  /* 0x000b100001947983 */ /* 0x008ee80000300800 */
[----:B------:R-:W3:Y:S04]  /*52770*/  LDL.LU R149, [R1+0xb14] ;  /* 0x000b140001957983 */ /* 0x000ee80000300800 */
[----:B------:R-:W3:Y:S04]  /*52780*/  LDL.LU R150, [R1+0xb18] ;  /* 0x000b180001967983 */ /* 0x000ee80000300800 */
[----:B------:R-:W0:Y:S01]  /*52790*/  LDS.128 R16, [R252] ;  /* 0x00000000fc107984 */ /* 0x000e220000000c00 */
[----:B------:R-:W-:Y:S06]  /*527a0*/  BAR.SYNC.DEFER_BLOCKING 0x0 ;  /* 0x0000000000007b1d */ /* 0x000fec0000010000 */
[----:B------:R-:W3:Y:S04]  /*527b0*/  LDL.LU R151, [R1+0xb1c] ;  /* 0x000b1c0001977983 */ /* 0x000ee80000300800 */
[----:B----4-:R-:W-:Y:S01]  /*527c0*/  STSM.16.M88.4 [R2], R108 ;  /* 0x0000006c02007844 */ /* 0x010fe20000000200 */
[----:B------:R-:W-:Y:S06]  /*527d0*/  BAR.SYNC.DEFER_BLOCKING 0x0 ;  /* 0x0000000000007b1d */ /* 0x000fec0000010000 */
[----:B------:R-:W4:Y:S02]  /*527e0*/  LDS.128 R20, [R252] ;  /* 0x00000000fc147984 */ /* 0x000f240000000c00 */
[----:B------:R-:W-:Y:S06]  /*527f0*/  BAR.SYNC.DEFER_BLOCKING 0x0 ;  /* 0x0000000000007b1d */ /* 0x000fec0000010000 */
[----:B--2---:R2:W-:Y:S02]  /*52800*/  STSM.16.M88.4 [R2], R156 ;  /* 0x0000009c02007844 */ /* 0x0045e40000000200 */
        /* <DEDUP_REMOVED lines=27> */
[----:B---3--:R3:W-:Y:S02]  /*529c0*/  STSM.16.M88.4 [R2], R148 ;  /* 0x0000009402007844 */ /* 0x0087e40000000200 */
[----:B------:R-:W-:Y:S06]  /*529d0*/  BAR.SYNC.DEFER_BLOCKING 0x0 ;  /* 0x0000000000007b1d */ /* 0x000fec0000010000 */
[----:B---3--:R-:W3:Y:S04]  /*529e0*/  LDL.LU R148, [R1+0xb40] ;  /* 0x000b400001947983 */ /* 0x008ee80000300800 */
        /* <DEDUP_REMOVED lines=105> */
[----:B------:R-:W-:Y:S01]  /*53080*/  STSM.16.M88.4 [R2], R116 ;  /* 0x0000007402007844 */ /* 0x000fe20000000200 */
[----:B------:R-:W-:Y:S06]  /*53090*/  BAR.SYNC.DEFER_BLOCKING 0x0 ;  /* 0x0000000000007b1d */ /* 0x000fec0000010000 */
[----:B------:R-:W4:Y:S02]  /*530a0*/  LDS.128 R108, [R252] ;  /* 0x00000000fc6c7984 */ /* 0x000f240000000c00 */
[----:B------:R-:W-:Y:S06]  /*530b0*/  BAR.SYNC.DEFER_BLOCKING 0x0 ;  /* 0x0000000000007b1d */ /* 0x000fec0000010000 */
[----:B------:R-:W-:Y:S02]  /*530c0*/  STSM.16.M88.4 [R2], R124 ;  /* 0x0000007c02007844 */ /* 0x000fe40000000200 */
[----:B------:R-:W-:Y:S06]  /*530d0*/  BAR.SYNC.DEFER_BLOCKING 0x0 ;  /* 0x0000000000007b1d */ /* 0x000fec0000010000 */
[----:B------:R-:W4:Y:S02]  /*530e0*/  LDS.128 R112, [R252] ;  /* 0x00000000fc707984 */ /* 0x000f240000000c00 */
[----:B------:R-:W-:Y:S06]  /*530f0*/  BAR.SYNC.DEFER_BLOCKING 0x0 ;  /* 0x0000000000007b1d */ /* 0x000fec0000010000 */
[----:B------:R1:W-:Y:S02]  /*53100*/  STSM.16.M88.4 [R2], R132 ;  /* 0x0000008402007844 */ /* 0x0003e40000000200 */
[----:B------:R-:W-:Y:S06]  /*53110*/  BAR.SYNC.DEFER_BLOCKING 0x0 ;  /* 0x0000000000007b1d */ /* 0x000fec0000010000 */
[----:B-1----:R-:W4:Y:S04]  /*53120*/  LDL.LU R132, [R1+0xe30] ;  /* 0x000e300001847983 */ /* 0x002f280000300800 */
[----:B------:R-:W4:Y:S04]  /*53130*/  LDL.LU R133, [R1+0xe34] ;  /* 0x000e340001857983 */ /* 0x000f280000300800 */
[----:B------:R-:W4:Y:S04]  /*53140*/  LDL.LU R134, [R1+0xe38] ;  /* 0x000e380001867983 */ /* 0x000f280000300800 */
[----:B------:R-:W4:Y:S04]  /*53150*/  LDL.LU R135, [R1+0xe3c] ;  /* 0x000e3c0001877983 */ /* 0x000f280000300800 */
[----:B------:R-:W4:Y:S04]  /*53160*/  LDL.LU R136, [R1+0xe40] ;  /* 0x000e400001887983 */ /* 0x000f280000300800 */
[----:B------:R-:W4:Y:S04]  /*53170*/  LDL.LU R137, [R1+0xe44] ;  /* 0x000e440001897983 */ /* 0x000f280000300800 */
[----:B------:R-:W4:Y:S04]  /*53180*/  LDL.LU R138, [R1+0xe48] ;  /* 0x000e4800018a7983 */ /* 0x000f280000300800 */
[----:B------:R-:W4:Y:S04]  /*53190*/  LDL.LU R139, [R1+0xe4c] ;  /* 0x000e4c00018b7983 */ /* 0x000f280000300800 */
[----:B------:R-:W1:Y:S01]  /*531a0*/  LDS.128 R116, [R252] ;  /* 0x00000000fc747984 */ /* 0x000e620000000c00 */
[----:B------:R-:W-:Y:S06]  /*531b0*/  BAR.SYNC.DEFER_BLOCKING 0x0 ;  /* 0x0000000000007b1d */ /* 0x000fec0000010000 */
[----:B------:R0:W-:Y:S02]  /*531c0*/  STSM.16.M88.4 [R2], R140 ;  /* 0x0000008c02007844 */ /* 0x0001e40000000200 */
[----:B------:R-:W-:Y:S06]  /*531d0*/  BAR.SYNC.DEFER_BLOCKING 0x0 ;  /* 0x0000000000007b1d */ /* 0x000fec0000010000 */
        /* <DEDUP_REMOVED lines=8> */
[----:B------:R-:W0:Y:S01]  /*53260*/  LDS.128 R120, [R252] ;  /* 0x00000000fc787984 */ /* 0x000e220000000c00 */
[----:B------:R-:W-:Y:S06]  /*53270*/  BAR.SYNC.DEFER_BLOCKING 0x0 ;  /* 0x0000000000007b1d */ /* 0x000fec0000010000 */
[----:B---3--:R3:W-:Y:S02]  /*53280*/  STSM.16.M88.4 [R2], R148 ;  /* 0x0000009402007844 */ /* 0x0087e40000000200 */
[----:B------:R-:W-:Y:S06]  /*53290*/  BAR.SYNC.DEFER_BLOCKING 0x0 ;  /* 0x0000000000007b1d */ /* 0x000fec0000010000 */
[----:B---3--:R-:W3:Y:S04]  /*532a0*/  LDL.LU R148, [R1+0xe70] ;  /* 0x000e700001947983 */ /* 0x008ee80000300800 */
        /* <DEDUP_REMOVED lines=20> */
[----:B------:R-:W2:Y:S04]  /*533f0*/  LDL.LU R163, [R1+0xeac] ;  /* 0x000eac0001a37983 */ /* 0x000ea80000300800 */
[----:B----4-:R-:W-:Y:S01]  /*53400*/  STSM.16.M88.4 [R2], R132 ;  /* 0x0000008402007844 */ /* 0x010fe20000000200 */
[----:B------:R-:W-:Y:S06]  /*53410*/  BAR.SYNC.DEFER_BLOCKING 0x0 ;  /* 0x0000000000007b1d */ /* 0x000fec0000010000 */
[----:B------:R-:W4:Y:S02]  /*53420*/  LDS.128 R132, [R252] ;  /* 0x00000000fc847984 */ /* 0x000f240000000c00 */
[----:B------:R-:W-:Y:S06]  /*53430*/  BAR.SYNC.DEFER_BLOCKING 0x0 ;  /* 0x0000000000007b1d */ /* 0x000fec0000010000 */
[----:B------:R-:W-:Y:S02]  /*53440*/  STSM.16.M88.4 [R2], R136 ;  /* 0x0000008802007844 */ /* 0x000fe40000000200 */
        /* <DEDUP_REMOVED lines=11> */
[----:B---3--:R-:W-:Y:S02]  /*53500*/  STSM.16.M88.4 [R2], R148 ;  /* 0x0000009402007844 */ /* 0x008fe40000000200 */
[----:B------:R-:W-:Y:S06]  /*53510*/  BAR.SYNC.DEFER_BLOCKING 0x0 ;  /* 0x0000000000007b1d */ /* 0x000fec0000010000 */
[----:B------:R-:W3:Y:S02]  /*53520*/  LDS.128 R148, [R252] ;  /* 0x00000000fc947984 */ /* 0x000ee40000000c00 */
[----:B------:R-:W-:Y:S06]  /*53530*/  BAR.SYNC.DEFER_BLOCKING 0x0 ;  /* 0x0000000000007b1d */ /* 0x000fec0000010000 */
[----:B------:R1:W-:Y:S02]  /*53540*/  STSM.16.M88.4 [R2], R56 ;  /* 0x0000003802007844 */ /* 0x0003e40000000200 */
[----:B------:R-:W-:Y:S06]  /*53550*/  BAR.SYNC.DEFER_BLOCKING 0x0 ;  /* 0x0000000000007b1d */ /* 0x000fec0000010000 */
[----:B-1----:R-:W4:Y:S04]  /*53560*/  LDL.LU R56, [R1+0xeb0] ;  /* 0x000eb00001387983 */ /* 0x002f280000300800 */
[----:B------:R-:W4:Y:S04]  /*53570*/  LDL.LU R57, [R1+0xeb4] ;  /* 0x000eb40001397983 */ /* 0x000f280000300800 */
[----:B------:R-:W4:Y:S04]  /*53580*/  LDL.LU R58, [R1+0xeb8] ;  /* 0x000eb800013a7983 */ /* 0x000f280000300800 */
[----:B------:R-:W4:Y:S04]  /*53590*/  LDL.LU R59, [R1+0xebc] ;  /* 0x000ebc00013b7983 */ /* 0x000f280000300800 */
        /* <DEDUP_REMOVED lines=12> */
[----:B------:R-:W1:Y:S01]  /*53660*/  LDS.128 R152, [R252] ;  /* 0x00000000fc987984 */ /* 0x000e620000000c00 */
[----:B------:R-:W-:Y:S06]  /*53670*/  BAR.SYNC.DEFER_BLOCKING 0x0 ;  /* 0x0000000000007b1d */ /* 0x000fec0000010000 */
[----:B------:R-:W3:Y:S04]  /*53680*/  LDL.LU R180, [R1+0xef0] ;  /* 0x000ef00001b47983 */ /* 0x000ee80000300800 */
[----:B------:R-:W3:Y:S04]  /*53690*/  LDL.LU R181, [R1+0xef4] ;  /* 0x000ef40001b57983 */ /* 0x000ee80000300800 */
[----:B------:R-:W3:Y:S04]  /*536a0*/  LDL.LU R182, [R1+0xef8] ;  /* 0x000ef80001b67983 */ /* 0x000ee80000300800 */
[----:B------:R-:W3:Y:S04]  /*536b0*/  LDL.LU R183, [R1+0xefc] ;  /* 0x000efc0001b77983 */ /* 0x000ee80000300800 */
[----:B--2---:R-:W-:Y:S01]  /*536c0*/  STSM.16.M88.4 [R2], R156 ;  /* 0x0000009c02007844 */ /* 0x004fe20000000200 */
[----:B------:R-:W-:Y:S06]  /*536d0*/  BAR.SYNC.DEFER_BLOCKING 0x0 ;  /* 0x0000000000007b1d */ /* 0x000fec0000010000 */
[----:B------:R-:W2:Y:S04]  /*536e0*/  LDL.LU R184, [R1+0xf00] ;  /* 0x000f000001b87983 */ /* 0x000ea80000300800 */
[----:B------:R-:W2:Y:S04]  /*536f0*/  LDL.LU R185, [R1+0xf04] ;  /* 0x000f040001b97983 */ /* 0x000ea80000300800 */
[----:B------:R-:W2:Y:S04]  /*53700*/  LDL.LU R186, [R1+0xf08] ;  /* 0x000f080001ba7983 */ /* 0x000ea80000300800 */
[----:B------:R-:W2:Y:S04]  /*53710*/  LDL.LU R187, [R1+0xf0c] ;  /* 0x000f0c0001bb7983 */ /* 0x000ea80000300800 */
[----:B------:R-:W1:Y:S01]  /*53720*/  LDS.128 R156, [R252] ;  /* 0x00000000fc9c7984 */ /* 0x000e620000000c00 */
[----:B------:R-:W-:Y:S06]  /*53730*/  BAR.SYNC.DEFER_BLOCKING 0x0 ;  /* 0x0000000000007b1d */ /* 0x000fec0000010000 */
[----:B------:R-:W2:Y:S04]  /*53740*/  LDL.LU R52, [R1+0xf10] ;  /* 0x000f100001347983 */ /* 0x000ea80000300800 */
[----:B------:R-:W2:Y:S04]  /*53750*/  LDL.LU R53, [R1+0xf14] ;  /* 0x000f140001357983 */ /* 0x000ea80000300800 */
[----:B------:R-:W2:Y:S04]  /*53760*/  LDL.LU R54, [R1+0xf18] ;  /* 0x000f180001367983 */ /* 0x000ea80000300800 */
[----:B------:R-:W2:Y:S04]  /*53770*/  LDL.LU R55, [R1+0xf1c] ;  /* 0x000f1c0001377983 */ /* 0x000ea80000300800 */
[----:B------:R-:W-:Y:S01]  /*53780*/  STSM.16.M88.4 [R2], R160 ;  /* 0x000000a002007844 */ /* 0x000fe20000000200 */
[----:B------:R-:W-:Y:S06]  /*53790*/  BAR.SYNC.DEFER_BLOCKING 0x0 ;  /* 0x0000000000007b1d */ /* 0x000fec0000010000 */
[----:B------:R-:W1:Y:S02]  /*537a0*/  LDS.128 R160, [R252] ;  /* 0x00000000fca07984 */ /* 0x000e640000000c00 */
[----:B------:R-:W-:Y:S06]  /*537b0*/  BAR.SYNC.DEFER_BLOCKING 0x0 ;  /* 0x0000000000007b1d */ /* 0x000fec0000010000 */
[----:B----4-:R4:W-:Y:S02]  /*537c0*/  STSM.16.M88.4 [R2], R56 ;  /* 0x0000003802007844 */ /* 0x0109e40000000200 */
[----:B------:R-:W-:Y:S06]  /*537d0*/  BAR.SYNC.DEFER_BLOCKING 0x0 ;  /* 0x0000000000007b1d */ /* 0x000fec0000010000 */
[----:B----4-:R-:W4:Y:S04]  /*537e0*/  LDL.LU R57, [R1+0x4c0] ;  /* 0x0004c00001397983 */ /* 0x010f280000300800 */
[----:B------:R-:W4:Y:S04]  /*537f0*/  LDL.LU R58, [R1+0x910] ;  /* 0x00091000013a7983 */ /* 0x000f280000300800 */
[----:B------:R-:W4:Y:S04]  /*53800*/  LDL.LU R188, [R1+0x81c] ;  /* 0x00081c0001bc7983 */ /* 0x000f280000300800 */
[----:B------:R-:W1:Y:S01]  /*53810*/  LDS.128 R164, [R252] ;  /* 0x00000000fca47984 */ /* 0x000e620000000c00 */
[----:B------:R-:W-:Y:S06]  /*53820*/  BAR.SYNC.DEFER_BLOCKING 0x0 ;  /* 0x0000000000007b1d */ /* 0x000fec0000010000 */
[----:B------:R-:W4:Y:S04]  /*53830*/  LDL.LU R59, [R1+0x4b0] ;  /* 0x0004b000013b7983 */ /* 0x000f280000300800 */
[----:B------:R-:W4:Y:S04]  /*53840*/  LDL.LU R189, [R1+0x55c] ;  /* 0x00055c0001bd7983 */ /* 0x000f280000300800 */
[----:B------:R-:W4:Y:S04]  /*53850*/  LDL.LU R191, [R1+0x4d0] ;  /* 0x0004d00001bf7983 */ /* 0x000f280000300800 */
[----:B---3--:R-:W-:Y:S01]  /*53860*/  STSM.16.M88.4 [R2], R168 ;  /* 0x000000a802007844 */ /* 0x008fe20000000200 */
[----:B------:R-:W-:Y:S06]  /*53870*/  BAR.SYNC.DEFER_BLOCKING 0x0 ;  /* 0x0000000000007b1d */ /* 0x000fec0000010000 */
[----:B------:R-:W3:Y:S02]  /*53880*/  LDS.128 R168, [R252] ;  /* 0x00000000fca87984 */ /* 0x000ee40000000c00 */
[----:B------:R-:W-:Y:S06]  /*53890*/  BAR.SYNC.DEFER_BLOCKING 0x0 ;  /* 0x0000000000007b1d */ /* 0x000fec0000010000 */
[----:B------:R-:W-:Y:S02]  /*538a0*/  STSM.16.M88.4 [R2], R172 ;  /* 0x000000ac02007844 */ /* 0x000fe40000000200 */
        /* <DEDUP_REMOVED lines=11> */
[----:B--2---:R-:W-:Y:S02]  /*53960*/  STSM.16.M88.4 [R2], R184 ;  /* 0x000000b802007844 */ /* 0x004fe40000000200 */
[----:B------:R-:W-:Y:S06]  /*53970*/  BAR.SYNC.DEFER_BLOCKING 0x0 ;  /* 0x0000000000007b1d */ /* 0x000fec0000010000 */
[----:B------:R-:W2:Y:S02]  /*53980*/  LDS.128 R184, [R252] ;  /* 0x00000000fcb87984 */ /* 0x000ea40000000c00 */
[----:B------:R-:W-:Y:S06]  /*53990*/  BAR.SYNC.DEFER_BLOCKING 0x0 ;  /* 0x0000000000007b1d */ /* 0x000fec0000010000 */
[----:B------:R0:W-:Y:S02]  /*539a0*/  STSM.16.M88.4 [R2], R52 ;  /* 0x0000003402007844 */ /* 0x0001e40000000200 */
[----:B------:R-:W-:Y:S06]  /*539b0*/  BAR.SYNC.DEFER_BLOCKING 0x0 ;  /* 0x0000000000007b1d */ /* 0x000fec0000010000 */
[----:B----4-:R4:W-:Y:S01]  /*539c0*/  @P5 STG.E.U16 desc[UR8][R194.64], R57 ;  /* 0x00000039c2005986 */ /* 0x0109e2000c101508 */
[----:B------:R-:W-:-:S04]  /*539d0*/  ISETP.GE.AND P5, PT, R4, UR49, PT ;  /* 0x0000003104007c0c */ /* 0x000fc8000bfa6270 */
[----:B------:R-:W-:Y:S02]  /*539e0*/  ISETP.LT.AND P5, PT, R6, UR4, !P5 ;  /* 0x0000000406007c0c */ /* 0x000fe4000efa1270 */
[----:B0-----:R-:W-:Y:S01]  /*539f0*/  PRMT R2, R57, 0x7632, R2 ;  /* 0x0000763239027816 */ /* 0x001fe20000000002 */
[----:B----4-:R-:W-:Y:S01]  /*53a00*/  IMAD.WIDE R194, R58, 0x2, R64 ;  /* 0x000000023ac27825 */ /* 0x010fe200078e0240 */
[----:B------:R-:W4:Y:S04]  /*53a10*/  LDL.LU R57, [R1+0x4c8] ;  /* 0x0004c80001397983 */ /* 0x000f280000300800 */
[----:B------:R-:W3:Y:S05]  /*53a20*/  LDL.LU R58, [R1+0x4d4] ;  /* 0x0004d400013a7983 */ /* 0x000eea0000300800 */
[----:B------:R0:W-:Y:S02]  /*53a30*/  @P5 STG.E.U16 desc[UR8][R194.64], R2 ;  /* 0x00000002c2005986 */ /* 0x0001e4000c101508 */
[----:B0-----:R-:W-:-:S05]  /*53a40*/  VIADD R2, R4, 0x1 ;  /* 0x0000000104027836 */ /* 0x001fca0000000000 */
[----:B------:R-:W-:-:S04]  /*53a50*/  ISETP.GE.AND P5, PT, R2, UR47, PT ;  /* 0x0000002f02007c0c */ /* 0x000fc8000bfa6270 */
[----:B------:R-:W-:Y:S01]  /*53a60*/  ISETP.LT.AND P6, PT, R5, UR5, !P5 ;  /* 0x0000000505007c0c */ /* 0x000fe2000efc1270 */
[----:B------:R-:W-:Y:S02]  /*53a70*/  ULDC UR5, c[0x0][0x228] ;  /* 0x00008a0000057ab9 */ /* 0x000fe40000000800 */
[----:B------:R-:W-:Y:S01]  /*53a80*/  ISETP.LT.AND P5, PT, R6, UR5, !P5 ;  /* 0x0000000506007c0c */ /* 0x000fe2000efa1270 */
[----:B------:R-:W-:Y:S01]  /*53a90*/  IMAD.WIDE R194, R188, 0x2, R66 ;  /* 0x00000002bcc27825 */ /* 0x000fe200078e0242 */
[----:B------:R-:W-:Y:S01]  /*53aa0*/  PRMT R2, R59, 0x7632, R2 ;  /* 0x000076323b027816 */ /* 0x000fe20000000002 */
[----:B------:R-:W-:-:S07]  /*53ab0*/  ULDC UR5, c[0x0][0x228] ;  /* 0x00008a0000057ab9 */ /* 0x000fce0000000800 */
[----:B------:R0:W-:Y:S02]  /*53ac0*/  @P6 STG.E.U16 desc[UR8][R194.64], R59 ;  /* 0x0000003bc2006986 */ /* 0x0001e4000c101508 */
[----:B0-----:R-:W-:-:S05]  /*53ad0*/  IMAD.WIDE R194, R188, 0x2, R64 ;  /* 0x00000002bcc27825 */ /* 0x001fca00078e0240 */
        /* <DEDUP_REMOVED lines=10> */
[----:B0-----:R-:W-:Y:S02]  /*53b80*/  IMAD.WIDE R194, R189, 0x2, R64 ;  /* 0x00000002bdc27825 */ /* 0x001fe400078e0240 */
[----:B------:R-:W2:Y:S04]  /*53b90*/  LDL.LU R193, [R1+0x1c00] ;  /* 0x001c000001c17983 */ /* 0x000ea80000300800 */
[----:B------:R0:W-:Y:S02]  /*53ba0*/  @P5 STG.E.U16 desc[UR8][R194.64], R2 ;  /* 0x00000002c2005986 */ /* 0x0001e4000c101508 */
[----:B0-----:R-:W-:-:S05]  /*53bb0*/  VIADD R2, R4, 0x3 ;  /* 0x0000000304027836 */ /* 0x001fca0000000000 */
[----:B------:R-:W-:-:S04]  /*53bc0*/  ISETP.GE.AND P5, PT, R2, UR43, PT ;  /* 0x0000002b02007c0c */ /* 0x000fc8000bfa6270 */
[----:B------:R-:W-:Y:S01]  /*53bd0*/  ISETP.LT.AND P6, PT, R5, UR5, !P5 ;  /* 0x0000000505007c0c */ /* 0x000fe2000efc1270 */
[----:B------:R-:W-:Y:S01]  /*53be0*/  IMAD.WIDE R194, R191, 0x2, R66 ;  /* 0x00000002bfc27825 */ /* 0x000fe200078e0242 */
[----:B------:R-:W-:Y:S01]  /*53bf0*/  PRMT R2, R192, 0x7632, R2 ;  /* 0x00007632c0027816 */ /* 0x000fe20000000002 */
[----:B------:R-:W-:-:S10]  /*53c00*/  ULDC UR5, c[0x0][0x228] ;  /* 0x00008a0000057ab9 */ /* 0x000fd40000000800 */
[----:B------:R0:W-:Y:S04]  /*53c10*/  @P6 STG.E.U16 desc[UR8][R194.64], R192 ;  /* 0x000000c0c2006986 */ /* 0x0001e8000c101508 */
[----:B0-----:R-:W2:Y:S04]  /*53c20*/  LDL.LU R192, [R1+0x1bfc] ;  /* 0x001bfc0001c07983 */ /* 0x001ea80000300800 */
[----:B------:R-:W2:Y:S01]  /*53c30*/  LDL.LU R188, [R1+0x4dc] ;  /* 0x0004dc0001bc7983 */ /* 0x000ea20000300800 */
[----:B------:R-:W-:-:S03]  /*53c40*/  IMAD.WIDE R194, R191, 0x2, R64 ;  /* 0x00000002bfc27825 */ /* 0x000fc600078e0240 */
[----:B------:R-:W2:Y:S04]  /*53c50*/  LDL.LU R191, [R1+0x4b8] ;  /* 0x0004b80001bf7983 */ /* 0x000ea80000300800 */
[----:B------:R-:W2:Y:S04]  /*53c60*/  LDL.LU R54, [R1+0x4e4] ;  /* 0x0004e40001367983 */ /* 0x000ea80000300800 */
[----:B------:R-:W2:Y:S04]  /*53c70*/  LDL.LU R189, [R1+0x4cc] ;  /* 0x0004cc0001bd7983 */ /* 0x000ea80000300800 */
[----:B------:R-:W2:Y:S01]  /*53c80*/  LDL.LU R56, [R1+0x4ec] ;  /* 0x0004ec0001387983 */ /* 0x000ea20000300800 */
[----:B------:R-:W-:Y:S01]  /*53c90*/  ISETP.LT.AND P5, PT, R6, UR5, !P5 ;  /* 0x0000000506007c0c */ /* 0x000fe2000efa1270 */
[----:B------:R-:W-:-:S02]  /*53ca0*/  ULDC UR5, c[0x0][0x228] ;  /* 0x00008a0000057ab9 */ /* 0x000fc40000000800 */
[----:B------:R-:W2:Y:S04]  /*53cb0*/  LDL.LU R59, [R1+0x4bc] ;  /* 0x0004bc00013b7983 */ /* 0x000ea80000300800 */
[----:B------:R-:W2:Y:S04]  /*53cc0*/  LDL.LU R52, [R1+0x4f0] ;  /* 0x0004f00001347983 */ /* 0x000ea80000300800 */
[----:B------:R-:W2:Y:S04]  /*53cd0*/  LDL.LU R53, [R1+0x4a0] ;  /* 0x0004a00001357983 */ /* 0x000ea80000300800 */
[----:B------:R0:W-:Y:S04]  /*53ce0*/  @P5 STG.E.U16 desc[UR8][R194.64], R2 ;  /* 0x00000002c2005986 */ /* 0x0001e8000c101508 */
[----:B------:R-:W2:Y:S01]  /*53cf0*/  LDL.LU R55, [R1+0x4f4] ;  /* 0x0004f40001377983 */ /* 0x000ea20000300800 */
[----:B0-----:R-:W-:-:S05]  /*53d00*/  VIADD R2, R4, 0x4 ;  /* 0x0000000404027836 */ /* 0x001fca0000000000 */
[----:B------:R-:W-:-:S04]  /*53d10*/  ISETP.GE.AND P5, PT, R2, UR41, PT ;  /* 0x0000002902007c0c */ /* 0x000fc8000bfa6270 */
[----:B------:R-:W-:Y:S01]  /*53d20*/  ISETP.LT.AND P6, PT, R5, UR5, !P5 ;  /* 0x0000000505007c0c */ /* 0x000fe2000efc1270 */
[----:B------:R-:W-:Y:S02]  /*53d30*/  ULDC UR5, c[0x0][0x228] ;  /* 0x00008a0000057ab9 */ /* 0x000fe40000000800 */
[----:B------:R-:W-:Y:S01]  /*53d40*/  ISETP.LT.AND P5, PT, R6, UR5, !P5 ;  /* 0x0000000506007c0c */ /* 0x000fe2000efa1270 */
[----:B------:R-:W-:Y:S01]  /*53d50*/  ULDC UR5, c[0x0][0x22c] ;  /* 0x00008b0000057ab9 */ /* 0x000fe20000000800 */
[----:B---3--:R-:W-:Y:S01]  /*53d60*/  IMAD.WIDE R194, R58, 0x2, R66 ;  /* 0x000000023ac27825 */ /* 0x008fe200078e0242 */
[----:B----4-:R-:W-:-:S07]  /*53d70*/  PRMT R2, R57, 0x7632, R2 ;  /* 0x0000763239027816 */ /* 0x010fce0000000002 */
[----:B------:R0:W-:Y:S02]  /*53d80*/  @P6 STG.E.U16 desc[UR8][R194.64], R57 ;  /* 0x00000039c2006986 */ /* 0x0001e4000c101508 */
[----:B0-----:R-:W-:Y:S02]  /*53d90*/  IMAD.WIDE R194, R58, 0x2, R64 ;  /* 0x000000023ac27825 */ /* 0x001fe400078e0240 */
[----:B------:R-:W3:Y:S04]  /*53da0*/  LDL.LU R57, [R1+0x490] ;  /* 0x0004900001397983 */ /* 0x000ee80000300800 */
[----:B------:R2:W-:Y:S04]  /*53db0*/  @P5 STG.E.U16 desc[UR8][R194.64], R2 ;  /* 0x00000002c2005986 */ /* 0x0005e8000c101508 */
[----:B------:R-:W4:Y:S01]  /*53dc0*/  LDL.LU R58, [R1+0x4f8] ;  /* 0x0004f800013a7983 */ /* 0x000f220000300800 */
[----:B--2---:R-:W-:-:S05]  /*53dd0*/  IMAD.WIDE R194, R188, 0x2, R66 ;  /* 0x00000002bcc27825 */ /* 0x004fca00078e0242 */
[----:B------:R0:W-:Y:S02]  /*53de0*/  @P4 STG.E.U16 desc[UR8][R194.64], R191 ;  /* 0x000000bfc2004986 */ /* 0x0001e4000c101508 */
[----:B0-----:R-:W-:Y:S02]  /*53df0*/  IMAD.WIDE R194, R188, 0x2, R64 ;  /* 0x00000002bcc27825 */ /* 0x001fe400078e0240 */
[----:B------:R-:W2:Y:S01]  /*53e00*/  LDL.LU R188, [R1+0x4a4] ;  /* 0x0004a40001bc7983 */ /* 0x000ea20000300800 */
[----:B------:R-:W-:Y:S02]  /*53e10*/  LOP3.LUT P6, RZ, R192, 0x20, RZ, 0xc0, !PT ;  /* 0x00000020c0ff7812 */ /* 0x000fe400078cc0ff */
[----:B------:R-:W-:Y:S02]  /*53e20*/  LOP3.LUT R193, R193, 0xffdfffff, RZ, 0xc0, !PT ;  /* 0xffdfffffc1c17812 */ /* 0x000fe400078ec0ff */
[----:B------:R-:W-:Y:S02]  /*53e30*/  PRMT R2, R191, 0x7632, R2 ;  /* 0x00007632bf027816 */ /* 0x000fe40000000002 */
[----:B------:R-:W2:Y:S07]  /*53e40*/  LDL.LU R191, [R1+0x1bf8] ;  /* 0x001bf80001bf7983 */ /* 0x000eae0000300800 */
[----:B------:R-:W-:-:S02]  /*53e50*/  @P6 LOP3.LUT R193, R193, 0x200000, RZ, 0xfc, !PT ;  /* 0x00200000c1c16812 */ /* 0x000fc400078efcff */
[----:B------:R-:W-:Y:S01]  /*53e60*/  LOP3.LUT P6, RZ, R192, 0x4, RZ, 0xc0, !PT ;  /* 0x00000004c0ff7812 */ /* 0x000fe200078cc0ff */
[----:B------:R0:W-:Y:S01]  /*53e70*/  @P3 STG.E.U16 desc[UR8][R194.64], R2 ;  /* 0x00000002c2003986 */ /* 0x0001e2000c101508 */
[----:B------:R-:W-:Y:S01]  /*53e80*/  LOP3.LUT R193, R193, 0xffbfffff, RZ, 0xc0, !PT ;  /* 0xffbfffffc1c17812 */ /* 0x000fe200078ec0ff */
[----:B0-----:R-:W-:Y:S01]  /*53e90*/  IMAD.WIDE R194, R54, 0x2, R66 ;  /* 0x0000000236c27825 */ /* 0x001fe200078e0242 */
[----:B------:R-:W-:-:S09]  /*53ea0*/  PRMT R2, R189, 0x7632, R2 ;  /* 0x00007632bd027816 */ /* 0x000fd20000000002 */
[----:B------:R-:W-:Y:S01]  /*53eb0*/  @P6 LOP3.LUT R193, R193, 0x400000, RZ, 0xfc, !PT ;  /* 0x00400000c1c16812 */ /* 0x000fe200078efcff */
[----:B------:R0:W-:Y:S01]  /*53ec0*/  @P2 STG.E.U16 desc[UR8][R194.64], R189 ;  /* 0x000000bdc2002986 */ /* 0x0001e2000c101508 */
[----:B------:R-:W-:-:S03]  /*53ed0*/  LOP3.LUT P6, RZ, R192, 0x2, RZ, 0xc0, !PT ;  /* 0x00000002c0ff7812 */ /* 0x000fc600078cc0ff */
[----:B0-----:R-:W2:Y:S01]  /*53ee0*/  LDL.LU R189, [R1+0x4fc] ;  /* 0x0004fc0001bd7983 */ /* 0x001ea20000300800 */
[----:B------:R-:W-:-:S03]  /*53ef0*/  IMAD.WIDE R194, R54, 0x2, R64 ;  /* 0x0000000236c27825 */ /* 0x000fc600078e0240 */
[----:B------:R-:W2:Y:S01]  /*53f00*/  LDL.LU R54, [R1+0x494] ;  /* 0x0004940001367983 */ /* 0x000ea20000300800 */
[----:B------:R-:W-:-:S05]  /*53f10*/  LOP3.LUT R193, R193, 0xff7fffff, RZ, 0xc0, !PT ;  /* 0xff7fffffc1c17812 */ /* 0x000fca00078ec0ff */
[----:B------:R-:W-:Y:S01]  /*53f20*/  @P6 LOP3.LUT R193, R193, 0x800000, RZ, 0xfc, !PT ;  /* 0x00800000c1c16812 */ /* 0x000fe200078efcff */
[----:B------:R0:W-:Y:S01]  /*53f30*/  @P1 STG.E.U16 desc[UR8][R194.64], R2 ;  /* 0x00000002c2001986 */ /* 0x0001e2000c101508 */
[----:B------:R-:W-:Y:S01]  /*53f40*/  LOP3.LUT P6, RZ, R192, 0x1, RZ, 0xc0, !PT ;  /* 0x00000001c0ff7812 */ /* 0x000fe200078cc0ff */
[----:B0-----:R-:W-:Y:S01]  /*53f50*/  IMAD.WIDE R194, R56, 0x2, R66 ;  /* 0x0000000238c27825 */ /* 0x001fe200078e0242 */
[----:B------:R-:W-:-:S04]  /*53f60*/  PRMT R2, R59, 0x7632, R2 ;  /* 0x000076323b027816 */ /* 0x000fc80000000002 */
[----:B------:R0:W-:Y:S02]  /*53f70*/  @P0 STG.E.U16 desc[UR8][R194.64], R59 ;  /* 0x0000003bc2000986 */ /* 0x0001e4000c101508 */
[----:B0-----:R-:W-:Y:S01]  /*53f80*/  IMAD.WIDE R194, R56, 0x2, R64 ;  /* 0x0000000238c27825 */ /* 0x001fe200078e0240 */
[C---:B------:R-:W-:Y:S01]  /*53f90*/  LOP3.LUT P0, RZ, R192.reuse, 0x8, RZ, 0xc0, !PT ;  /* 0x00000008c0ff7812 */ /* 0x040fe2000780c0ff */
[----:B------:R-:W2:Y:S04]  /*53fa0*/  LDL.LU R56, [R1+0x4d8] ;  /* 0x0004d80001387983 */ /* 0x000ea80000300800 */
[----:B------:R0:W-:Y:S01]  /*53fb0*/  @P6 STG.E.U16 desc[UR8][R194.64], R2 ;  /* 0x00000002c2006986 */ /* 0x0001e2000c101508 */
[----:B------:R-:W-:Y:S02]  /*53fc0*/  LOP3.LUT P6, RZ, R193, 0x800000, RZ, 0xc0, !PT ;  /* 0x00800000c1ff7812 */ /* 0x000fe400078cc0ff */
[----:B------:R-:W-:Y:S01]  /*53fd0*/  LOP3.LUT P3, RZ, R192, 0x10, RZ, 0xc0, !PT ;  /* 0x00000010c0ff7812 */ /* 0x000fe2000786c0ff */
[----:B------:R-:W2:Y:S01]  /*53fe0*/  LDL.LU R59, [R1+0x4a8] ;  /* 0x0004a800013b7983 */ /* 0x000ea20000300800 */
[----:B0-----:R-:W-:-:S09]  /*53ff0*/  IMAD.WIDE R194, R52, 0x2, R66 ;  /* 0x0000000234c27825 */ /* 0x001fd200078e0242 */
[----:B------:R0:W-:Y:S01]  /*54000*/  @P6 STG.E.U16 desc[UR8][R194.64], R53 ;  /* 0x00000035c2006986 */ /* 0x0001e2000c101508 */
[----:B------:R-:W-:Y:S02]  /*54010*/  LOP3.LUT P6, RZ, R193, 0x400000, RZ, 0xc0, !PT ;  /* 0x00400000c1ff7812 */ /* 0x000fe400078cc0ff */
[----:B------:R-:W-:Y:S01]  /*54020*/  PRMT R2, R53, 0x7632, R2 ;  /* 0x0000763235027816 */ /* 0x000fe20000000002 */
[----:B0-----:R-:W-:-:S10]  /*54030*/  IMAD.WIDE R194, R52, 0x2, R64 ;  /* 0x0000000234c27825 */ /* 0x001fd400078e0240 */
[----:B------:R0:W-:Y:S01]  /*54040*/  @P6 STG.E.U16 desc[UR8][R194.64], R2 ;  /* 0x00000002c2006986 */ /* 0x0001e2000c101508 */
[----:B------:R-:W-:Y:S01]  /*54050*/  LOP3.LUT P6, RZ, R193, 0x200000, RZ, 0xc0, !PT ;  /* 0x00200000c1ff7812 */ /* 0x000fe200078cc0ff */
[----:B0-----:R-:W-:-:S05]  /*54060*/  IMAD.WIDE R194, R55, 0x2, R66 ;  /* 0x0000000237c27825 */ /* 0x001fca00078e0242 */
[----:B---3--:R0:W-:Y:S01]  /*54070*/  @P0 STG.E.U16 desc[UR8][R194.64], R57 ;  /* 0x00000039c2000986 */ /* 0x0081e2000c101508 */
[----:B------:R-:W-:Y:S01]  /*54080*/  PRMT R2, R57, 0x7632, R2 ;  /* 0x0000763239027816 */ /* 0x000fe20000000002 */
[----:B0-----:R-:W-:-:S05]  /*54090*/  IMAD.WIDE R194, R55, 0x2, R64 ;  /* 0x0000000237c27825 */ /* 0x001fca00078e0240 */
[----:B------:R4:W-:Y:S02]  /*540a0*/  @P3 STG.E.U16 desc[UR8][R194.64], R2 ;  /* 0x00000002c2003986 */ /* 0x0009e4000c101508 */
[----:B----4-:R-:W-:-:S05]  /*540b0*/  IMAD.WIDE R194, R58, 0x2, R66 ;  /* 0x000000023ac27825 */ /* 0x010fca00078e0242 */
[----:B--2---:R0:W-:Y:S01]  /*540c0*/  @P6 STG.E.U16 desc[UR8][R194.64], R188 ;  /* 0x000000bcc2006986 */ /* 0x0041e2000c101508 */
[----:B------:R-:W-:-:S03]  /*540d0*/  PRMT R2, R188, 0x7632, R2 ;  /* 0x00007632bc027816 */ /* 0x000fc60000000002 */
[----:B0-----:R-:W2:Y:S04]  /*540e0*/  LDL.LU R188, [R1+0x4e0] ;  /* 0x0004e00001bc7983 */ /* 0x001ea80000300800 */
[----:B------:R-:W3:Y:S01]  /*540f0*/  LDL.LU R52, [R1+0x498] ;  /* 0x0004980001347983 */ /* 0x000ee20000300800 */
[C---:B------:R-:W-:Y:S02]  /*54100*/  LOP3.LUT P1, RZ, R192.reuse, 0x40, RZ, 0xc0, !PT ;  /* 0x00000040c0ff7812 */ /* 0x040fe4000782c0ff */
[----:B------:R-:W-:Y:S01]  /*54110*/  LOP3.LUT P4, RZ, R192, 0x80, RZ, 0xc0, !PT ;  /* 0x00000080c0ff7812 */ /* 0x000fe2000788c0ff */
[----:B------:R-:W-:Y:S01]  /*54120*/  IMAD.WIDE R194, R58, 0x2, R64 ;  /* 0x000000023ac27825 */ /* 0x000fe200078e0240 */
[----:B------:R-:W4:Y:S09]  /*54130*/  LDL.LU R55, [R1+0x4e8] ;  /* 0x0004e80001377983 */ /* 0x000f320000300800 */
[----:B------:R0:W-:Y:S02]  /*54140*/  @P1 STG.E.U16 desc[UR8][R194.64], R2 ;  /* 0x00000002c2001986 */ /* 0x0001e4000c101508 */
[----:B0-----:R-:W-:-:S05]  /*54150*/  IMAD.WIDE R194, R189, 0x2, R66 ;  /* 0x00000002bdc27825 */ /* 0x001fca00078e0242 */
[----:B------:R0:W-:Y:S02]  /*54160*/  @P4 STG.E.U16 desc[UR8][R194.64], R54 ;  /* 0x00000036c2004986 */ /* 0x0001e4000c101508 */
[----:B0-----:R-:W-:Y:S02]  /*54170*/  IMAD.WIDE R194, R189, 0x2, R64 ;  /* 0x00000002bdc27825 */ /* 0x001fe400078e0240 */
[----:B------:R-:W4:Y:S04]  /*54180*/  LDL.LU R189, [R1+0x4ac] ;  /* 0x0004ac0001bd7983 */ /* 0x000f280000300800 */
[----:B------:R-:W4:Y:S04]  /*54190*/  LDL.LU R57, [R1+0x500] ;  /* 0x0005000001397983 */ /* 0x000f280000300800 */
[----:B------:R-:W4:Y:S04]  /*541a0*/  LDL.LU R58, [R1+0x49c] ;  /* 0x00049c00013a7983 */ /* 0x000f280000300800 */
[----:B------:R-:W4:Y:S01]  /*541b0*/  LDL.LU R53, [R1+0x504] ;  /* 0x0005040001357983 */ /* 0x000f220000300800 */
[----:B------:R-:W-:-:S03]  /*541c0*/  PRMT R2, R54, 0x7632, R2 ;  /* 0x0000763236027816 */ /* 0x000fc60000000002 */
[----:B------:R-:W4:Y:S01]  /*541d0*/  LDL.LU R54, [R1+0x480] ;  /* 0x0004800001367983 */ /* 0x000f220000300800 */
[C---:B------:R-:W-:Y:S02]  /*541e0*/  LOP3.LUT P2, RZ, R192.reuse, 0x100, RZ, 0xc0, !PT ;  /* 0x00000100c0ff7812 */ /* 0x040fe4000784c0ff */
[C---:B------:R-:W-:Y:S02]  /*541f0*/  LOP3.LUT P5, RZ, R192.reuse, 0x200, RZ, 0xc0, !PT ;  /* 0x00000200c0ff7812 */ /* 0x040fe400078ac0ff */
[C---:B------:R-:W-:Y:S02]  /*54200*/  LOP3.LUT P6, RZ, R192.reuse, 0x400, RZ, 0xc0, !PT ;  /* 0x00000400c0ff7812 */ /* 0x040fe400078cc0ff */
[----:B------:R-:W-:-:S07]  /*54210*/  LOP3.LUT P3, RZ, R192, 0x800, RZ, 0xc0, !PT ;  /* 0x00000800c0ff7812 */ /* 0x000fce000786c0ff */
[----:B------:R0:W-:Y:S02]  /*54220*/  @P2 STG.E.U16 desc[UR8][R194.64], R2 ;  /* 0x00000002c2002986 */ /* 0x0001e4000c101508 */
[----:B0-----:R-:W-:Y:S01]  /*54230*/  IMAD.WIDE R194, R56, 0x2, R66 ;  /* 0x0000000238c27825 */ /* 0x001fe200078e0242 */
[----:B------:R-:W-:-:S04]  /*54240*/  PRMT R2, R59, 0x7632, R2 ;  /* 0x000076323b027816 */ /* 0x000fc80000000002 */
[----:B------:R0:W-:Y:S02]  /*54250*/  @P5 STG.E.U16 desc[UR8][R194.64], R59 ;  /* 0x0000003bc2005986 */ /* 0x0001e4000c101508 */
[----:B0-----:R-:W-:Y:S02]  /*54260*/  IMAD.WIDE R194, R56, 0x2, R64 ;  /* 0x0000000238c27825 */ /* 0x001fe400078e0240 */
[----:B------:R-:W4:Y:S04]  /*54270*/  LDL.LU R56, [R1+0x508] ;  /* 0x0005080001387983 */ /* 0x000f280000300800 */
[----:B------:R2:W-:Y:S04]  /*54280*/  @P6 STG.E.U16 desc[UR8][R194.64], R2 ;  /* 0x00000002c2006986 */ /* 0x0005e8000c101508 */
[----:B------:R-:W4:Y:S01]  /*54290*/  LDL.LU R59, [R1+0x470] ;  /* 0x00047000013b7983 */ /* 0x000f220000300800 */
[----:B------:R-:W-:Y:S01]  /*542a0*/  LOP3.LUT P0, RZ, R192, 0x80000, RZ, 0xc0, !PT ;  /* 0x00080000c0ff7812 */ /* 0x000fe2000780c0ff */
[----:B--2---:R-:W-:-:S05]  /*542b0*/  IMAD.WIDE R194, R188, 0x2, R66 ;  /* 0x00000002bcc27825 */ /* 0x004fca00078e0242 */
[----:B---3--:R0:W-:Y:S02]  /*542c0*/  @P3 STG.E.U16 desc[UR8][R194.64], R52 ;  /* 0x00000034c2003986 */ /* 0x0081e4000c101508 */
[----:B0-----:R-:W-:Y:S02]  /*542d0*/  IMAD.WIDE R194, R188, 0x2, R64 ;  /* 0x00000002bcc27825 */ /* 0x001fe400078e0240 */
[----:B------:R-:W2:Y:S01]  /*542e0*/  LDL.LU R188, [R1+0x50c] ;  /* 0x00050c0001bc7983 */ /* 0x000ea20000300800 */
[----:B------:R-:W-:-:S04]  /*542f0*/  LOP3.LUT R193, R193, 0xfffdffff, RZ, 0xc0, !PT ;  /* 0xfffdffffc1c17812 */ /* 0x000fc800078ec0ff */
[----:B------:R-:W-:Y:S02]  /*54300*/  @P0 LOP3.LUT R193, R193, 0x20000, RZ, 0xfc, !PT ;  /* 0x00020000c1c10812 */ /* 0x000fe400078efcff */
[----:B------:R-:W-:Y:S02]  /*54310*/  LOP3.LUT P0, RZ, R192, 0x40000, RZ, 0xc0, !PT ;  /* 0x00040000c0ff7812 */ /* 0x000fe4000780c0ff */
[----:B------:R-:W-:-:S11]  /*54320*/  LOP3.LUT R193, R193, 0xfffbffff, RZ, 0xc0, !PT ;  /* 0xfffbffffc1c17812 */ /* 0x000fd600078ec0ff */
[----:B------:R-:W-:Y:S02]  /*54330*/  @P0 LOP3.LUT R193, R193, 0x40000, RZ, 0xfc, !PT ;  /* 0x00040000c1c10812 */ /* 0x000fe400078efcff */
[C---:B------:R-:W-:Y:S02]  /*54340*/  LOP3.LUT P0, RZ, R192.reuse, 0x20000, RZ, 0xc0, !PT ;  /* 0x00020000c0ff7812 */ /* 0x040fe4000780c0ff */
[----:B------:R-:W-:Y:S02]  /*54350*/  LOP3.LUT R193, R193, 0xfff7ffff, RZ, 0xc0, !PT ;  /* 0xfff7ffffc1c17812 */ /* 0x000fe400078ec0ff */
[C---:B------:R-:W-:Y:S02]  /*54360*/  LOP3.LUT P4, RZ, R192.reuse, 0x1000, RZ, 0xc0, !PT ;  /* 0x00001000c0ff7812 */ /* 0x040fe4000788c0ff */
[----:B------:R-:W-:Y:S02]  /*54370*/  LOP3.LUT P1, RZ, R192, 0x2000, RZ, 0xc0, !PT ;  /* 0x00002000c0ff7812 */ /* 0x000fe4000782c0ff */
[----:B------:R-:W-:-:S05]  /*54380*/  PRMT R2, R52, 0x7632, R2 ;  /* 0x0000763234027816 */ /* 0x000fca0000000002 */
[----:B------:R-:W-:Y:S02]  /*54390*/  @P0 LOP3.LUT R193, R193, 0x80000, RZ, 0xfc, !PT ;  /* 0x00080000c1c10812 */ /* 0x000fe400078efcff */
[C---:B------:R-:W-:Y:S02]  /*543a0*/  LOP3.LUT P0, RZ, R192.reuse, 0x10000, RZ, 0xc0, !PT ;  /* 0x00010000c0ff7812 */ /* 0x040fe4000780c0ff */
[----:B------:R-:W-:Y:S01]  /*543b0*/  LOP3.LUT P5, RZ, R192, 0x4000, RZ, 0xc0, !PT ;  /* 0x00004000c0ff7812 */ /* 0x000fe200078ac0ff */
[----:B------:R4:W-:Y:S01]  /*543c0*/  @P4 STG.E.U16 desc[UR8][R194.64], R2 ;  /* 0x00000002c2004986 */ /* 0x0009e2000c101508 */
[----:B------:R-:W-:Y:S01]  /*543d0*/  LOP3.LUT R193, R193, 0xffefffff, RZ, 0xc0, !PT ;  /* 0xffefffffc1c17812 */ /* 0x000fe200078ec0ff */
[----:B----4-:R-:W-:-:S08]  /*543e0*/  IMAD.WIDE R194, R55, 0x2, R66 ;  /* 0x0000000237c27825 */ /* 0x010fd000078e0242 */
[----:B------:R-:W-:Y:S02]  /*543f0*/  @P0 LOP3.LUT R193, R193, 0x100000, RZ, 0xfc, !PT ;  /* 0x00100000c1c10812 */ /* 0x000fe400078efcff */
[C---:B------:R-:W-:Y:S01]  /*54400*/  LOP3.LUT P0, RZ, R192.reuse, 0x8000, RZ, 0xc0, !PT ;  /* 0x00008000c0ff7812 */ /* 0x040fe2000780c0ff */
[----:B------:R0:W-:Y:S01]  /*54410*/  @P1 STG.E.U16 desc[UR8][R194.64], R189 ;  /* 0x000000bdc2001986 */ /* 0x0001e2000c101508 */
[----:B------:R-:W-:Y:S01]  /*54420*/  PRMT R2, R189, 0x7632, R2 ;  /* 0x00007632bd027816 */ /* 0x000fe20000000002 */
[----:B0-----:R-:W-:Y:S01]  /*54430*/  IMAD.WIDE R194, R55, 0x2, R64 ;  /* 0x0000000237c27825 */ /* 0x001fe200078e0240 */
[C---:B------:R-:W-:Y:S01]  /*54440*/  LOP3.LUT P2, RZ, R192.reuse, 0x100000, RZ, 0xc0, !PT ;  /* 0x00100000c0ff7812 */ /* 0x040fe2000784c0ff */
[----:B------:R-:W3:Y:S04]  /*54450*/  LDL.LU R189, [R1+0x510] ;  /* 0x0005100001bd7983 */ /* 0x000ee80000300800 */
[----:B------:R0:W-:Y:S01]  /*54460*/  @P5 STG.E.U16 desc[UR8][R194.64], R2 ;  /* 0x00000002c2005986 */ /* 0x0001e2000c101508 */
[----:B------:R-:W-:-:S03]  /*54470*/  LOP3.LUT P6, RZ, R192, 0x200000, RZ, 0xc0, !PT ;  /* 0x00200000c0ff7812 */ /* 0x000fc600078cc0ff */
[----:B------:R-:W4:Y:S01]  /*54480*/  LDL.LU R55, [R1+0x474] ;  /* 0x0004740001377983 */ /* 0x000f220000300800 */
[----:B0-----:R-:W-:-:S05]  /*54490*/  IMAD.WIDE R194, R57, 0x2, R66 ;  /* 0x0000000239c27825 */ /* 0x001fca00078e0242 */
[----:B------:R0:W-:Y:S01]  /*544a0*/  @P0 STG.E.U16 desc[UR8][R194.64], R58 ;  /* 0x0000003ac2000986 */ /* 0x0001e2000c101508 */
[----:B------:R-:W-:Y:S02]  /*544b0*/  LOP3.LUT P0, RZ, R193, 0x100000, RZ, 0xc0, !PT ;  /* 0x00100000c1ff7812 */ /* 0x000fe4000780c0ff */
[----:B------:R-:W-:Y:S01]  /*544c0*/  PRMT R2, R58, 0x7632, R2 ;  /* 0x000076323a027816 */ /* 0x000fe20000000002 */
[----:B0-----:R-:W-:Y:S02]  /*544d0*/  IMAD.WIDE R194, R57, 0x2, R64 ;  /* 0x0000000239c27825 */ /* 0x001fe400078e0240 */
[----:B------:R-:W4:Y:S08]  /*544e0*/  LDL.LU R57, [R1+0x514] ;  /* 0x0005140001397983 */ /* 0x000f300000300800 */
[----:B------:R0:W-:Y:S01]  /*544f0*/  @P0 STG.E.U16 desc[UR8][R194.64], R2 ;  /* 0x00000002c2000986 */ /* 0x0001e2000c101508 */
[----:B------:R-:W-:-:S03]  /*54500*/  LOP3.LUT P0, RZ, R193, 0x80000, RZ, 0xc0, !PT ;  /* 0x00080000c1ff7812 */ /* 0x000fc6000780c0ff */
[----:B------:R-:W4:Y:S01]  /*54510*/  LDL.LU R58, [R1+0x488] ;  /* 0x00048800013a7983 */ /* 0x000f220000300800 */
[----:B0-----:R-:W-:-:S09]  /*54520*/  IMAD.WIDE R194, R53, 0x2, R66 ;  /* 0x0000000235c27825 */ /* 0x001fd200078e0242 */
[----:B------:R0:W-:Y:S01]  /*54530*/  @P0 STG.E.U16 desc[UR8][R194.64], R54 ;  /* 0x00000036c2000986 */ /* 0x0001e2000c101508 */
[----:B------:R-:W-:Y:S02]  /*54540*/  LOP3.LUT P0, RZ, R193, 0x40000, RZ, 0xc0, !PT ;  /* 0x00040000c1ff7812 */ /* 0x000fe4000780c0ff */
[----:B------:R-:W-:Y:S01]  /*54550*/  PRMT R2, R54, 0x7632, R2 ;  /* 0x0000763236027816 */ /* 0x000fe20000000002 */
[----:B0-----:R-:W-:-:S10]  /*54560*/  IMAD.WIDE R194, R53, 0x2, R64 ;  /* 0x0000000235c27825 */ /* 0x001fd400078e0240 */
[----:B------:R0:W-:Y:S01]  /*54570*/  @P0 STG.E.U16 desc[UR8][R194.64], R2 ;  /* 0x00000002c2000986 */ /* 0x0001e2000c101508 */
[----:B------:R-:W-:Y:S01]  /*54580*/  LOP3.LUT P0, RZ, R193, 0x20000, RZ, 0xc0, !PT ;  /* 0x00020000c1ff7812 */ /* 0x000fe2000780c0ff */
[----:B0-----:R-:W-:Y:S01]  /*54590*/  IMAD.WIDE R194, R56, 0x2, R66 ;  /* 0x0000000238c27825 */ /* 0x001fe200078e0242 */
[----:B------:R-:W-:-:S11]  /*545a0*/  PRMT R2, R59, 0x7632, R2 ;  /* 0x000076323b027816 */ /* 0x000fd60000000002 */
[----:B------:R0:W-:Y:S02]  /*545b0*/  @P0 STG.E.U16 desc[UR8][R194.64], R59 ;  /* 0x0000003bc2000986 */ /* 0x0001e4000c101508 */
[----:B0-----:R-:W-:-:S05]  /*545c0*/  IMAD.WIDE R194, R56, 0x2, R64 ;  /* 0x0000000238c27825 */ /* 0x001fca00078e0240 */
[----:B------:R0:W-:Y:S02]  /*545d0*/  @P2 STG.E.U16 desc[UR8][R194.64], R2 ;  /* 0x00000002c2002986 */ /* 0x0001e4000c101508 */
[----:B0-----:R-:W-:Y:S01]  /*545e0*/  PRMT R2, R191, 0x7632, R2 ;  /* 0x00007632bf027816 */ /* 0x001fe20000000002 */
[----:B--2---:R-:W-:-:S05]  /*545f0*/  IMAD.WIDE R194, R188, 0x2, R66 ;  /* 0x00000002bcc27825 */ /* 0x004fca00078e0242 */
[----:B------:R0:W-:Y:S04]  /*54600*/  @P6 STG.E.U16 desc[UR8][R194.64], R191 ;  /* 0x000000bfc2006986 */ /* 0x0001e8000c101508 */
[----:B0-----:R-:W2:Y:S01]  /*54610*/  LDL.LU R191, [R1+0x1bf4] ;  /* 0x001bf40001bf7983 */ /* 0x001ea20000300800 */
[----:B------:R-:W-:Y:S02]  /*54620*/  LOP3.LUT R193, R193, 0xffffdfff, RZ, 0xc0, !PT ;  /* 0xffffdfffc1c17812 */ /* 0x000fe400078ec0ff */
[C---:B------:R-:W-:Y:S02]  /*54630*/  LOP3.LUT P3, RZ, R192.reuse, 0x400000, RZ, 0xc0, !PT ;  /* 0x00400000c0ff7812 */ /* 0x040fe4000786c0ff */
[----:B------:R-:W-:Y:S01]  /*54640*/  LOP3.LUT P4, RZ, R192, 0x800000, RZ, 0xc0, !PT ;  /* 0x00800000c0ff7812 */ /* 0x000fe2000788c0ff */
[----:B------:R-:W-:Y:S01]  /*54650*/  IMAD.WIDE R194, R188, 0x2, R64 ;  /* 0x00000002bcc27825 */ /* 0x000fe200078e0240 */
[C---:B------:R-:W-:Y:S01]  /*54660*/  LOP3.LUT P1, RZ, R192.reuse, 0x1000000, RZ, 0xc0, !PT ;  /* 0x01000000c0ff7812 */ /* 0x040fe2000782c0ff */
[----:B------:R-:W2:Y:S01]  /*54670*/  LDL.LU R188, [R1+0x518] ;  /* 0x0005180001bc7983 */ /* 0x000ea20000300800 */
[----:B------:R-:W-:-:S03]  /*54680*/  LOP3.LUT P5, RZ, R192, 0x2000000, RZ, 0xc0, !PT ;  /* 0x02000000c0ff7812 */ /* 0x000fc600078ac0ff */
[----:B------:R-:W2:Y:S04]  /*54690*/  LDL.LU R54, [R1+0x51c] ;  /* 0x00051c0001367983 */ /* 0x000ea80000300800 */
[----:B------:R3:W-:Y:S01]  /*546a0*/  @P3 STG.E.U16 desc[UR8][R194.64], R2 ;  /* 0x00000002c2003986 */ /* 0x0007e2000c101508 */
[C---:B------:R-:W-:Y:S02]  /*546b0*/  LOP3.LUT P6, RZ, R192.reuse, 0x4000000, RZ, 0xc0, !PT ;  /* 0x04000000c0ff7812 */ /* 0x040fe400078cc0ff */
[C---:B------:R-:W-:Y:S02]  /*546c0*/  LOP3.LUT P2, RZ, R192.reuse, 0x8000000, RZ, 0xc0, !PT ;  /* 0x08000000c0ff7812 */ /* 0x040fe4000784c0ff */
[----:B------:R-:W-:Y:S01]  /*546d0*/  LOP3.LUT P3, RZ, R192, 0x20000000, RZ, 0xc0, !PT ;  /* 0x20000000c0ff7812 */ /* 0x000fe2000786c0ff */
[----:B---3--:R-:W-:-:S05]  /*546e0*/  IMAD.WIDE R194, R189, 0x2, R66 ;  /* 0x00000002bdc27825 */ /* 0x008fca00078e0242 */
[----:B----4-:R0:W-:Y:S01]  /*546f0*/  @P4 STG.E.U16 desc[UR8][R194.64], R55 ;  /* 0x00000037c2004986 */ /* 0x0101e2000c101508 */
[----:B------:R-:W-:Y:S01]  /*54700*/  PRMT R2, R55, 0x7632, R2 ;  /* 0x0000763237027816 */ /* 0x000fe20000000002 */
[----:B0-----:R-:W-:Y:S02]  /*54710*/  IMAD.WIDE R194, R189, 0x2, R64 ;  /* 0x00000002bdc27825 */ /* 0x001fe400078e0240 */
[----:B------:R-:W3:Y:S04]  /*54720*/  LDL.LU R189, [R1+0x48c] ;  /* 0x00048c0001bd7983 */ /* 0x000ee80000300800 */
[----:B------:R0:W-:Y:S01]  /*54730*/  @P1 STG.E.U16 desc[UR8][R194.64], R2 ;  /* 0x00000002c2001986 */ /* 0x0001e2000c101508 */
[----:B------:R-:W-:-:S03]  /*54740*/  LOP3.LUT P4, RZ, R192, 0x10000000, RZ, 0xc0, !PT ;  /* 0x10000000c0ff7812 */ /* 0x000fc6000788c0ff */
[----:B------:R-:W4:Y:S04]  /*54750*/  LDL.LU R56, [R1+0x520] ;  /* 0x0005200001387983 */ /* 0x000f280000300800 */
[----:B------:R-:W4:Y:S01]  /*54760*/  LDL.LU R59, [R1+0x47c] ;  /* 0x00047c00013b7983 */ /* 0x000f220000300800 */
[----:B0-----:R-:W-:-:S05]  /*54770*/  IMAD.WIDE R194, R57, 0x2, R66 ;  /* 0x0000000239c27825 */ /* 0x001fca00078e0242 */
[----:B------:R0:W-:Y:S01]  /*54780*/  @P5 STG.E.U16 desc[UR8][R194.64], R58 ;  /* 0x0000003ac2005986 */ /* 0x0001e2000c101508 */
[----:B------:R-:W-:Y:S02]  /*54790*/  LOP3.LUT P5, RZ, R192, 0x40000000, RZ, 0xc0, !PT ;  /* 0x40000000c0ff7812 */ /* 0x000fe400078ac0ff */
[----:B--2---:R-:W-:-:S13]  /*547a0*/  LOP3.LUT P0, RZ, R191, 0x8, RZ, 0xc0, !PT ;  /* 0x00000008bfff7812 */ /* 0x004fda000780c0ff */
[----:B------:R-:W-:Y:S02]  /*547b0*/  @P0 LOP3.LUT R193, R193, 0x2000, RZ, 0xfc, !PT ;  /* 0x00002000c1c10812 */ /* 0x000fe400078efcff */
[----:B------:R-:W-:Y:S02]  /*547c0*/  LOP3.LUT P0, RZ, R191, 0x4, RZ, 0xc0, !PT ;  /* 0x00000004bfff7812 */ /* 0x000fe4000780c0ff */
[----:B------:R-:W-:-:S11]  /*547d0*/  LOP3.LUT R193, R193, 0xffffbfff, RZ, 0xc0, !PT ;  /* 0xffffbfffc1c17812 */ /* 0x000fd600078ec0ff */
        /* <DEDUP_REMOVED lines=8> */
[----:B------:R-:W2:Y:S04]  /*54860*/  LDL.LU R192, [R1+0x478] ;  /* 0x0004780001c07983 */ /* 0x000ea80000300800 */
[----:B------:R-:W4:Y:S04]  /*54870*/  LDL.LU R52, [R1+0x524] ;  /* 0x0005240001347983 */ /* 0x000f280000300800 */
[----:B------:R-:W4:Y:S04]  /*54880*/  LDL.LU R53, [R1+0x460] ;  /* 0x0004600001357983 */ /* 0x000f280000300800 */
[----:B------:R-:W4:Y:S01]  /*54890*/  LDL.LU R55, [R1+0x528] ;  /* 0x0005280001377983 */ /* 0x000f220000300800 */
[----:B0-----:R-:W-:Y:S01]  /*548a0*/  IMAD.WIDE R194, R57, 0x2, R64 ;  /* 0x0000000239c27825 */ /* 0x001fe200078e0240 */
[----:B------:R-:W-:-:S02]  /*548b0*/  PRMT R2, R58, 0x7632, R2 ;  /* 0x000076323a027816 */ /* 0x000fc40000000002 */
[----:B------:R-:W4:Y:S04]  /*548c0*/  LDL.LU R57, [R1+0x450] ;  /* 0x0004500001397983 */ /* 0x000f280000300800 */
[----:B------:R0:W-:Y:S04]  /*548d0*/  @P6 STG.E.U16 desc[UR8][R194.64], R2 ;  /* 0x00000002c2006986 */ /* 0x0001e8000c101508 */
[----:B------:R-:W4:Y:S01]  /*548e0*/  LDL.LU R58, [R1+0x52c] ;  /* 0x00052c00013a7983 */ /* 0x000f220000300800 */
[----:B0-----:R-:W-:-:S05]  /*548f0*/  IMAD.WIDE R194, R188, 0x2, R66 ;  /* 0x00000002bcc27825 */ /* 0x001fca00078e0242 */
[----:B--2---:R0:W-:Y:S02]  /*54900*/  @P2 STG.E.U16 desc[UR8][R194.64], R192 ;  /* 0x000000c0c2002986 */ /* 0x0041e4000c101508 */
[----:B0-----:R-:W-:Y:S02]  /*54910*/  IMAD.WIDE R194, R188, 0x2, R64 ;  /* 0x00000002bcc27825 */ /* 0x001fe400078e0240 */
[----:B------:R-:W2:Y:S01]  /*54920*/  LDL.LU R188, [R1+0x464] ;  /* 0x0004640001bc7983 */ /* 0x000ea20000300800 */
[----:B------:R-:W-:-:S05]  /*54930*/  PRMT R2, R192, 0x7632, R2 ;  /* 0x00007632c0027816 */ /* 0x000fca0000000002 */
[----:B------:R0:W-:Y:S02]  /*54940*/  @P4 STG.E.U16 desc[UR8][R194.64], R2 ;  /* 0x00000002c2004986 */ /* 0x0001e4000c101508 */
[----:B0-----:R-:W-:Y:S01]  /*54950*/  IMAD.WIDE R194, R54, 0x2, R66 ;  /* 0x0000000236c27825 */ /* 0x001fe200078e0242 */
[----:B---3--:R-:W-:-:S04]  /*54960*/  PRMT R2, R189, 0x7632, R2 ;  /* 0x00007632bd027816 */ /* 0x008fc80000000002 */
[----:B------:R0:W-:Y:S04]  /*54970*/  @P3 STG.E.U16 desc[UR8][R194.64], R189 ;  /* 0x000000bdc2003986 */ /* 0x0001e8000c101508 */
[----:B0-----:R-:W3:Y:S01]  /*54980*/  LDL.LU R189, [R1+0x530] ;  /* 0x0005300001bd7983 */ /* 0x001ee20000300800 */
[----:B------:R-:W-:-:S03]  /*54990*/  IMAD.WIDE R194, R54, 0x2, R64 ;  /* 0x0000000236c27825 */ /* 0x000fc600078e0240 */
[----:B------:R-:W3:Y:S04]  /*549a0*/  LDL.LU R54, [R1+0x454] ;  /* 0x0004540001367983 */ /* 0x000ee80000300800 */
[----:B------:R4:W-:Y:S02]  /*549b0*/  @P5 STG.E.U16 desc[UR8][R194.64], R2 ;  /* 0x00000002c2005986 */ /* 0x0009e4000c101508 */
[----:B----4-:R-:W-:-:S05]  /*549c0*/  IMAD.WIDE R194, R56, 0x2, R66 ;  /* 0x0000000238c27825 */ /* 0x010fca00078e0242 */
[----:B------:R0:W-:Y:S01]  /*549d0*/  @P0 STG.E.U16 desc[UR8][R194.64], R59 ;  /* 0x0000003bc2000986 */ /* 0x0001e2000c101508 */
[----:B------:R-:W-:Y:S02]  /*549e0*/  LOP3.LUT P0, RZ, R193, 0x10000, RZ, 0xc0, !PT ;  /* 0x00010000c1ff7812 */ /* 0x000fe4000780c0ff */
[----:B------:R-:W-:Y:S01]  /*549f0*/  PRMT R2, R59, 0x7632, R2 ;  /* 0x000076323b027816 */ /* 0x000fe20000000002 */
[----:B0-----:R-:W-:Y:S01]  /*54a00*/  IMAD.WIDE R194, R56, 0x2, R64 ;  /* 0x0000000238c27825 */ /* 0x001fe200078e0240 */
[----:B------:R-:W-:Y:S01]  /*54a10*/  LOP3.LUT P1, RZ, R191, 0x10, RZ, 0xc0, !PT ;  /* 0x00000010bfff7812 */ /* 0x000fe2000782c0ff */
[----:B------:R-:W4:Y:S08]  /*54a20*/  LDL.LU R56, [R1+0x534] ;  /* 0x0005340001387983 */ /* 0x000f300000300800 */
[----:B------:R0:W-:Y:S01]  /*54a30*/  @P0 STG.E.U16 desc[UR8][R194.64], R2 ;  /* 0x00000002c2000986 */ /* 0x0001e2000c101508 */
[----:B------:R-:W-:-:S02]  /*54a40*/  LOP3.LUT P0, RZ, R193, 0x8000, RZ, 0xc0, !PT ;  /* 0x00008000c1ff7812 */ /* 0x000fc4000780c0ff */
[----:B------:R-:W-:Y:S01]  /*54a50*/  LOP3.LUT P6, RZ, R191, 0x20, RZ, 0xc0, !PT ;  /* 0x00000020bfff7812 */ /* 0x000fe200078cc0ff */
        /* <DEDUP_REMOVED lines=13> */
[----:B0-----:R-:W-:Y:S01]  /*54b30*/  IMAD.WIDE R194, R58, 0x2, R66 ;  /* 0x000000023ac27825 */ /* 0x001fe200078e0242 */
[C---:B------:R-:W-:Y:S02]  /*54b40*/  LOP3.LUT P2, RZ, R191.reuse, 0x40, RZ, 0xc0, !PT ;  /* 0x00000040bfff7812 */ /* 0x040fe4000784c0ff */
[----:B------:R-:W-:Y:S02]  /*54b50*/  LOP3.LUT P4, RZ, R191, 0x80, RZ, 0xc0, !PT ;  /* 0x00000080bfff7812 */ /* 0x000fe4000788c0ff */
[----:B--2---:R0:W-:Y:S01]  /*54b60*/  @P6 STG.E.U16 desc[UR8][R194.64], R188 ;  /* 0x000000bcc2006986 */ /* 0x0041e2000c101508 */
[----:B------:R-:W-:-:S03]  /*54b70*/  PRMT R2, R188, 0x7632, R2 ;  /* 0x00007632bc027816 */ /* 0x000fc60000000002 */
[----:B0-----:R-:W2:Y:S04]  /*54b80*/  LDL.LU R188, [R1+0x538] ;  /* 0x0005380001bc7983 */ /* 0x001ea80000300800 */
[----:B------:R-:W2:Y:S01]  /*54b90*/  LDL.LU R52, [R1+0x458] ;  /* 0x0004580001347983 */ /* 0x000ea20000300800 */
[----:B------:R-:W-:-:S03]  /*54ba0*/  IMAD.WIDE R194, R58, 0x2, R64 ;  /* 0x000000023ac27825 */ /* 0x000fc600078e0240 */
[----:B------:R-:W2:Y:S04]  /*54bb0*/  LDL.LU R55, [R1+0x53c] ;  /* 0x00053c0001377983 */ /* 0x000ea80000300800 */
[----:B------:R3:W-:Y:S02]  /*54bc0*/  @P2 STG.E.U16 desc[UR8][R194.64], R2 ;  /* 0x00000002c2002986 */ /* 0x0007e4000c101508 */
[----:B---3--:R-:W-:-:S05]  /*54bd0*/  IMAD.WIDE R194, R189, 0x2, R66 ;  /* 0x00000002bdc27825 */ /* 0x008fca00078e0242 */
[----:B------:R0:W-:Y:S02]  /*54be0*/  @P4 STG.E.U16 desc[UR8][R194.64], R54 ;  /* 0x00000036c2004986 */ /* 0x0001e4000c101508 */
[----:B0-----:R-:W-:Y:S02]  /*54bf0*/  IMAD.WIDE R194, R189, 0x2, R64 ;  /* 0x00000002bdc27825 */ /* 0x001fe400078e0240 */
[----:B------:R-:W3:Y:S04]  /*54c00*/  LDL.LU R189, [R1+0x46c] ;  /* 0x00046c0001bd7983 */ /* 0x000ee80000300800 */
[----:B------:R-:W3:Y:S04]  /*54c10*/  LDL.LU R57, [R1+0x540] ;  /* 0x0005400001397983 */ /* 0x000ee80000300800 */
[----:B------:R-:W3:Y:S04]  /*54c20*/  LDL.LU R58, [R1+0x45c] ;  /* 0x00045c00013a7983 */ /* 0x000ee80000300800 */
[----:B------:R-:W3:Y:S01]  /*54c30*/  LDL.LU R53, [R1+0x544] ;  /* 0x0005440001357983 */ /* 0x000ee20000300800 */
[----:B------:R-:W-:-:S03]  /*54c40*/  PRMT R2, R54, 0x7632, R2 ;  /* 0x0000763236027816 */ /* 0x000fc60000000002 */
[----:B------:R-:W3:Y:S01]  /*54c50*/  LDL.LU R54, [R1+0x440] ;  /* 0x0004400001367983 */ /* 0x000ee20000300800 */
[C---:B------:R-:W-:Y:S02]  /*54c60*/  LOP3.LUT P3, RZ, R191.reuse, 0x100, RZ, 0xc0, !PT ;  /* 0x00000100bfff7812 */ /* 0x040fe4000786c0ff */
[C---:B------:R-:W-:Y:S02]  /*54c70*/  LOP3.LUT P5, RZ, R191.reuse, 0x200, RZ, 0xc0, !PT ;  /* 0x00000200bfff7812 */ /* 0x040fe400078ac0ff */
[C---:B------:R-:W-:Y:S02]  /*54c80*/  LOP3.LUT P6, RZ, R191.reuse, 0x400, RZ, 0xc0, !PT ;  /* 0x00000400bfff7812 */ /* 0x040fe400078cc0ff */
[----:B------:R-:W-:-:S07]  /*54c90*/  LOP3.LUT P1, RZ, R191, 0x800, RZ, 0xc0, !PT ;  /* 0x00000800bfff7812 */ /* 0x000fce000782c0ff */
[----:B------:R4:W-:Y:S02]  /*54ca0*/  @P3 STG.E.U16 desc[UR8][R194.64], R2 ;  /* 0x00000002c2003986 */ /* 0x0009e4000c101508 */
[----:B----4-:R-:W-:Y:S01]  /*54cb0*/  IMAD.WIDE R194, R56, 0x2, R66 ;  /* 0x0000000238c27825 */ /* 0x010fe200078e0242 */
[----:B------:R-:W-:-:S04]  /*54cc0*/  PRMT R2, R59, 0x7632, R2 ;  /* 0x000076323b027816 */ /* 0x000fc80000000002 */
[----:B------:R0:W-:Y:S02]  /*54cd0*/  @P5 STG.E.U16 desc[UR8][R194.64], R59 ;  /* 0x0000003bc2005986 */ /* 0x0001e4000c101508 */
[----:B0-----:R-:W-:Y:S02]  /*54ce0*/  IMAD.WIDE R194, R56, 0x2, R64 ;  /* 0x0000000238c27825 */ /* 0x001fe400078e0240 */
[----:B------:R-:W4:Y:S04]  /*54cf0*/  LDL.LU R56, [R1+0x548] ;  /* 0x0005480001387983 */ /* 0x000f280000300800 */
[----:B------:R2:W-:Y:S04]  /*54d00*/  @P6 STG.E.U16 desc[UR8][R194.64], R2 ;  /* 0x00000002c2006986 */ /* 0x0005e8000c101508 */
[----:B------:R-:W4:Y:S01]  /*54d10*/  LDL.LU R59, [R1+0x430] ;  /* 0x00043000013b7983 */ /* 0x000f220000300800 */
[----:B------:R-:W-:-:S02]  /*54d20*/  LOP3.LUT P4, RZ, R191, 0x1000, RZ, 0xc0, !PT ;  /* 0x00001000bfff7812 */ /* 0x000fc4000788c0ff */
[C---:B------:R-:W-:Y:S02]  /*54d30*/  LOP3.LUT P2, RZ, R191.reuse, 0x2000, RZ, 0xc0, !PT ;  /* 0x00002000bfff7812 */ /* 0x040fe4000784c0ff */
[----:B------:R-:W-:Y:S01]  /*54d40*/  LOP3.LUT P0, RZ, R191, 0x80000, RZ, 0xc0, !PT ;  /* 0x00080000bfff7812 */ /* 0x000fe2000780c0ff */
[----:B--2---:R-:W-:-:S05]  /*54d50*/  IMAD.WIDE R194, R188, 0x2, R66 ;  /* 0x00000002bcc27825 */ /* 0x004fca00078e0242 */
[----:B------:R0:W-:Y:S02]  /*54d60*/  @P1 STG.E.U16 desc[UR8][R194.64], R52 ;  /* 0x00000034c2001986 */ /* 0x0001e4000c101508 */
[----:B0-----:R-:W-:Y:S02]  /*54d70*/  IMAD.WIDE R194, R188, 0x2, R64 ;  /* 0x00000002bcc27825 */ /* 0x001fe400078e0240 */
[----:B------:R-:W2:Y:S01]  /*54d80*/  LDL.LU R188, [R1+0x54c] ;  /* 0x00054c0001bc7983 */ /* 0x000ea20000300800 */
[----:B------:R-:W-:-:S05]  /*54d90*/  PRMT R2, R52, 0x7632, R2 ;  /* 0x0000763234027816 */ /* 0x000fca0000000002 */
[----:B------:R0:W-:Y:S02]  /*54da0*/  @P4 STG.E.U16 desc[UR8][R194.64], R2 ;  /* 0x00000002c2004986 */ /* 0x0001e4000c101508 */
[----:B0-----:R-:W-:-:S05]  /*54db0*/  IMAD.WIDE R194, R55, 0x2, R66 ;  /* 0x0000000237c27825 */ /* 0x001fca00078e0242 */
[----:B---3--:R0:W-:Y:S01]  /*54dc0*/  @P2 STG.E.U16 desc[UR8][R194.64], R189 ;  /* 0x000000bdc2002986 */ /* 0x0081e2000c101508 */
[----:B------:R-:W-:-:S03]  /*54dd0*/  PRMT R2, R189, 0x7632, R2 ;  /* 0x00007632bd027816 */ /* 0x000fc60000000002 */
[----:B0-----:R-:W3:Y:S01]  /*54de0*/  LDL.LU R189, [R1+0x550] ;  /* 0x0005500001bd7983 */ /* 0x001ee20000300800 */
[----:B------:R-:W-:-:S03]  /*54df0*/  IMAD.WIDE R194, R55, 0x2, R64 ;  /* 0x0000000237c27825 */ /* 0x000fc600078e0240 */
[----:B------:R-:W3:Y:S01]  /*54e00*/  LDL.LU R55, [R1+0x434] ;  /* 0x0004340001377983 */ /* 0x000ee20000300800 */
[----:B------:R-:W-:-:S04]  /*54e10*/  LOP3.LUT R193, R193, 0xfffffdff, RZ, 0xc0, !PT ;  /* 0xfffffdffc1c17812 */ /* 0x000fc800078ec0ff */
[----:B------:R-:W-:Y:S02]  /*54e20*/  @P0 LOP3.LUT R193, R193, 0x200, RZ, 0xfc, !PT ;  /* 0x00000200c1c10812 */ /* 0x000fe400078efcff */
[----:B------:R-:W-:Y:S02]  /*54e30*/  LOP3.LUT P0, RZ, R191, 0x40000, RZ, 0xc0, !PT ;  /* 0x00040000bfff7812 */ /* 0x000fe4000780c0ff */
[----:B------:R-:W-:-:S11]  /*54e40*/  LOP3.LUT R193, R193, 0xfffffbff, RZ, 0xc0, !PT ;  /* 0xfffffbffc1c17812 */ /* 0x000fd600078ec0ff */
[----:B------:R-:W-:Y:S02]  /*54e50*/  @P0 LOP3.LUT R193, R193, 0x400, RZ, 0xfc, !PT ;  /* 0x00000400c1c10812 */ /* 0x000fe400078efcff */
[----:B------:R-:W-:Y:S02]  /*54e60*/  LOP3.LUT P0, RZ, R191, 0x20000, RZ, 0xc0, !PT ;  /* 0x00020000bfff7812 */ /* 0x000fe4000780c0ff */
[----:B------:R-:W-:Y:S02]  /*54e70*/  LOP3.LUT R193, R193, 0xfffff7ff, RZ, 0xc0, !PT ;  /* 0xfffff7ffc1c17812 */ /* 0x000fe400078ec0ff */
[----:B------:R-:W-:-:S09]  /*54e80*/  LOP3.LUT P5, RZ, R191, 0x4000, RZ, 0xc0, !PT ;  /* 0x00004000bfff7812 */ /* 0x000fd200078ac0ff */
[----:B------:R-:W-:Y:S02]  /*54e90*/  @P0 LOP3.LUT R193, R193, 0x800, RZ, 0xfc, !PT ;  /* 0x00000800c1c10812 */ /* 0x000fe400078efcff */
[----:B------:R-:W-:Y:S02]  /*54ea0*/  LOP3.LUT P0, RZ, R191, 0x10000, RZ, 0xc0, !PT ;  /* 0x00010000bfff7812 */ /* 0x000fe4000780c0ff */
[----:B------:R-:W-:Y:S01]  /*54eb0*/  LOP3.LUT R193, R193, 0xffffefff, RZ, 0xc0, !PT ;  /* 0xffffefffc1c17812 */ /* 0x000fe200078ec0ff */
[----:B------:R0:W-:Y:S10]  /*54ec0*/  @P5 STG.E.U16 desc[UR8][R194.64], R2 ;  /* 0x00000002c2005986 */ /* 0x0001f4000c101508 */
[----:B------:R-:W-:-:S02]  /*54ed0*/  @P0 LOP3.LUT R193, R193, 0x1000, RZ, 0xfc, !PT ;  /* 0x00001000c1c10812 */ /* 0x000fc400078efcff */
[----:B------:R-:W-:Y:S01]  /*54ee0*/  LOP3.LUT P0, RZ, R191, 0x8000, RZ, 0xc0, !PT ;  /* 0x00008000bfff7812 */ /* 0x000fe2000780c0ff */
[----:B0-----:R-:W-:Y:S01]  /*54ef0*/  IMAD.WIDE R194, R57, 0x2, R66 ;  /* 0x0000000239c27825 */ /* 0x001fe200078e0242 */
[----:B------:R-:W-:-:S11]  /*54f00*/  PRMT R2, R58, 0x7632, R2 ;  /* 0x000076323a027816 */ /* 0x000fd60000000002 */
[----:B------:R0:W-:Y:S01]  /*54f10*/  @P0 STG.E.U16 desc[UR8][R194.64], R58 ;  /* 0x0000003ac2000986 */ /* 0x0001e2000c101508 */
[----:B------:R-:W-:Y:S01]  /*54f20*/  LOP3.LUT P0, RZ, R193, 0x1000, RZ, 0xc0, !PT ;  /* 0x00001000c1ff7812 */ /* 0x000fe2000780c0ff */
[----:B0-----:R-:W-:Y:S01]  /*54f30*/  IMAD.WIDE R194, R57, 0x2, R64 ;  /* 0x0000000239c27825 */ /* 0x001fe200078e0240 */
[----:B------:R-:W-:Y:S01]  /*54f40*/  LOP3.LUT P3, RZ, R191, 0x100000, RZ, 0xc0, !PT ;  /* 0x00100000bfff7812 */ /* 0x000fe2000786c0ff */
[----:B------:R-:W3:Y:S10]  /*54f50*/  LDL.LU R57, [R1+0x554] ;  /* 0x0005540001397983 */ /* 0x000ef40000300800 */
[----:B------:R0:W-:Y:S01]  /*54f60*/  @P0 STG.E.U16 desc[UR8][R194.64], R2 ;  /* 0x00000002c2000986 */ /* 0x0001e2000c101508 */
[----:B------:R-:W-:-:S02]  /*54f70*/  LOP3.LUT P0, RZ, R193, 0x800, RZ, 0xc0, !PT ;  /* 0x00000800c1ff7812 */ /* 0x000fc4000780c0ff */
[----:B------:R-:W-:Y:S01]  /*54f80*/  LOP3.LUT P6, RZ, R191, 0x200000, RZ, 0xc0, !PT ;  /* 0x00200000bfff7812 */ /* 0x000fe200078cc0ff */
[----:B------:R-:W3:Y:S01]  /*54f90*/  LDL.LU R58, [R1+0x448] ;  /* 0x00044800013a7983 */ /* 0x000ee20000300800 */
[----:B0-----:R-:W-:-:S09]  /*54fa0*/  IMAD.WIDE R194, R53, 0x2, R66 ;  /* 0x0000000235c27825 */ /* 0x001fd200078e0242 */
[----:B------:R0:W-:Y:S01]  /*54fb0*/  @P0 STG.E.U16 desc[UR8][R194.64], R54 ;  /* 0x00000036c2000986 */ /* 0x0001e2000c101508 */
[----:B------:R-:W-:Y:S02]  /*54fc0*/  LOP3.LUT P0, RZ, R193, 0x400, RZ, 0xc0, !PT ;  /* 0x00000400c1ff7812 */ /* 0x000fe4000780c0ff */
[----:B------:R-:W-:Y:S01]  /*54fd0*/  PRMT R2, R54, 0x7632, R2 ;  /* 0x0000763236027816 */ /* 0x000fe20000000002 */
[----:B0-----:R-:W-:-:S10]  /*54fe0*/  IMAD.WIDE R194, R53, 0x2, R64 ;  /* 0x0000000235c27825 */ /* 0x001fd400078e0240 */
[----:B------:R4:W-:Y:S01]  /*54ff0*/  @P0 STG.E.U16 desc[UR8][R194.64], R2 ;  /* 0x00000002c2000986 */ /* 0x0009e2000c101508 */
[----:B------:R-:W-:Y:S01]  /*55000*/  LOP3.LUT P0, RZ, R193, 0x200, RZ, 0xc0, !PT ;  /* 0x00000200c1ff7812 */ /* 0x000fe2000780c0ff */
[----:B----4-:R-:W-:Y:S01]  /*55010*/  IMAD.WIDE R194, R56, 0x2, R66 ;  /* 0x0000000238c27825 */ /* 0x010fe200078e0242 */
[----:B------:R-:W-:-:S11]  /*55020*/  PRMT R2, R59, 0x7632, R2 ;  /* 0x000076323b027816 */ /* 0x000fd60000000002 */
[----:B------:R0:W-:Y:S02]  /*55030*/  @P0 STG.E.U16 desc[UR8][R194.64], R59 ;  /* 0x0000003bc2000986 */ /* 0x0001e4000c101508 */
[----:B0-----:R-:W-:-:S05]  /*55040*/  IMAD.WIDE R194, R56, 0x2, R64 ;  /* 0x0000000238c27825 */ /* 0x001fca00078e0240 */
[----:B------:R0:W-:Y:S02]  /*55050*/  @P3 STG.E.U16 desc[UR8][R194.64], R2 ;  /* 0x00000002c2003986 */ /* 0x0001e4000c101508 */
[----:B0-----:R-:W-:Y:S02]  /*55060*/  PRMT R2, R190, 0x7632, R2 ;  /* 0x00007632be027816 */ /* 0x001fe40000000002 */
[C---:B------:R-:W-:Y:S02]  /*55070*/  LOP3.LUT P1, RZ, R191.reuse, 0x400000, RZ, 0xc0, !PT ;  /* 0x00400000bfff7812 */ /* 0x040fe4000782c0ff */
[----:B------:R-:W-:Y:S01]  /*55080*/  LOP3.LUT P4, RZ, R191, 0x800000, RZ, 0xc0, !PT ;  /* 0x00800000bfff7812 */ /* 0x000fe2000788c0ff */
[----:B--2---:R-:W-:-:S05]  /*55090*/  IMAD.WIDE R194, R188, 0x2, R66 ;  /* 0x00000002bcc27825 */ /* 0x004fca00078e0242 */
[----:B------:R0:W-:Y:S04]  /*550a0*/  @P6 STG.E.U16 desc[UR8][R194.64], R190 ;  /* 0x000000bec2006986 */ /* 0x0001e8000c101508 */
[----:B0-----:R-:W2:Y:S04]  /*550b0*/  LDL.LU R190, [R1+0x1bf0] ;  /* 0x001bf00001be7983 */ /* 0x001ea80000300800 */
[----:B------:R-:W4:Y:S04]  /*550c0*/  LDL.LU R59, [R1+0x558] ;  /* 0x00055800013b7983 */ /* 0x000f280000300800 */
[----:B------:R-:W4:Y:S04]  /*550d0*/  LDL.LU R192, [R1+0x438] ;  /* 0x0004380001c07983 */ /* 0x000f280000300800 */
[----:B------:R-:W4:Y:S01]  /*550e0*/  LDL.LU R54, [R1+0x560] ;  /* 0x0005600001367983 */ /* 0x000f220000300800 */
[----:B------:R-:W-:-:S03]  /*550f0*/  IMAD.WIDE R194, R188, 0x2, R64 ;  /* 0x00000002bcc27825 */ /* 0x000fc600078e0240 */
[----:B------:R-:W4:Y:S04]  /*55100*/  LDL.LU R188, [R1+0x44c] ;  /* 0x00044c0001bc7983 */ /* 0x000f280000300800 */
[----:B------:R3:W-:Y:S04]  /*55110*/  @P1 STG.E.U16 desc[UR8][R194.64], R2 ;  /* 0x00000002c2001986 */ /* 0x0007e8000c101508 */
[----:B------:R-:W4:Y:S01]  /*55120*/  LDL.LU R56, [R1+0x564] ;  /* 0x0005640001387983 */ /* 0x000f220000300800 */
[----:B---3--:R-:W-:-:S05]  /*55130*/  IMAD.WIDE R194, R189, 0x2, R66 ;  /* 0x00000002bdc27825 */ /* 0x008fca00078e0242 */
[----:B------:R0:W-:Y:S02]  /*55140*/  @P4 STG.E.U16 desc[UR8][R194.64], R55 ;  /* 0x00000037c2004986 */ /* 0x0001e4000c101508 */
[----:B0-----:R-:W-:Y:S02]  /*55150*/  IMAD.WIDE R194, R189, 0x2, R64 ;  /* 0x00000002bdc27825 */ /* 0x001fe400078e0240 */
[----:B------:R-:W3:Y:S04]  /*55160*/  LDL.LU R189, [R1+0x43c] ;  /* 0x00043c0001bd7983 */ /* 0x000ee80000300800 */
[----:B------:R-:W3:Y:S01]  /*55170*/  LDL.LU R52, [R1+0x568] ;  /* 0x0005680001347983 */ /* 0x000ee20000300800 */
[----:B------:R-:W-:-:S03]  /*55180*/  LOP3.LUT P2, RZ, R191, 0x1000000, RZ, 0xc0, !PT ;  /* 0x01000000bfff7812 */ /* 0x000fc6000784c0ff */
[----:B------:R-:W3:Y:S01]  /*55190*/  LDL.LU R53, [R1+0x420] ;  /* 0x0004200001357983 */ /* 0x000ee20000300800 */
[----:B------:R-:W-:Y:S02]  /*551a0*/  LOP3.LUT P5, RZ, R191, 0x2000000, RZ, 0xc0, !PT ;  /* 0x02000000bfff7812 */ /* 0x000fe400078ac0ff */
[----:B------:R-:W-:Y:S02]  /*551b0*/  PRMT R2, R55, 0x7632, R2 ;  /* 0x0000763237027816 */ /* 0x000fe40000000002 */
[C---:B------:R-:W-:Y:S01]  /*551c0*/  LOP3.LUT P6, RZ, R191.reuse, 0x4000000, RZ, 0xc0, !PT ;  /* 0x04000000bfff7812 */ /* 0x040fe200078cc0ff */
[----:B------:R-:W3:Y:S04]  /*551d0*/  LDL.LU R55, [R1+0x56c] ;  /* 0x00056c0001377983 */ /* 0x000ee80000300800 */
[----:B------:R0:W-:Y:S01]  /*551e0*/  @P2 STG.E.U16 desc[UR8][R194.64], R2 ;  /* 0x00000002c2002986 */ /* 0x0001e2000c101508 */
[----:B------:R-:W-:-:S02]  /*551f0*/  LOP3.LUT P3, RZ, R191, 0x8000000, RZ, 0xc0, !PT ;  /* 0x08000000bfff7812 */ /* 0x000fc4000786c0ff */
[----:B------:R-:W-:Y:S02]  /*55200*/  LOP3.LUT R193, R193, 0xffffffdf, RZ, 0xc0, !PT ;  /* 0xffffffdfc1c17812 */ /* 0x000fe400078ec0ff */
[C---:B------:R-:W-:Y:S02]  /*55210*/  LOP3.LUT P4, RZ, R191.reuse, 0x10000000, RZ, 0xc0, !PT ;  /* 0x10000000bfff7812 */ /* 0x040fe4000788c0ff */
[----:B------:R-:W-:Y:S01]  /*55220*/  LOP3.LUT P1, RZ, R191, 0x20000000, RZ, 0xc0, !PT ;  /* 0x20000000bfff7812 */ /* 0x000fe2000782c0ff */
[----:B0-----:R-:W-:-:S05]  /*55230*/  IMAD.WIDE R194, R57, 0x2, R66 ;  /* 0x0000000239c27825 */ /* 0x001fca00078e0242 */
[----:B------:R0:W-:Y:S01]  /*55240*/  @P5 STG.E.U16 desc[UR8][R194.64], R58 ;  /* 0x0000003ac2005986 */ /* 0x0001e2000c101508 */
[----:B------:R-:W-:Y:S01]  /*55250*/  PRMT R2, R58, 0x7632, R2 ;  /* 0x000076323a027816 */ /* 0x000fe20000000002 */
[----:B0-----:R-:W-:Y:S02]  /*55260*/  IMAD.WIDE R194, R57, 0x2, R64 ;  /* 0x0000000239c27825 */ /* 0x001fe400078e0240 */
[----:B------:R-:W3:Y:S04]  /*55270*/  LDL.LU R57, [R1+0x410] ;  /* 0x0004100001397983 */ /* 0x000ee80000300800 */
[----:B------:R4:W-:Y:S04]  /*55280*/  @P6 STG.E.U16 desc[UR8][R194.64], R2 ;  /* 0x00000002c2006986 */ /* 0x0009e8000c101508 */
[----:B------:R-:W3:Y:S01]  /*55290*/  LDL.LU R58, [R1+0x570] ;  /* 0x00057000013a7983 */ /* 0x000ee20000300800 */
[----:B------:R-:W-:-:S02]  /*552a0*/  LOP3.LUT P5, RZ, R191, 0x40000000, RZ, 0xc0, !PT ;  /* 0x40000000bfff7812 */ /* 0x000fc400078ac0ff */
[----:B--2---:R-:W-:Y:S01]  /*552b0*/  LOP3.LUT P0, RZ, R190, 0x8, RZ, 0xc0, !PT ;  /* 0x00000008beff7812 */ /* 0x004fe2000780c0ff */
[----:B----4-:R-:W-:Y:S01]  /*552c0*/  IMAD.WIDE R194, R59, 0x2, R66 ;  /* 0x000000023bc27825 */ /* 0x010fe200078e0242 */
[----:B------:R-:W-:-:S04]  /*552d0*/  PRMT R2, R192, 0x7632, R2 ;  /* 0x00007632c0027816 */ /* 0x000fc80000000002 */
[----:B------:R0:W-:Y:S07]  /*552e0*/  @P3 STG.E.U16 desc[UR8][R194.64], R192 ;  /* 0x000000c0c2003986 */ /* 0x0001ee000c101508 */
[----:B------:R-:W-:Y:S02]  /*552f0*/  @P0 LOP3.LUT R193, R193, 0x20, RZ, 0xfc, !PT ;  /* 0x00000020c1c10812 */ /* 0x000fe400078efcff */
[----:B------:R-:W-:Y:S01]  /*55300*/  LOP3.LUT P0, RZ, R190, 0x4, RZ, 0xc0, !PT ;  /* 0x00000004beff7812 */ /* 0x000fe2000780c0ff */
[----:B0-----:R-:W-:Y:S01]  /*55310*/  IMAD.WIDE R194, R59, 0x2, R64 ;  /* 0x000000023bc27825 */ /* 0x001fe200078e0240 */
[----:B------:R-:W-:Y:S01]  /*55320*/  LOP3.LUT R193, R193, 0xffffffbf, RZ, 0xc0, !PT ;  /* 0xffffffbfc1c17812 */ /* 0x000fe200078ec0ff */
[----:B------:R-:W2:Y:S04]  /*55330*/  LDL.LU R59, [R1+0x424] ;  /* 0x00042400013b7983 */ /* 0x000ea80000300800 */
[----:B------:R0:W-:Y:S06]  /*55340*/  @P4 STG.E.U16 desc[UR8][R194.64], R2 ;  /* 0x00000002c2004986 */ /* 0x0001ec000c101508 */
[----:B------:R-:W-:-:S02]  /*55350*/  @P0 LOP3.LUT R193, R193, 0x40, RZ, 0xfc, !PT ;  /* 0x00000040c1c10812 */ /* 0x000fc400078efcff */
[----:B------:R-:W-:Y:S01]  /*55360*/  LOP3.LUT P0, RZ, R190, 0x2, RZ, 0xc0, !PT ;  /* 0x00000002beff7812 */ /* 0x000fe2000780c0ff */
[----:B0-----:R-:W-:Y:S01]  /*55370*/  IMAD.WIDE R194, R54, 0x2, R66 ;  /* 0x0000000236c27825 */ /* 0x001fe200078e0242 */
[----:B------:R-:W-:-:S04]  /*55380*/  PRMT R2, R188, 0x7632, R2 ;  /* 0x00007632bc027816 */ /* 0x000fc80000000002 */
[----:B------:R0:W-:Y:S01]  /*55390*/  @P1 STG.E.U16 desc[UR8][R194.64], R188 ;  /* 0x000000bcc2001986 */ /* 0x0001e2000c101508 */
[----:B------:R-:W-:-:S03]  /*553a0*/  LOP3.LUT R193, R193, 0xffffff7f, RZ, 0xc0, !PT ;  /* 0xffffff7fc1c17812 */ /* 0x000fc600078ec0ff */
[----:B0-----:R-:W4:Y:S01]  /*553b0*/  LDL.LU R188, [R1+0x574] ;  /* 0x0005740001bc7983 */ /* 0x001f220000300800 */
[----:B------:R-:W-:-:S03]  /*553c0*/  IMAD.WIDE R194, R54, 0x2, R64 ;  /* 0x0000000236c27825 */ /* 0x000fc600078e0240 */
[----:B------:R-:W4:Y:S01]  /*553d0*/  LDL.LU R54, [R1+0x414] ;  /* 0x0004140001367983 */ /* 0x000f220000300800 */
[----:B------:R-:W-:Y:S02]  /*553e0*/  @P0 LOP3.LUT R193, R193, 0x80, RZ, 0xfc, !PT ;  /* 0x00000080c1c10812 */ /* 0x000fe400078efcff */
[----:B------:R-:W-:Y:S02]  /*553f0*/  LOP3.LUT P0, RZ, R190, 0x1, RZ, 0xc0, !PT ;  /* 0x00000001beff7812 */ /* 0x000fe4000780c0ff */
[----:B------:R-:W-:Y:S01]  /*55400*/  LOP3.LUT R193, R193, 0xfffffeff, RZ, 0xc0, !PT ;  /* 0xfffffeffc1c17812 */ /* 0x000fe200078ec0ff */
[----:B------:R0:W-:Y:S10]  /*55410*/  @P5 STG.E.U16 desc[UR8][R194.64], R2 ;  /* 0x00000002c2005986 */ /* 0x0001f4000c101508 */
[----:B------:R-:W-:-:S02]  /*55420*/  @P0 LOP3.LUT R193, R193, 0x100, RZ, 0xfc, !PT ;  /* 0x00000100c1c10812 */ /* 0x000fc400078efcff */
[----:B------:R-:W-:Y:S01]  /*55430*/  LOP3.LUT P0, RZ, R191, 0x80000000, RZ, 0xc0, !PT ;  /* 0x80000000bfff7812 */ /* 0x000fe2000780c0ff */
[----:B0-----:R-:W-:Y:S01]  /*55440*/  IMAD.WIDE R194, R56, 0x2, R66 ;  /* 0x0000000238c27825 */ /* 0x001fe200078e0242 */
[----:B---3--:R-:W-:-:S11]  /*55450*/  PRMT R2, R189, 0x7632, R2 ;  /* 0x00007632bd027816 */ /* 0x008fd60000000002 */
[----:B------:R0:W-:Y:S04]  /*55460*/  @P0 STG.E.U16 desc[UR8][R194.64], R189 ;  /* 0x000000bdc2000986 */ /* 0x0001e8000c101508 */
[----:B0-----:R-:W3:Y:S01]  /*55470*/  LDL.LU R189, [R1+0x578] ;  /* 0x0005780001bd7983 */ /* 0x001ee20000300800 */
[----:B------:R-:W-:-:S03]  /*55480*/  IMAD.WIDE R194, R56, 0x2, R64 ;  /* 0x0000000238c27825 */ /* 0x000fc600078e0240 */
[----:B------:R-:W3:Y:S01]  /*55490*/  LDL.LU R56, [R1+0x428] ;  /* 0x0004280001387983 */ /* 0x000ee20000300800 */
[----:B------:R-:W-:-:S13]  /*554a0*/  LOP3.LUT P0, RZ, R193, 0x100, RZ, 0xc0, !PT ;  /* 0x00000100c1ff7812 */ /* 0x000fda000780c0ff */
[----:B------:R0:W-:Y:S01]  /*554b0*/  @P0 STG.E.U16 desc[UR8][R194.64], R2 ;  /* 0x00000002c2000986 */ /* 0x0001e2000c101508 */
[----:B------:R-:W-:Y:S01]  /*554c0*/  LOP3.LUT P0, RZ, R193, 0x80, RZ, 0xc0, !PT ;  /* 0x00000080c1ff7812 */ /* 0x000fe2000780c0ff */
[----:B0-----:R-:W-:-:S12]  /*554d0*/  IMAD.WIDE R194, R52, 0x2, R66 ;  /* 0x0000000234c27825 */ /* 0x001fd800078e0242 */
[----:B------:R0:W-:Y:S01]  /*554e0*/  @P0 STG.E.U16 desc[UR8][R194.64], R53 ;  /* 0x00000035c2000986 */ /* 0x0001e2000c101508 */
[----:B------:R-:W-:Y:S02]  /*554f0*/  LOP3.LUT P0, RZ, R193, 0x40, RZ, 0xc0, !PT ;  /* 0x00000040c1ff7812 */ /* 0x000fe4000780c0ff */
[----:B------:R-:W-:Y:S01]  /*55500*/  PRMT R2, R53, 0x7632, R2 ;  /* 0x0000763235027816 */ /* 0x000fe20000000002 */
[----:B0-----:R-:W-:-:S10]  /*55510*/  IMAD.WIDE R194, R52, 0x2, R64 ;  /* 0x0000000234c27825 */ /* 0x001fd400078e0240 */
[----:B------:R0:W-:Y:S01]  /*55520*/  @P0 STG.E.U16 desc[UR8][R194.64], R2 ;  /* 0x00000002c2000986 */ /* 0x0001e2000c101508 */
[----:B------:R-:W-:Y:S02]  /*55530*/  LOP3.LUT P0, RZ, R193, 0x20, RZ, 0xc0, !PT ;  /* 0x00000020c1ff7812 */ /* 0x000fe4000780c0ff */
[C---:B------:R-:W-:Y:S02]  /*55540*/  LOP3.LUT P2, RZ, R190.reuse, 0x10, RZ, 0xc0, !PT ;  /* 0x00000010beff7812 */ /* 0x040fe4000784c0ff */
[----:B------:R-:W-:Y:S01]  /*55550*/  LOP3.LUT P6, RZ, R190, 0x20, RZ, 0xc0, !PT ;  /* 0x00000020beff7812 */ /* 0x000fe200078cc0ff */
[----:B0-----:R-:W-:Y:S01]  /*55560*/  IMAD.WIDE R194, R55, 0x2, R66 ;  /* 0x0000000237c27825 */ /* 0x001fe200078e0242 */
[----:B------:R-:W-:-:S07]  /*55570*/  PRMT R2, R57, 0x7632, R2 ;  /* 0x0000763239027816 */ /* 0x000fce0000000002 */
[----:B------:R0:W-:Y:S01]  /*55580*/  @P0 STG.E.U16 desc[UR8][R194.64], R57 ;  /* 0x00000039c2000986 */ /* 0x0001e2000c101508 */
[C---:B------:R-:W-:Y:S01]  /*55590*/  LOP3.LUT P3, RZ, R190.reuse, 0x40, RZ, 0xc0, !PT ;  /* 0x00000040beff7812 */ /* 0x040fe2000786c0ff */
[----:B0-----:R-:W-:Y:S01]  /*555a0*/  IMAD.WIDE R194, R55, 0x2, R64 ;  /* 0x0000000237c27825 */ /* 0x001fe200078e0240 */
[----:B------:R-:W-:Y:S01]  /*555b0*/  LOP3.LUT P4, RZ, R190, 0x80, RZ, 0xc0, !PT ;  /* 0x00000080beff7812 */ /* 0x000fe2000788c0ff */
[----:B------:R-:W3:Y:S04]  /*555c0*/  LDL.LU R57, [R1+0x57c] ;  /* 0x00057c0001397983 */ /* 0x000ee80000300800 */
[----:B------:R0:W-:Y:S02]  /*555d0*/  @P2 STG.E.U16 desc[UR8][R194.64], R2 ;  /* 0x00000002c2002986 */ /* 0x0001e4000c101508 */
[----:B0-----:R-:W-:Y:S01]  /*555e0*/  IMAD.WIDE R194, R58, 0x2, R66 ;  /* 0x000000023ac27825 */ /* 0x001fe200078e0242 */
[----:B------:R-:W-:-:S02]  /*555f0*/  LOP3.LUT P1, RZ, R190, 0x100, RZ, 0xc0, !PT ;  /* 0x00000100beff7812 */ /* 0x000fc4000782c0ff */
[----:B------:R-:W-:Y:S02]  /*55600*/  LOP3.LUT P5, RZ, R190, 0x200, RZ, 0xc0, !PT ;  /* 0x00000200beff7812 */ /* 0x000fe400078ac0ff */
[----:B--2---:R0:W-:Y:S01]  /*55610*/  @P6 STG.E.U16 desc[UR8][R194.64], R59 ;  /* 0x0000003bc2006986 */ /* 0x0041e2000c101508 */
[----:B------:R-:W-:Y:S01]  /*55620*/  PRMT R2, R59, 0x7632, R2 ;  /* 0x000076323b027816 */ /* 0x000fe20000000002 */
[----:B0-----:R-:W-:Y:S02]  /*55630*/  IMAD.WIDE R194, R58, 0x2, R64 ;  /* 0x000000023ac27825 */ /* 0x001fe400078e0240 */
[----:B------:R-:W2:Y:S04]  /*55640*/  LDL.LU R58, [R1+0x418] ;  /* 0x00041800013a7983 */ /* 0x000ea80000300800 */
[----:B------:R4:W-:Y:S02]  /*55650*/  @P3 STG.E.U16 desc[UR8][R194.64], R2 ;  /* 0x00000002c2003986 */ /* 0x0009e4000c101508 */
[----:B----4-:R-:W-:-:S05]  /*55660*/  IMAD.WIDE R194, R188, 0x2, R66 ;  /* 0x00000002bcc27825 */ /* 0x010fca00078e0242 */
[----:B------:R0:W-:Y:S02]  /*55670*/  @P4 STG.E.U16 desc[UR8][R194.64], R54 ;  /* 0x00000036c2004986 */ /* 0x0001e4000c101508 */
[----:B0-----:R-:W-:Y:S02]  /*55680*/  IMAD.WIDE R194, R188, 0x2, R64 ;  /* 0x00000002bcc27825 */ /* 0x001fe400078e0240 */
[----:B------:R-:W4:Y:S04]  /*55690*/  LDL.LU R188, [R1+0x580] ;  /* 0x0005800001bc7983 */ /* 0x000f280000300800 */
[----:B------:R-:W4:Y:S04]  /*556a0*/  LDL.LU R59, [R1+0x42c] ;  /* 0x00042c00013b7983 */ /* 0x000f280000300800 */
[----:B------:R-:W4:Y:S04]  /*556b0*/  LDL.LU R52, [R1+0x584] ;  /* 0x0005840001347983 */ /* 0x000f280000300800 */
[----:B------:R-:W4:Y:S01]  /*556c0*/  LDL.LU R55, [R1+0x41c] ;  /* 0x00041c0001377983 */ /* 0x000f220000300800 */
[----:B------:R-:W-:-:S05]  /*556d0*/  PRMT R2, R54, 0x7632, R2 ;  /* 0x0000763236027816 */ /* 0x000fca0000000002 */
[----:B------:R3:W-:Y:S02]  /*556e0*/  @P1 STG.E.U16 desc[UR8][R194.64], R2 ;  /* 0x00000002c2001986 */ /* 0x0007e4000c101508 */
[----:B---3--:R-:W-:-:S05]  /*556f0*/  IMAD.WIDE R194, R189, 0x2, R66 ;  /* 0x00000002bdc27825 */ /* 0x008fca00078e0242 */
[----:B------:R0:W-:Y:S02]  /*55700*/  @P5 STG.E.U16 desc[UR8][R194.64], R56 ;  /* 0x00000038c2005986 */ /* 0x0001e4000c101508 */
[----:B0-----:R-:W-:Y:S02]  /*55710*/  IMAD.WIDE R194, R189, 0x2, R64 ;  /* 0x00000002bdc27825 */ /* 0x001fe400078e0240 */
[----:B------:R-:W3:Y:S04]  /*55720*/  LDL.LU R189, [R1+0x588] ;  /* 0x0005880001bd7983 */ /* 0x000ee80000300800 */
[----:B------:R-:W3:Y:S01]  /*55730*/  LDL.LU R192, [R1+0x400] ;  /* 0x0004000001c07983 */ /* 0x000ee20000300800 */
[C---:B------:R-:W-:Y:S02]  /*55740*/  LOP3.LUT P0, RZ, R190.reuse, 0x80000, RZ, 0xc0, !PT ;  /* 0x00080000beff7812 */ /* 0x040fe4000780c0ff */
[----:B------:R-:W-:Y:S01]  /*55750*/  LOP3.LUT R193, R193, 0xfffffffd, RZ, 0xc0, !PT ;  /* 0xfffffffdc1c17812 */ /* 0x000fe200078ec0ff */
[----:B------:R-:W3:Y:S01]  /*55760*/  LDL.LU R53, [R1+0x58c] ;  /* 0x00058c0001357983 */ /* 0x000ee20000300800 */
[----:B------:R-:W-:-:S02]  /*55770*/  LOP3.LUT P6, RZ, R190, 0x400, RZ, 0xc0, !PT ;  /* 0x00000400beff7812 */ /* 0x000fc400078cc0ff */
[C---:B------:R-:W-:Y:S01]  /*55780*/  LOP3.LUT P2, RZ, R190.reuse, 0x800, RZ, 0xc0, !PT ;  /* 0x00000800beff7812 */ /* 0x040fe2000784c0ff */
[----:B------:R-:W3:Y:S06]  /*55790*/  LDL.LU R54, [R1+0x3f0] ;  /* 0x0003f00001367983 */ /* 0x000eec0000300800 */
[----:B------:R-:W-:Y:S02]  /*557a0*/  @P0 LOP3.LUT R193, R193, 0x2, RZ, 0xfc, !PT ;  /* 0x00000002c1c10812 */ /* 0x000fe400078efcff */
[----:B------:R-:W-:Y:S02]  /*557b0*/  LOP3.LUT P0, RZ, R190, 0x40000, RZ, 0xc0, !PT ;  /* 0x00040000beff7812 */ /* 0x000fe4000780c0ff */
[----:B------:R-:W-:-:S02]  /*557c0*/  LOP3.LUT R193, R193, 0xfffffffb, RZ, 0xc0, !PT ;  /* 0xfffffffbc1c17812 */ /* 0x000fc400078ec0ff */
[----:B------:R-:W-:-:S09]  /*557d0*/  PRMT R2, R56, 0x7632, R2 ;  /* 0x0000763238027816 */ /* 0x000fd20000000002 */
[----:B------:R-:W-:Y:S02]  /*557e0*/  @P0 LOP3.LUT R193, R193, 0x4, RZ, 0xfc, !PT ;  /* 0x00000004c1c10812 */ /* 0x000fe400078efcff */
[C---:B------:R-:W-:Y:S02]  /*557f0*/  LOP3.LUT P0, RZ, R190.reuse, 0x20000, RZ, 0xc0, !PT ;  /* 0x00020000beff7812 */ /* 0x040fe4000780c0ff */
[----:B------:R-:W-:Y:S01]  /*55800*/  LOP3.LUT R193, R193, 0xfffffff7, RZ, 0xc0, !PT ;  /* 0xfffffff7c1c17812 */ /* 0x000fe200078ec0ff */
[----:B------:R0:W-:Y:S01]  /*55810*/  @P6 STG.E.U16 desc[UR8][R194.64], R2 ;  /* 0x00000002c2006986 */ /* 0x0001e2000c101508 */
[C---:B------:R-:W-:Y:S02]  /*55820*/  LOP3.LUT P4, RZ, R190.reuse, 0x1000, RZ, 0xc0, !PT ;  /* 0x00001000beff7812 */ /* 0x040fe4000788c0ff */
[----:B------:R-:W-:-:S07]  /*55830*/  LOP3.LUT P3, RZ, R190, 0x2000, RZ, 0xc0, !PT ;  /* 0x00002000beff7812 */ /* 0x000fce000786c0ff */
[----:B------:R-:W-:Y:S02]  /*55840*/  @P0 LOP3.LUT R193, R193, 0x8, RZ, 0xfc, !PT ;  /* 0x00000008c1c10812 */ /* 0x000fe400078efcff */
[C---:B------:R-:W-:Y:S02]  /*55850*/  LOP3.LUT P0, RZ, R190.reuse, 0x10000, RZ, 0xc0, !PT ;  /* 0x00010000beff7812 */ /* 0x040fe4000780c0ff */
[----:B------:R-:W-:Y:S01]  /*55860*/  LOP3.LUT P5, RZ, R190, 0x4000, RZ, 0xc0, !PT ;  /* 0x00004000beff7812 */ /* 0x000fe200078ac0ff */
[----:B0-----:R-:W-:Y:S01]  /*55870*/  IMAD.WIDE R194, R57, 0x2, R66 ;  /* 0x0000000239c27825 */ /* 0x001fe200078e0242 */
[----:B------:R-:W-:-:S09]  /*55880*/  LOP3.LUT R193, R193, 0xffffffef, RZ, 0xc0, !PT ;  /* 0xffffffefc1c17812 */ /* 0x000fd200078ec0ff */
[----:B------:R-:W-:Y:S02]  /*55890*/  @P0 LOP3.LUT R193, R193, 0x10, RZ, 0xfc, !PT ;  /* 0x00000010c1c10812 */ /* 0x000fe400078efcff */
[----:B------:R-:W-:Y:S01]  /*558a0*/  LOP3.LUT P0, RZ, R190, 0x8000, RZ, 0xc0, !PT ;  /* 0x00008000beff7812 */ /* 0x000fe2000780c0ff */
[----:B--2---:R0:W-:Y:S01]  /*558b0*/  @P2 STG.E.U16 desc[UR8][R194.64], R58 ;  /* 0x0000003ac2002986 */ /* 0x0041e2000c101508 */
[----:B------:R-:W-:Y:S01]  /*558c0*/  PRMT R2, R58, 0x7632, R2 ;  /* 0x000076323a027816 */ /* 0x000fe20000000002 */
[----:B0-----:R-:W-:Y:S02]  /*558d0*/  IMAD.WIDE R194, R57, 0x2, R64 ;  /* 0x0000000239c27825 */ /* 0x001fe400078e0240 */
[----:B------:R-:W2:Y:S04]  /*558e0*/  LDL.LU R57, [R1+0x590] ;  /* 0x0005900001397983 */ /* 0x000ea80000300800 */
[----:B------:R4:W-:Y:S04]  /*558f0*/  @P4 STG.E.U16 desc[UR8][R194.64], R2 ;  /* 0x00000002c2004986 */ /* 0x0009e8000c101508 */
[----:B------:R-:W2:Y:S04]  /*55900*/  LDL.LU R56, [R1+0x404] ;  /* 0x0004040001387983 */ /* 0x000ea80000300800 */
[----:B------:R-:W2:Y:S01]  /*55910*/  LDL.LU R58, [R1+0x1bec] ;  /* 0x001bec00013a7983 */ /* 0x000ea20000300800 */
[----:B----4-:R-:W-:Y:S01]  /*55920*/  IMAD.WIDE R194, R188, 0x2, R66 ;  /* 0x00000002bcc27825 */ /* 0x010fe200078e0242 */
[----:B------:R-:W-:-:S04]  /*55930*/  PRMT R2, R59, 0x7632, R2 ;  /* 0x000076323b027816 */ /* 0x000fc80000000002 */
[----:B------:R0:W-:Y:S02]  /*55940*/  @P3 STG.E.U16 desc[UR8][R194.64], R59 ;  /* 0x0000003bc2003986 */ /* 0x0001e4000c101508 */
[----:B0-----:R-:W-:Y:S02]  /*55950*/  IMAD.WIDE R194, R188, 0x2, R64 ;  /* 0x00000002bcc27825 */ /* 0x001fe400078e0240 */
[----:B------:R-:W4:Y:S04]  /*55960*/  LDL.LU R188, [R1+0x1be8] ;  /* 0x001be80001bc7983 */ /* 0x000f280000300800 */
[----:B------:R0:W-:Y:S04]  /*55970*/  @P5 STG.E.U16 desc[UR8][R194.64], R2 ;  /* 0x00000002c2005986 */ /* 0x0001e8000c101508 */
        /* <DEDUP_REMOVED lines=10> */
[----:B---3--:R-:W-:-:S09]  /*55a20*/  IMAD.WIDE R194, R189, 0x2, R66 ;  /* 0x00000002bdc27825 */ /* 0x008fd200078e0242 */
[----:B------:R0:W-:Y:S02]  /*55a30*/  @P0 STG.E.U16 desc[UR8][R194.64], R192 ;  /* 0x000000c0c2000986 */ /* 0x0001e4000c101508 */
[----:B0-----:R-:W-:Y:S02]  /*55a40*/  IMAD.WIDE R194, R189, 0x2, R64 ;  /* 0x00000002bdc27825 */ /* 0x001fe400078e0240 */
[----:B------:R-:W3:Y:S01]  /*55a50*/  LDL.LU R189, [R1+0x1be4] ;  /* 0x001be40001bd7983 */ /* 0x000ee20000300800 */
[----:B------:R-:W-:Y:S02]  /*55a60*/  LOP3.LUT P0, RZ, R193, 0x4, RZ, 0xc0, !PT ;  /* 0x00000004c1ff7812 */ /* 0x000fe4000780c0ff */
[----:B------:R-:W-:Y:S02]  /*55a70*/  PRMT R2, R192, 0x7632, R2 ;  /* 0x00007632c0027816 */ /* 0x000fe40000000002 */
[----:B------:R-:W-:-:S09]  /*55a80*/  LOP3.LUT P1, RZ, R190, 0x100000, RZ, 0xc0, !PT ;  /* 0x00100000beff7812 */ /* 0x000fd2000782c0ff */
[----:B------:R0:W-:Y:S01]  /*55a90*/  @P0 STG.E.U16 desc[UR8][R194.64], R2 ;  /* 0x00000002c2000986 */ /* 0x0001e2000c101508 */
[----:B------:R-:W-:Y:S02]  /*55aa0*/  LOP3.LUT P0, RZ, R193, 0x2, RZ, 0xc0, !PT ;  /* 0x00000002c1ff7812 */ /* 0x000fe4000780c0ff */
[----:B------:R-:W-:Y:S01]  /*55ab0*/  LOP3.LUT P6, RZ, R190, 0x200000, RZ, 0xc0, !PT ;  /* 0x00200000beff7812 */ /* 0x000fe200078cc0ff */
[----:B0-----:R-:W-:Y:S01]  /*55ac0*/  IMAD.WIDE R194, R53, 0x2, R66 ;  /* 0x0000000235c27825 */ /* 0x001fe200078e0242 */
[----:B------:R-:W-:-:S09]  /*55ad0*/  PRMT R2, R54, 0x7632, R2 ;  /* 0x0000763236027816 */ /* 0x000fd20000000002 */
[----:B------:R0:W-:Y:S01]  /*55ae0*/  @P0 STG.E.U16 desc[UR8][R194.64], R54 ;  /* 0x00000036c2000986 */ /* 0x0001e2000c101508 */
[----:B------:R-:W-:Y:S01]  /*55af0*/  LOP3.LUT P2, RZ, R190, 0x400000, RZ, 0xc0, !PT ;  /* 0x00400000beff7812 */ /* 0x000fe2000784c0ff */
[----:B0-----:R-:W-:-:S05]  /*55b00*/  IMAD.WIDE R194, R53, 0x2, R64 ;  /* 0x0000000235c27825 */ /* 0x001fca00078e0240 */
[----:B------:R2:W-:Y:S01]  /*55b10*/  @P1 STG.E.U16 desc[UR8][R194.64], R2 ;  /* 0x00000002c2001986 */ /* 0x0005e2000c101508 */
[----:B------:R-:W-:Y:S01]  /*55b20*/  LOP3.LUT P4, RZ, R190, 0x800000, RZ, 0xc0, !PT ;  /* 0x00800000beff7812 */ /* 0x000fe2000788c0ff */
[----:B--2---:R-:W-:-:S05]  /*55b30*/  IMAD.WIDE R194, R57, 0x2, R66 ;  /* 0x0000000239c27825 */ /* 0x004fca00078e0242 */
[----:B------:R0:W-:Y:S01]  /*55b40*/  @P6 STG.E.U16 desc[UR8][R194.64], R56 ;  /* 0x00000038c2006986 */ /* 0x0001e2000c101508 */
[----:B------:R-:W-:Y:S01]  /*55b50*/  PRMT R2, R56, 0x7632, R2 ;  /* 0x0000763238027816 */ /* 0x000fe20000000002 */
[----:B0-----:R-:W-:Y:S02]  /*55b60*/  IMAD.WIDE R194, R57, 0x2, R64 ;  /* 0x0000000239c27825 */ /* 0x001fe400078e0240 */
[----:B------:R-:W2:Y:S04]  /*55b70*/  LDL.LU R57, [R1+0x59c] ;  /* 0x00059c0001397983 */ /* 0x000ea80000300800 */
[----:B------:R4:W-:Y:S04]  /*55b80*/  @P2 STG.E.U16 desc[UR8][R194.64], R2 ;  /* 0x00000002c2002986 */ /* 0x0009e8000c101508 */
[----:B------:R-:W2:Y:S04]  /*55b90*/  LDL.LU R192, [R1+0x3f8] ;  /* 0x0003f80001c07983 */ /* 0x000ea80000300800 */
[----:B------:R-:W2:Y:S01]  /*55ba0*/  LDL.LU R53, [R1+0x5a0] ;  /* 0x0005a00001357983 */ /* 0x000ea20000300800 */
[----:B----4-:R-:W-:-:S05]  /*55bb0*/  IMAD.WIDE R194, R59, 0x2, R66 ;  /* 0x000000023bc27825 */ /* 0x010fca00078e0242 */
[----:B---3--:R0:W-:Y:S01]  /*55bc0*/  @P4 STG.E.U16 desc[UR8][R194.64], R189 ;  /* 0x000000bdc2004986 */ /* 0x0081e2000c101508 */
[----:B------:R-:W-:Y:S01]  /*55bd0*/  PRMT R2, R189, 0x7632, R2 ;  /* 0x00007632bd027816 */ /* 0x000fe20000000002 */
[----:B0-----:R-:W-:Y:S02]  /*55be0*/  IMAD.WIDE R194, R59, 0x2, R64 ;  /* 0x000000023bc27825 */ /* 0x001fe400078e0240 */
[----:B------:R-:W3:Y:S04]  /*55bf0*/  LDL.LU R59, [R1+0x40c] ;  /* 0x00040c00013b7983 */ /* 0x000ee80000300800 */
[----:B------:R-:W4:Y:S04]  /*55c00*/  LDL.LU R54, [R1+0x5a4] ;  /* 0x0005a40001367983 */ /* 0x000f280000300800 */
[----:B------:R-:W4:Y:S04]  /*55c10*/  LDL.LU R56, [R1+0x3fc] ;  /* 0x0003fc0001387983 */ /* 0x000f280000300800 */
[----:B------:R-:W3:Y:S01]  /*55c20*/  LDL.LU R189, [R1+0x1be0] ;  /* 0x001be00001bd7983 */ /* 0x000ee20000300800 */
[----:B------:R-:W-:-:S02]  /*55c30*/  LOP3.LUT R191, R191, 0xdfffffff, RZ, 0xc0, !PT ;  /* 0xdfffffffbfbf7812 */ /* 0x000fc400078ec0ff */
[C---:B------:R-:W-:Y:S02]  /*55c40*/  LOP3.LUT P3, RZ, R190.reuse, 0x1000000, RZ, 0xc0, !PT ;  /* 0x01000000beff7812 */ /* 0x040fe4000786c0ff */
[C---:B------:R-:W-:Y:S02]  /*55c50*/  LOP3.LUT P5, RZ, R190.reuse, 0x2000000, RZ, 0xc0, !PT ;  /* 0x02000000beff7812 */ /* 0x040fe400078ac0ff */
[C---:B------:R-:W-:Y:S02]  /*55c60*/  LOP3.LUT P6, RZ, R190.reuse, 0x4000000, RZ, 0xc0, !PT ;  /* 0x04000000beff7812 */ /* 0x040fe400078cc0ff */
[----:B------:R-:W-:-:S07]  /*55c70*/  LOP3.LUT P1, RZ, R190, 0x8000000, RZ, 0xc0, !PT ;  /* 0x08000000beff7812 */ /* 0x000fce000782c0ff */
[----:B------:R0:W-:Y:S01]  /*55c80*/  @P3 STG.E.U16 desc[UR8][R194.64], R2 ;  /* 0x00000002c2003986 */ /* 0x0001e2000c101508 */
[----:B------:R-:W-:Y:S01]  /*55c90*/  LOP3.LUT P4, RZ, R190, 0x10000000, RZ, 0xc0, !PT ;  /* 0x10000000beff7812 */ /* 0x000fe2000788c0ff */
[----:B0-----:R-:W-:Y:S01]  /*55ca0*/  IMAD.WIDE R194, R52, 0x2, R66 ;  /* 0x0000000234c27825 */ /* 0x001fe200078e0242 */
[----:B------:R-:W-:-:S04]  /*55cb0*/  PRMT R2, R55, 0x7632, R2 ;  /* 0x0000763237027816 */ /* 0x000fc80000000002 */
[----:B------:R0:W-:Y:S01]  /*55cc0*/  @P5 STG.E.U16 desc[UR8][R194.64], R55 ;  /* 0x00000037c2005986 */ /* 0x0001e2000c101508 */
[----:B------:R-:W-:Y:S01]  /*55cd0*/  LOP3.LUT P2, RZ, R190, 0x20000000, RZ, 0xc0, !PT ;  /* 0x20000000beff7812 */ /* 0x000fe2000784c0ff */
[----:B0-----:R-:W-:-:S05]  /*55ce0*/  IMAD.WIDE R194, R52, 0x2, R64 ;  /* 0x0000000234c27825 */ /* 0x001fca00078e0240 */
[----:B------:R2:W-:Y:S01]  /*55cf0*/  @P6 STG.E.U16 desc[UR8][R194.64], R2 ;  /* 0x00000002c2006986 */ /* 0x0005e2000c101508 */
[----:B------:R-:W-:Y:S02]  /*55d00*/  LOP3.LUT P5, RZ, R190, 0x40000000, RZ, 0xc0, !PT ;  /* 0x40000000beff7812 */ /* 0x000fe400078ac0ff */
[----:B------:R-:W-:Y:S01]  /*55d10*/  LOP3.LUT R193, R193, 0xfffffffe, RZ, 0xc0, !PT ;  /* 0xfffffffec1c17812 */ /* 0x000fe200078ec0ff */
[----:B--2---:R-:W-:-:S05]  /*55d20*/  IMAD.WIDE R194, R57, 0x2, R66 ;  /* 0x0000000239c27825 */ /* 0x004fca00078e0242 */
[----:B------:R0:W-:Y:S01]  /*55d30*/  @P1 STG.E.U16 desc[UR8][R194.64], R192 ;  /* 0x000000c0c2001986 */ /* 0x0001e2000c101508 */
[----:B------:R-:W-:Y:S01]  /*55d40*/  PRMT R2, R192, 0x7632, R2 ;  /* 0x00007632c0027816 */ /* 0x000fe20000000002 */
[----:B0-----:R-:W-:-:S05]  /*55d50*/  IMAD.WIDE R194, R57, 0x2, R64 ;  /* 0x0000000239c27825 */ /* 0x001fca00078e0240 */
[----:B------:R0:W-:Y:S02]  /*55d60*/  @P4 STG.E.U16 desc[UR8][R194.64], R2 ;  /* 0x00000002c2004986 */ /* 0x0001e4000c101508 */
[----:B0-----:R-:W-:Y:S01]  /*55d70*/  IMAD.WIDE R194, R53, 0x2, R66 ;  /* 0x0000000235c27825 */ /* 0x001fe200078e0242 */
[----:B---3--:R-:W-:-:S13]  /*55d80*/  LOP3.LUT P0, RZ, R189, 0x8, RZ, 0xc0, !PT ;  /* 0x00000008bdff7812 */ /* 0x008fda000780c0ff */
[----:B------:R-:W-:Y:S02]  /*55d90*/  @P0 LOP3.LUT R191, R191, 0x20000000, RZ, 0xfc, !PT ;  /* 0x20000000bfbf0812 */ /* 0x000fe400078efcff */
[----:B------:R-:W-:Y:S02]  /*55da0*/  LOP3.LUT P0, RZ, R189, 0x4, RZ, 0xc0, !PT ;  /* 0x00000004bdff7812 */ /* 0x000fe4000780c0ff */
[----:B------:R-:W-:-:S11]  /*55db0*/  LOP3.LUT R191, R191, 0xbfffffff, RZ, 0xc0, !PT ;  /* 0xbfffffffbfbf7812 */ /* 0x000fd600078ec0ff */
[----:B------:R-:W-:Y:S02]  /*55dc0*/  @P0 LOP3.LUT R191, R191, 0x40000000, RZ, 0xfc, !PT ;  /* 0x40000000bfbf0812 */ /* 0x000fe400078efcff */
[----:B------:R-:W-:Y:S02]  /*55dd0*/  LOP3.LUT P0, RZ, R189, 0x2, RZ, 0xc0, !PT ;  /* 0x00000002bdff7812 */ /* 0x000fe4000780c0ff */
[----:B------:R-:W-:-:S11]  /*55de0*/  LOP3.LUT R191, R191, 0x7fffffff, RZ, 0xc0, !PT ;  /* 0x7fffffffbfbf7812 */ /* 0x000fd600078ec0ff */
[----:B------:R-:W-:Y:S02]  /*55df0*/  @P0 LOP3.LUT R191, R191, 0x80000000, RZ, 0xfc, !PT ;  /* 0x80000000bfbf0812 */ /* 0x000fe400078efcff */
[----:B------:R-:W-:Y:S01]  /*55e00*/  LOP3.LUT P0, RZ, R189, 0x1, RZ, 0xc0, !PT ;  /* 0x00000001bdff7812 */ /* 0x000fe2000780c0ff */
[----:B------:R0:W-:Y:S01]  /*55e10*/  @P2 STG.E.U16 desc[UR8][R194.64], R59 ;  /* 0x0000003bc2002986 */ /* 0x0001e2000c101508 */
[----:B------:R-:W-:-:S11]  /*55e20*/  PRMT R2, R59, 0x7632, R2 ;  /* 0x000076323b027816 */ /* 0x000fd60000000002 */
[----:B------:R-:W-:Y:S02]  /*55e30*/  @P0 LOP3.LUT R193, R193, 0x1, RZ, 0xfc, !PT ;  /* 0x00000001c1c10812 */ /* 0x000fe400078efcff */
[----:B------:R-:W-:Y:S01]  /*55e40*/  LOP3.LUT P0, RZ, R190, 0x80000000, RZ, 0xc0, !PT ;  /* 0x80000000beff7812 */ /* 0x000fe2000780c0ff */
[----:B0-----:R-:W-:Y:S01]  /*55e50*/  IMAD.WIDE R194, R53, 0x2, R64 ;  /* 0x0000000235c27825 */ /* 0x001fe200078e0240 */
[----:B------:R-:W2:Y:S04]  /*55e60*/  LDL.LU R190, [R1+0x5ac] ;  /* 0x0005ac0001be7983 */ /* 0x000ea80000300800 */
[----:B------:R4:W-:Y:S04]  /*55e70*/  @P5 STG.E.U16 desc[UR8][R194.64], R2 ;  /* 0x00000002c2005986 */ /* 0x0009e8000c101508 */
[----:B------:R-:W3:Y:S04]  /*55e80*/  LDL.LU R52, [R1+0x3b0] ;  /* 0x0003b00001347983 */ /* 0x000ee80000300800 */
[----:B------:R-:W3:Y:S01]  /*55e90*/  LDL.LU R55, [R1+0x5b0] ;  /* 0x0005b00001377983 */ /* 0x000ee20000300800 */
[----:B----4-:R-:W-:-:S03]  /*55ea0*/  IMAD.WIDE R194, R54, 0x2, R66 ;  /* 0x0000000236c27825 */ /* 0x010fc600078e0242 */
[----:B------:R-:W4:Y:S04]  /*55eb0*/  LDL.LU R57, [R1+0x3d4] ;  /* 0x0003d40001397983 */ /* 0x000f280000300800 */
[----:B------:R-:W4:Y:S04]  /*55ec0*/  LDL.LU R59, [R1+0x5b4] ;  /* 0x0005b400013b7983 */ /* 0x000f280000300800 */
[----:B------:R-:W4:Y:S04]  /*55ed0*/  LDL.LU R53, [R1+0x3b4] ;  /* 0x0003b40001357983 */ /* 0x000f280000300800 */
[----:B------:R0:W-:Y:S04]  /*55ee0*/  @P0 STG.E.U16 desc[UR8][R194.64], R56 ;  /* 0x00000038c2000986 */ /* 0x0001e8000c101508 */
[----:B0-----:R-:W2:Y:S04]  /*55ef0*/  LDL.LU R194, [R1+0x5a8] ;  /* 0x0005a80001c27983 */ /* 0x001ea80000300800 */
[----:B------:R-:W3:Y:S01]  /*55f00*/  LDL.LU R195, [R1+0x3d0] ;  /* 0x0003d00001c37983 */ /* 0x000ee20000300800 */
[----:B------:R-:W-:Y:S01]  /*55f10*/  LOP3.LUT P0, RZ, R193, 0x1, RZ, 0xc0, !PT ;  /* 0x00000001c1ff7812 */ /* 0x000fe2000780c0ff */
[----:B------:R-:W-:Y:S01]  /*55f20*/  IMAD.WIDE R192, R54, 0x2, R64 ;  /* 0x0000000236c07825 */ /* 0x000fe200078e0240 */
[----:B------:R-:W-:Y:S01]  /*55f30*/  PRMT R2, R56, 0x7632, R2 ;  /* 0x0000763238027816 */ /* 0x000fe20000000002 */
[----:B------:R-:W4:Y:S01]  /*55f40*/  LDL.LU R54, [R1+0x5b8] ;  /* 0x0005b80001367983 */ /* 0x000f220000300800 */
[----:B------:R-:W-:-:S02]  /*55f50*/  LOP3.LUT P3, RZ, R189, 0x10, RZ, 0xc0, !PT ;  /* 0x00000010bdff7812 */ /* 0x000fc4000786c0ff */
[----:B------:R-:W-:Y:S01]  /*55f60*/  LOP3.LUT P6, RZ, R189, 0x20, RZ, 0xc0, !PT ;  /* 0x00000020bdff7812 */ /* 0x000fe200078cc0ff */
[----:B------:R-:W4:Y:S06]  /*55f70*/  LDL.LU R56, [R1+0x3d8] ;  /* 0x0003d80001387983 */ /* 0x000f2c0000300800 */
[----:B------:R2:W-:Y:S01]  /*55f80*/  @P0 STG.E.U16 desc[UR8][R192.64], R2 ;  /* 0x00000002c0000986 */ /* 0x0005e2000c101508 */
[----:B------:R-:W-:Y:S02]  /*55f90*/  LOP3.LUT P0, RZ, R191, 0x80000000, RZ, 0xc0, !PT ;  /* 0x80000000bfff7812 */ /* 0x000fe4000780c0ff */
[----:B------:R-:W-:-:S02]  /*55fa0*/  LOP3.LUT P1, RZ, R189, 0x40, RZ, 0xc0, !PT ;  /* 0x00000040bdff7812 */ /* 0x000fc4000782c0ff */
[----:B------:R-:W-:Y:S01]  /*55fb0*/  LOP3.LUT P4, RZ, R189, 0x80, RZ, 0xc0, !PT ;  /* 0x00000080bdff7812 */ /* 0x000fe2000788c0ff */
[----:B--2---:R-:W-:-:S08]  /*55fc0*/  IMAD.WIDE R192, R194, 0x2, R66 ;  /* 0x00000002c2c07825 */ /* 0x004fd000078e0242 */
[----:B---3--:R0:W-:Y:S01]  /*55fd0*/  @P0 STG.E.U16 desc[UR8][R192.64], R195 ;  /* 0x000000c3c0000986 */ /* 0x0081e2000c101508 */
        /* <DEDUP_REMOVED lines=11> */
[----:B----4-:R-:W-:-:S04]  /*56090*/  PRMT R2, R57, 0x7632, R2 ;  /* 0x0000763239027816 */ /* 0x010fc80000000002 */
[----:B------:R0:W-:Y:S04]  /*560a0*/  @P6 STG.E.U16 desc[UR8][R192.64], R57 ;  /* 0x00000039c0006986 */ /* 0x0001e8000c101508 */
[----:B0-----:R-:W2:Y:S04]  /*560b0*/  LDL.LU R57, [R1+0x5bc] ;  /* 0x0005bc0001397983 */ /* 0x001ea80000300800 */
[----:B------:R-:W3:Y:S01]  /*560c0*/  LDL.LU R194, [R1+0x3b8] ;  /* 0x0003b80001c27983 */ /* 0x000ee20000300800 */
[----:B------:R-:W-:-:S03]  /*560d0*/  IMAD.WIDE R192, R55, 0x2, R64 ;  /* 0x0000000237c07825 */ /* 0x000fc600078e0240 */
[----:B------:R-:W4:Y:S04]  /*560e0*/  LDL.LU R195, [R1+0x5c0] ;  /* 0x0005c00001c37983 */ /* 0x000f280000300800 */
        /* <DEDUP_REMOVED lines=26> */
[----:B---3--:R0:W-:Y:S02]  /*56290*/  @P3 STG.E.U16 desc[UR8][R192.64], R194 ;  /* 0x000000c2c0003986 */ /* 0x0081e4000c101508 */
[----:B0-----:R-:W-:Y:S02]  /*562a0*/  IMAD.WIDE R192, R57, 0x2, R64 ;  /* 0x0000000239c07825 */ /* 0x001fe400078e0240 */
[----:B------:R-:W2:Y:S01]  /*562b0*/  LDL.LU R57, [R1+0x5d0] ;  /* 0x0005d00001397983 */ /* 0x000ea20000300800 */
[----:B------:R-:W-:-:S05]  /*562c0*/  PRMT R2, R194, 0x7632, R2 ;  /* 0x00007632c2027816 */ /* 0x000fca0000000002 */
[----:B------:R4:W-:Y:S02]  /*562d0*/  @P4 STG.E.U16 desc[UR8][R192.64], R2 ;  /* 0x00000002c0004986 */ /* 0x0009e4000c101508 */
[----:B----4-:R-:W-:-:S05]  /*562e0*/  IMAD.WIDE R192, R195, 0x2, R66 ;  /* 0x00000002c3c07825 */ /* 0x010fca00078e0242 */
[----:B------:R0:W-:Y:S01]  /*562f0*/  @P1 STG.E.U16 desc[UR8][R192.64], R59 ;  /* 0x0000003bc0001986 */ /* 0x0001e2000c101508 */
[----:B------:R-:W-:-:S03]  /*56300*/  PRMT R2, R59, 0x7632, R2 ;  /* 0x000076323b027816 */ /* 0x000fc60000000002 */
[----:B0-----:R-:W3:Y:S01]  /*56310*/  LDL.LU R59, [R1+0x5d4] ;  /* 0x0005d400013b7983 */ /* 0x001ee20000300800 */
[----:B------:R-:W-:-:S03]  /*56320*/  IMAD.WIDE R192, R195, 0x2, R64 ;  /* 0x00000002c3c07825 */ /* 0x000fc600078e0240 */
[----:B------:R-:W4:Y:S01]  /*56330*/  LDL.LU R195, [R1+0x384] ;  /* 0x0003840001c37983 */ /* 0x000f220000300800 */
        /* <DEDUP_REMOVED lines=20> */
[----:B------:R-:W4:Y:S10]  /*56480*/  LDL.LU R190, [R1+0x5d8] ;  /* 0x0005d80001be7983 */ /* 0x000f340000300800 */
        /* <DEDUP_REMOVED lines=21> */
[----:B0-----:R-:W2:Y:S01]  /*565e0*/  LDL.LU R188, [R1+0x1bdc] ;  /* 0x001bdc0001bc7983 */ /* 0x001ea20000300800 */
[----:B------:R-:W-:-:S03]  /*565f0*/  IMAD.WIDE R192, R57, 0x2, R64 ;  /* 0x0000000239c07825 */ /* 0x000fc600078e0240 */
[----:B------:R-:W2:Y:S04]  /*56600*/  LDL.LU R56, [R1+0x5dc] ;  /* 0x0005dc0001387983 */ /* 0x000ea80000300800 */
[----:B------:R3:W-:Y:S02]  /*56610*/  @P3 STG.E.U16 desc[UR8][R192.64], R2 ;  /* 0x00000002c0003986 */ /* 0x0007e4000c101508 */
[----:B---3--:R-:W-:-:S05]  /*56620*/  IMAD.WIDE R192, R59, 0x2, R66 ;  /* 0x000000023bc07825 */ /* 0x008fca00078e0242 */
[----:B----4-:R0:W-:Y:S02]  /*56630*/  @P4 STG.E.U16 desc[UR8][R192.64], R195 ;  /* 0x000000c3c0004986 */ /* 0x0101e4000c101508 */
[----:B0-----:R-:W-:Y:S02]  /*56640*/  IMAD.WIDE R192, R59, 0x2, R64 ;  /* 0x000000023bc07825 */ /* 0x001fe400078e0240 */
[----:B------:R-:W3:Y:S04]  /*56650*/  LDL.LU R59, [R1+0x388] ;  /* 0x00038800013b7983 */ /* 0x000ee80000300800 */
[----:B------:R-:W4:Y:S04]  /*56660*/  LDL.LU R52, [R1+0x5e0] ;  /* 0x0005e00001347983 */ /* 0x000f280000300800 */
[----:B------:R-:W4:Y:S01]  /*56670*/  LDL.LU R57, [R1+0x3ac] ;  /* 0x0003ac0001397983 */ /* 0x000f220000300800 */
[----:B------:R-:W-:-:S03]  /*56680*/  LOP3.LUT R191, R191, 0xffdfffff, RZ, 0xc0, !PT ;  /* 0xffdfffffbfbf7812 */ /* 0x000fc600078ec0ff */
[----:B------:R-:W4:Y:S01]  /*56690*/  LDL.LU R53, [R1+0x5e4] ;  /* 0x0005e40001357983 */ /* 0x000f220000300800 */
[----:B------:R-:W-:-:S03]  /*566a0*/  LOP3.LUT P1, RZ, R189, 0x1000000, RZ, 0xc0, !PT ;  /* 0x01000000bdff7812 */ /* 0x000fc6000782c0ff */
[----:B------:R-:W4:Y:S01]  /*566b0*/  LDL.LU R54, [R1+0x38c] ;  /* 0x00038c0001367983 */ /* 0x000f220000300800 */
[----:B------:R-:W-:Y:S02]  /*566c0*/  LOP3.LUT P5, RZ, R189, 0x2000000, RZ, 0xc0, !PT ;  /* 0x02000000bdff7812 */ /* 0x000fe400078ac0ff */
[----:B------:R-:W-:-:S07]  /*566d0*/  PRMT R2, R195, 0x7632, R2 ;  /* 0x00007632c3027816 */ /* 0x000fce0000000002 */
[----:B------:R0:W-:Y:S01]  /*566e0*/  @P1 STG.E.U16 desc[UR8][R192.64], R2 ;  /* 0x00000002c0001986 */ /* 0x0001e2000c101508 */
[C---:B------:R-:W-:Y:S02]  /*566f0*/  LOP3.LUT P6, RZ, R189.reuse, 0x4000000, RZ, 0xc0, !PT ;  /* 0x04000000bdff7812 */ /* 0x040fe400078cc0ff */
[C---:B------:R-:W-:Y:S02]  /*56700*/  LOP3.LUT P2, RZ, R189.reuse, 0x8000000, RZ, 0xc0, !PT ;  /* 0x08000000bdff7812 */ /* 0x040fe4000784c0ff */
[C---:B------:R-:W-:Y:S02]  /*56710*/  LOP3.LUT P4, RZ, R189.reuse, 0x10000000, RZ, 0xc0, !PT ;  /* 0x10000000bdff7812 */ /* 0x040fe4000788c0ff */
[----:B------:R-:W-:Y:S01]  /*56720*/  LOP3.LUT P3, RZ, R189, 0x20000000, RZ, 0xc0, !PT ;  /* 0x20000000bdff7812 */ /* 0x000fe2000786c0ff */
[----:B0-----:R-:W-:-:S05]  /*56730*/  IMAD.WIDE R192, R190, 0x2, R66 ;  /* 0x00000002bec07825 */ /* 0x001fca00078e0242 */
[----:B------:R0:W-:Y:S01]  /*56740*/  @P5 STG.E.U16 desc[UR8][R192.64], R55 ;  /* 0x00000037c0005986 */ /* 0x0001e2000c101508 */
[----:B------:R-:W-:Y:S02]  /*56750*/  LOP3.LUT P5, RZ, R189, 0x40000000, RZ, 0xc0, !PT ;  /* 0x40000000bdff7812 */ /* 0x000fe400078ac0ff */
[----:B------:R-:W-:Y:S01]  /*56760*/  PRMT R2, R55, 0x7632, R2 ;  /* 0x0000763237027816 */ /* 0x000fe20000000002 */
[----:B0-----:R-:W-:-:S05]  /*56770*/  IMAD.WIDE R192, R190, 0x2, R64 ;  /* 0x00000002bec07825 */ /* 0x001fca00078e0240 */
[----:B------:R0:W-:Y:S01]  /*56780*/  @P6 STG.E.U16 desc[UR8][R192.64], R2 ;  /* 0x00000002c0006986 */ /* 0x0001e2000c101508 */
        /* <DEDUP_REMOVED lines=13> */
[----:B------:R-:W2:Y:S04]  /*56860*/  LDL.LU R194, [R1+0x370] ;  /* 0x0003700001c27983 */ /* 0x000ea80000300800 */
[----:B------:R-:W2:Y:S04]  /*56870*/  LDL.LU R195, [R1+0x5ec] ;  /* 0x0005ec0001c37983 */ /* 0x000ea80000300800 */
[----:B------:R-:W2:Y:S01]  /*56880*/  LDL.LU R190, [R1+0x350] ;  /* 0x0003500001be7983 */ /* 0x000ea20000300800 */
[----:B0-----:R-:W-:-:S03]  /*56890*/  IMAD.WIDE R192, R56, 0x2, R66 ;  /* 0x0000000238c07825 */ /* 0x001fc600078e0242 */
[----:B------:R-:W2:Y:S04]  /*568a0*/  LDL.LU R55, [R1+0x800] ;  /* 0x0008000001377983 */ /* 0x000ea80000300800 */
[----:B---3--:R0:W-:Y:S02]  /*568b0*/  @P2 STG.E.U16 desc[UR8][R192.64], R59 ;  /* 0x0000003bc0002986 */ /* 0x0081e4000c101508 */
[----:B0-----:R-:W-:Y:S02]  /*568c0*/  IMAD.WIDE R192, R56, 0x2, R64 ;  /* 0x0000000238c07825 */ /* 0x001fe400078e0240 */
[----:B------:R-:W3:Y:S01]  /*568d0*/  LDL.LU R56, [R1+0x374] ;  /* 0x0003740001387983 */ /* 0x000ee20000300800 */
[----:B------:R-:W-:-:S03]  /*568e0*/  PRMT R2, R59, 0x7632, R2 ;  /* 0x000076323b027816 */ /* 0x000fc60000000002 */
[----:B------:R-:W3:Y:S04]  /*568f0*/  LDL.LU R59, [R1+0x1bd8] ;  /* 0x001bd800013b7983 */ /* 0x000ee80000300800 */
[----:B------:R4:W-:Y:S02]  /*56900*/  @P4 STG.E.U16 desc[UR8][R192.64], R2 ;  /* 0x00000002c0004986 */ /* 0x0009e4000c101508 */
[----:B----4-:R-:W-:Y:S01]  /*56910*/  IMAD.WIDE R192, R52, 0x2, R66 ;  /* 0x0000000234c07825 */ /* 0x010fe200078e0242 */
[----:B------:R-:W-:-:S04]  /*56920*/  PRMT R2, R57, 0x7632, R2 ;  /* 0x0000763239027816 */ /* 0x000fc80000000002 */
[----:B------:R0:W-:Y:S04]  /*56930*/  @P3 STG.E.U16 desc[UR8][R192.64], R57 ;  /* 0x00000039c0003986 */ /* 0x0001e8000c101508 */
[----:B0-----:R-:W4:Y:S01]  /*56940*/  LDL.LU R57, [R1+0x804] ;  /* 0x0008040001397983 */ /* 0x001f220000300800 */
[----:B------:R-:W-:-:S03]  /*56950*/  IMAD.WIDE R192, R52, 0x2, R64 ;  /* 0x0000000234c07825 */ /* 0x000fc600078e0240 */
[----:B------:R-:W4:Y:S04]  /*56960*/  LDL.LU R52, [R1+0x354] ;  /* 0x0003540001347983 */ /* 0x000f280000300800 */
[----:B------:R0:W-:Y:S02]  /*56970*/  @P5 STG.E.U16 desc[UR8][R192.64], R2 ;  /* 0x00000002c0005986 */ /* 0x0001e4000c101508 */
[----:B0-----:R-:W-:-:S05]  /*56980*/  IMAD.WIDE R192, R53, 0x2, R66 ;  /* 0x0000000235c07825 */ /* 0x001fca00078e0242 */
        /* <DEDUP_REMOVED lines=8> */
[C---:B------:R-:W-:Y:S01]  /*56a10*/  LOP3.LUT P6, RZ, R188.reuse, 0x20, RZ, 0xc0, !PT ;  /* 0x00000020bcff7812 */ /* 0x040fe200078cc0ff */
[----:B------:R-:W4:Y:S01]  /*56a20*/  LDL.LU R54, [R1+0x378] ;  /* 0x0003780001367983 */ /* 0x000f220000300800 */
[C---:B------:R-:W-:Y:S02]  /*56a30*/  LOP3.LUT P2, RZ, R188.reuse, 0x40, RZ, 0xc0, !PT ;  /* 0x00000040bcff7812 */ /* 0x040fe4000784c0ff */
[----:B------:R-:W-:Y:S01]  /*56a40*/  LOP3.LUT P4, RZ, R188, 0x80, RZ, 0xc0, !PT ;  /* 0x00000080bcff7812 */ /* 0x000fe2000788c0ff */
[----:B--2---:R-:W-:-:S06]  /*56a50*/  IMAD.WIDE R192, R189, 0x2, R66 ;  /* 0x00000002bdc07825 */ /* 0x004fcc00078e0242 */
        /* <DEDUP_REMOVED lines=12> */
[----:B---3--:R-:W-:-:S04]  /*56b20*/  PRMT R2, R56, 0x7632, R2 ;  /* 0x0000763238027816 */ /* 0x008fc80000000002 */
[----:B------:R0:W-:Y:S04]  /*56b30*/  @P6 STG.E.U16 desc[UR8][R192.64], R56 ;  /* 0x00000038c0006986 */ /* 0x0001e8000c101508 */
[----:B0-----:R-:W2:Y:S04]  /*56b40*/  LDL.LU R56, [R1+0x80c] ;  /* 0x00080c0001387983 */ /* 0x001ea80000300800 */
[----:B------:R-:W3:Y:S01]  /*56b50*/  LDL.LU R189, [R1+0x358] ;  /* 0x0003580001bd7983 */ /* 0x000ee20000300800 */
[----:B------:R-:W-:-:S03]  /*56b60*/  IMAD.WIDE R192, R55, 0x2, R64 ;  /* 0x0000000237c07825 */ /* 0x000fc600078e0240 */
[----:B------:R-:W3:Y:S04]  /*56b70*/  LDL.LU R195, [R1+0x810] ;  /* 0x0008100001c37983 */ /* 0x000ee80000300800 */
        /* <DEDUP_REMOVED lines=17> */
[----:B------:R0:W-:Y:S01]  /*56c90*/  @P5 STG.E.U16 desc[UR8][R192.64], R54 ;  /* 0x00000036c0005986 */ /* 0x0001e2000c101508 */
[----:B------:R-:W-:Y:S01]  /*56ca0*/  LOP3.LUT P0, RZ, R188, 0x80000, RZ, 0xc0, !PT ;  /* 0x00080000bcff7812 */ /* 0x000fe2000780c0ff */
[----:B0-----:R-:W-:Y:S02]  /*56cb0*/  IMAD.WIDE R192, R53, 0x2, R64 ;  /* 0x0000000235c07825 */ /* 0x001fe400078e0240 */
[----:B------:R-:W4:Y:S04]  /*56cc0*/  LDL.LU R53, [R1+0x820] ;  /* 0x0008200001357983 */ /* 0x000f280000300800 */
[----:B------:R2:W-:Y:S04]  /*56cd0*/  @P6 STG.E.U16 desc[UR8][R192.64], R2 ;  /* 0x00000002c0006986 */ /* 0x0005e8000c101508 */
[----:B------:R-:W4:Y:S01]  /*56ce0*/  LDL.LU R54, [R1+0x320] ;  /* 0x0003200001367983 */ /* 0x000f220000300800 */
        /* <DEDUP_REMOVED lines=8> */
[----:B------:R-:W-:-:S07]  /*56d70*/  LOP3.LUT P2, RZ, R188, 0x2000, RZ, 0xc0, !PT ;  /* 0x00002000bcff7812 */ /* 0x000fce000784c0ff */
[----:B------:R-:W-:Y:S02]  /*56d80*/  @P0 LOP3.LUT R191, R191, 0x80000, RZ, 0xfc, !PT ;  /* 0x00080000bfbf0812 */ /* 0x000fe400078efcff */
[C---:B------:R-:W-:Y:S02]  /*56d90*/  LOP3.LUT P0, RZ, R188.reuse, 0x10000, RZ, 0xc0, !PT ;  /* 0x00010000bcff7812 */ /* 0x040fe4000780c0ff */
[----:B------:R-:W-:Y:S02]  /*56da0*/  LOP3.LUT P5, RZ, R188, 0x4000, RZ, 0xc0, !PT ;  /* 0x00004000bcff7812 */ /* 0x000fe400078ac0ff */
[----:B------:R-:W-:-:S09]  /*56db0*/  LOP3.LUT R191, R191, 0xffefffff, RZ, 0xc0, !PT ;  /* 0xffefffffbfbf7812 */ /* 0x000fd200078ec0ff */
[----:B------:R-:W-:Y:S02]  /*56dc0*/  @P0 LOP3.LUT R191, R191, 0x100000, RZ, 0xfc, !PT ;  /* 0x00100000bfbf0812 */ /* 0x000fe400078efcff */
[----:B------:R-:W-:Y:S01]  /*56dd0*/  LOP3.LUT P0, RZ, R188, 0x8000, RZ, 0xc0, !PT ;  /* 0x00008000bcff7812 */ /* 0x000fe2000780c0ff */
[----:B--2---:R-:W-:-:S05]  /*56de0*/  IMAD.WIDE R192, R56, 0x2, R66 ;  /* 0x0000000238c07825 */ /* 0x004fca00078e0242 */
[----:B---3--:R0:W-:Y:S02]  /*56df0*/  @P1 STG.E.U16 desc[UR8][R192.64], R189 ;  /* 0x000000bdc0001986 */ /* 0x0081e4000c101508 */
[----:B0-----:R-:W-:Y:S02]  /*56e00*/  IMAD.WIDE R192, R56, 0x2, R64 ;  /* 0x0000000238c07825 */ /* 0x001fe400078e0240 */
[----:B------:R-:W2:Y:S01]  /*56e10*/  LDL.LU R56, [R1+0x824] ;  /* 0x0008240001387983 */ /* 0x000ea20000300800 */
[----:B------:R-:W-:-:S05]  /*56e20*/  PRMT R2, R189, 0x7632, R2 ;  /* 0x00007632bd027816 */ /* 0x000fca0000000002 */
[----:B------:R0:W-:Y:S02]  /*56e30*/  @P4 STG.E.U16 desc[UR8][R192.64], R2 ;  /* 0x00000002c0004986 */ /* 0x0001e4000c101508 */
[----:B0-----:R-:W-:-:S05]  /*56e40*/  IMAD.WIDE R192, R195, 0x2, R66 ;  /* 0x00000002c3c07825 */ /* 0x001fca00078e0242 */
[----:B----4-:R0:W-:Y:S01]  /*56e50*/  @P2 STG.E.U16 desc[UR8][R192.64], R57 ;  /* 0x00000039c0002986 */ /* 0x0101e2000c101508 */
[----:B------:R-:W-:Y:S01]  /*56e60*/  PRMT R2, R57, 0x7632, R2 ;  /* 0x0000763239027816 */ /* 0x000fe20000000002 */
[----:B0-----:R-:W-:Y:S02]  /*56e70*/  IMAD.WIDE R192, R195, 0x2, R64 ;  /* 0x00000002c3c07825 */ /* 0x001fe400078e0240 */
[----:B------:R-:W3:Y:S04]  /*56e80*/  LDL.LU R57, [R1+0x828] ;  /* 0x0008280001397983 */ /* 0x000ee80000300800 */
[----:B------:R0:W-:Y:S04]  /*56e90*/  @P5 STG.E.U16 desc[UR8][R192.64], R2 ;  /* 0x00000002c0005986 */ /* 0x0001e8000c101508 */
[----:B------:R-:W4:Y:S01]  /*56ea0*/  LDL.LU R195, [R1+0x324] ;  /* 0x0003240001c37983 */ /* 0x000f220000300800 */
[----:B0-----:R-:W-:-:S05]  /*56eb0*/  IMAD.WIDE R192, R190, 0x2, R66 ;  /* 0x00000002bec07825 */ /* 0x001fca00078e0242 */
[----:B------:R0:W-:Y:S01]  /*56ec0*/  @P0 STG.E.U16 desc[UR8][R192.64], R55 ;  /* 0x00000037c0000986 */ /* 0x0001e2000c101508 */
[----:B------:R-:W-:Y:S01]  /*56ed0*/  PRMT R2, R55, 0x7632, R2 ;  /* 0x0000763237027816 */ /* 0x000fe20000000002 */
[----:B0-----:R-:W-:Y:S02]  /*56ee0*/  IMAD.WIDE R192, R190, 0x2, R64 ;  /* 0x00000002bec07825 */ /* 0x001fe400078e0240 */
[----:B------:R-:W4:Y:S04]  /*56ef0*/  LDL.LU R190, [R1+0x82c] ;  /* 0x00082c0001be7983 */ /* 0x000f280000300800 */
[----:B------:R-:W4:Y:S01]  /*56f00*/  LDL.LU R55, [R1+0x348] ;  /* 0x0003480001377983 */ /* 0x000f220000300800 */
        /* <DEDUP_REMOVED lines=14> */
[----:B------:R0:W-:Y:S02]  /*56ff0*/  @P0 STG.E.U16 desc[UR8][R192.64], R54 ;  /* 0x00000036c0000986 */ /* 0x0001e4000c101508 */
[----:B0-----:R-:W-:-:S05]  /*57000*/  IMAD.WIDE R192, R53, 0x2, R64 ;  /* 0x0000000235c07825 */ /* 0x001fca00078e0240 */
[----:B------:R0:W-:Y:S02]  /*57010*/  @P3 STG.E.U16 desc[UR8][R192.64], R2 ;  /* 0x00000002c0003986 */ /* 0x0001e4000c101508 */
[----:B0-----:R-:W-:Y:S02]  /*57020*/  PRMT R2, R59, 0x7632, R2 ;  /* 0x000076323b027816 */ /* 0x001fe40000000002 */
[C---:B------:R-:W-:Y:S02]  /*57030*/  LOP3.LUT P1, RZ, R188.reuse, 0x400000, RZ, 0xc0, !PT ;  /* 0x00400000bcff7812 */ /* 0x040fe4000782c0ff */
[C---:B------:R-:W-:Y:S02]  /*57040*/  LOP3.LUT P4, RZ, R188.reuse, 0x800000, RZ, 0xc0, !PT ;  /* 0x00800000bcff7812 */ /* 0x040fe4000788c0ff */
[C---:B------:R-:W-:Y:S02]  /*57050*/  LOP3.LUT P2, RZ, R188.reuse, 0x1000000, RZ, 0xc0, !PT ;  /* 0x01000000bcff7812 */ /* 0x040fe4000784c0ff */
[----:B------:R-:W-:Y:S01]  /*57060*/  LOP3.LUT P5, RZ, R188, 0x2000000, RZ, 0xc0, !PT ;  /* 0x02000000bcff7812 */ /* 0x000fe200078ac0ff */
[----:B--2---:R-:W-:-:S05]  /*57070*/  IMAD.WIDE R192, R56, 0x2, R66 ;  /* 0x0000000238c07825 */ /* 0x004fca00078e0242 */
[----:B------:R0:W-:Y:S04]  /*57080*/  @P6 STG.E.U16 desc[UR8][R192.64], R59 ;  /* 0x0000003bc0006986 */ /* 0x0001e8000c101508 */
[----:B0-----:R-:W2:Y:S01]  /*57090*/  LDL.LU R59, [R1+0x1bd4] ;  /* 0x001bd400013b7983 */ /* 0x001ea20000300800 */
[----:B------:R-:W-:-:S03]  /*570a0*/  IMAD.WIDE R192, R56, 0x2, R64 ;  /* 0x0000000238c07825 */ /* 0x000fc600078e0240 */
[----:B------:R-:W2:Y:S04]  /*570b0*/  LDL.LU R56, [R1+0x830] ;  /* 0x0008300001387983 */ /* 0x000ea80000300800 */
[----:B------:R3:W-:Y:S04]  /*570c0*/  @P1 STG.E.U16 desc[UR8][R192.64], R2 ;  /* 0x00000002c0001986 */ /* 0x0007e8000c101508 */
[----:B------:R-:W2:Y:S01]  /*570d0*/  LDL.LU R52, [R1+0x834] ;  /* 0x0008340001347983 */ /* 0x000ea20000300800 */
[----:B---3--:R-:W-:-:S05]  /*570e0*/  IMAD.WIDE R192, R57, 0x2, R66 ;  /* 0x0000000239c07825 */ /* 0x008fca00078e0242 */
[----:B----4-:R0:W-:Y:S01]  /*570f0*/  @P4 STG.E.U16 desc[UR8][R192.64], R195 ;  /* 0x000000c3c0004986 */ /* 0x0101e2000c101508 */
[----:B------:R-:W-:Y:S01]  /*57100*/  PRMT R2, R195, 0x7632, R2 ;  /* 0x00007632c3027816 */ /* 0x000fe20000000002 */
[----:B0-----:R-:W-:Y:S02]  /*57110*/  IMAD.WIDE R192, R57, 0x2, R64 ;  /* 0x0000000239c07825 */ /* 0x001fe400078e0240 */
[----:B------:R-:W3:Y:S04]  /*57120*/  LDL.LU R57, [R1+0x34c] ;  /* 0x00034c0001397983 */ /* 0x000ee80000300800 */
[----:B------:R0:W-:Y:S04]  /*57130*/  @P2 STG.E.U16 desc[UR8][R192.64], R2 ;  /* 0x00000002c0002986 */ /* 0x0001e8000c101508 */
[----:B------:R-:W4:Y:S04]  /*57140*/  LDL.LU R53, [R1+0x838] ;  /* 0x0008380001357983 */ /* 0x000f280000300800 */
[----:B------:R-:W4:Y:S01]  /*57150*/  LDL.LU R54, [R1+0x32c] ;  /* 0x00032c0001367983 */ /* 0x000f220000300800 */
[----:B0-----:R-:W-:-:S05]  /*57160*/  IMAD.WIDE R192, R190, 0x2, R66 ;  /* 0x00000002bec07825 */ /* 0x001fca00078e0242 */
[----:B------:R0:W-:Y:S04]  /*57170*/  @P5 STG.E.U16 desc[UR8][R192.64], R55 ;  /* 0x00000037c0005986 */ /* 0x0001e8000c101508 */
[----:B0-----:R-:W3:Y:S01]  /*57180*/  LDL.LU R192, [R1+0x328] ;  /* 0x0003280001c07983 */ /* 0x001ee20000300800 */
[----:B------:R-:W-:-:S03]  /*57190*/  LOP3.LUT R191, R191, 0xffffdfff, RZ, 0xc0, !PT ;  /* 0xffffdfffbfbf7812 */ /* 0x000fc600078ec0ff */
[----:B------:R-:W4:Y:S04]  /*571a0*/  LDL.LU R193, [R1+0x83c] ;  /* 0x00083c0001c17983 */ /* 0x000f280000300800 */
[----:B------:R-:W4:Y:S01]  /*571b0*/  LDL.LU R194, [R1+0x310] ;  /* 0x0003100001c27983 */ /* 0x000f220000300800 */
[----:B------:R-:W-:-:S03]  /*571c0*/  LOP3.LUT P6, RZ, R188, 0x4000000, RZ, 0xc0, !PT ;  /* 0x04000000bcff7812 */ /* 0x000fc600078cc0ff */
[----:B------:R-:W4:Y:S01]  /*571d0*/  LDL.LU R195, [R1+0x840] ;  /* 0x0008400001c37983 */ /* 0x000f220000300800 */
[C---:B------:R-:W-:Y:S02]  /*571e0*/  LOP3.LUT P3, RZ, R188.reuse, 0x8000000, RZ, 0xc0, !PT ;  /* 0x08000000bcff7812 */ /* 0x040fe4000786c0ff */
[C---:B------:R-:W-:Y:S02]  /*571f0*/  LOP3.LUT P4, RZ, R188.reuse, 0x10000000, RZ, 0xc0, !PT ;  /* 0x10000000bcff7812 */ /* 0x040fe4000788c0ff */
[C---:B------:R-:W-:Y:S02]  /*57200*/  LOP3.LUT P1, RZ, R188.reuse, 0x20000000, RZ, 0xc0, !PT ;  /* 0x20000000bcff7812 */ /* 0x040fe4000782c0ff */
[----:B------:R-:W-:Y:S02]  /*57210*/  LOP3.LUT P5, RZ, R188, 0x40000000, RZ, 0xc0, !PT ;  /* 0x40000000bcff7812 */ /* 0x000fe400078ac0ff */
[----:B------:R-:W-:Y:S02]  /*57220*/  PRMT R2, R55, 0x7632, R2 ;  /* 0x0000763237027816 */ /* 0x000fe40000000002 */
        /* <DEDUP_REMOVED lines=12> */
[----:B------:R-:W-:Y:S02]  /*572f0*/  IMAD.WIDE R188, R190, 0x2, R64 ;  /* 0x00000002bebc7825 */ /* 0x000fe400078e0240 */
[----:B------:R-:W2:Y:S04]  /*57300*/  LDL.LU R190, [R1+0x300] ;  /* 0x0003000001be7983 */ /* 0x000ea80000300800 */
[----:B------:R0:W-:Y:S04]  /*57310*/  @P6 STG.E.U16 desc[UR8][R188.64], R2 ;  /* 0x00000002bc006986 */ /* 0x0001e8000c101508 */
[----:B------:R-:W2:Y:S01]  /*57320*/  LDL.LU R55, [R1+0x844] ;  /* 0x0008440001377983 */ /* 0x000ea20000300800 */
[----:B0-----:R-:W-:-:S05]  /*57330*/  IMAD.WIDE R188, R56, 0x2, R66 ;  /* 0x0000000238bc7825 */ /* 0x001fca00078e0242 */
[----:B---3--:R0:W-:Y:S01]  /*57340*/  @P3 STG.E.U16 desc[UR8][R188.64], R192 ;  /* 0x000000c0bc003986 */ /* 0x0081e2000c101508 */
[----:B------:R-:W-:Y:S01]  /*57350*/  PRMT R2, R192, 0x7632, R2 ;  /* 0x00007632c0027816 */ /* 0x000fe20000000002 */
[----:B0-----:R-:W-:Y:S02]  /*57360*/  IMAD.WIDE R188, R56, 0x2, R64 ;  /* 0x0000000238bc7825 */ /* 0x001fe400078e0240 */
[----:B------:R-:W3:Y:S04]  /*57370*/  LDL.LU R56, [R1+0x314] ;  /* 0x0003140001387983 */ /* 0x000ee80000300800 */
[----:B------:R0:W-:Y:S02]  /*57380*/  @P4 STG.E.U16 desc[UR8][R188.64], R2 ;  /* 0x00000002bc004986 */ /* 0x0001e4000c101508 */
[----:B0-----:R-:W-:Y:S01]  /*57390*/  IMAD.WIDE R188, R52, 0x2, R66 ;  /* 0x0000000234bc7825 */ /* 0x001fe200078e0242 */
[----:B------:R-:W-:-:S04]  /*573a0*/  PRMT R2, R57, 0x7632, R2 ;  /* 0x0000763239027816 */ /* 0x000fc80000000002 */
        /* <DEDUP_REMOVED lines=24> */
[C---:B------:R-:W-:Y:S02]  /*57530*/  LOP3.LUT P3, RZ, R59.reuse, 0x40, RZ, 0xc0, !PT ;  /* 0x000000403bff7812 */ /* 0x040fe4000786c0ff */
[----:B------:R-:W-:-:S09]  /*57540*/  LOP3.LUT P4, RZ, R59, 0x80, RZ, 0xc0, !PT ;  /* 0x000000803bff7812 */ /* 0x000fd2000788c0ff */
[----:B--2---:R0:W-:Y:S01]  /*57550*/  @P0 STG.E.U16 desc[UR8][R188.64], R190 ;  /* 0x000000bebc000986 */ /* 0x0041e2000c101508 */
[----:B------:R-:W-:Y:S01]  /*57560*/  PRMT R2, R190, 0x7632, R2 ;  /* 0x00007632be027816 */ /* 0x000fe20000000002 */
[----:B0-----:R-:W-:-:S05]  /*57570*/  IMAD.WIDE R188, R195, 0x2, R64 ;  /* 0x00000002c3bc7825 */ /* 0x001fca00078e0240 */
[----:B------:R0:W-:Y:S02]  /*57580*/  @P2 STG.E.U16 desc[UR8][R188.64], R2 ;  /* 0x00000002bc002986 */ /* 0x0001e4000c101508 */
[----:B0-----:R-:W-:-:S05]  /*57590*/  IMAD.WIDE R188, R55, 0x2, R66 ;  /* 0x0000000237bc7825 */ /* 0x001fca00078e0242 */
[----:B---3--:R0:W-:Y:S01]  /*575a0*/  @P6 STG.E.U16 desc[UR8][R188.64], R56 ;  /* 0x00000038bc006986 */ /* 0x0081e2000c101508 */
[----:B------:R-:W-:-:S03]  /*575b0*/  PRMT R2, R56, 0x7632, R2 ;  /* 0x0000763238027816 */ /* 0x000fc60000000002 */
[----:B0-----:R-:W2:Y:S04]  /*575c0*/  LDL.LU R56, [R1+0x850] ;  /* 0x0008500001387983 */ /* 0x001ea80000300800 */
[----:B------:R-:W3:Y:S01]  /*575d0*/  LDL.LU R193, [R1+0x308] ;  /* 0x0003080001c17983 */ /* 0x000ee20000300800 */
[----:B------:R-:W-:-:S03]  /*575e0*/  IMAD.WIDE R188, R55, 0x2, R64 ;  /* 0x0000000237bc7825 */ /* 0x000fc600078e0240 */
[----:B------:R-:W3:Y:S04]  /*575f0*/  LDL.LU R194, [R1+0x854] ;  /* 0x0008540001c27983 */ /* 0x000ee80000300800 */
[----:B------:R0:W-:Y:S02]  /*57600*/  @P3 STG.E.U16 desc[UR8][R188.64], R2 ;  /* 0x00000002bc003986 */ /* 0x0001e4000c101508 */
[----:B0-----:R-:W-:-:S05]  /*57610*/  IMAD.WIDE R188, R57, 0x2, R66 ;  /* 0x0000000239bc7825 */ /* 0x001fca00078e0242 */
        /* <DEDUP_REMOVED lines=15> */
[----:B------:R0:W-:Y:S01]  /*57710*/  @P5 STG.E.U16 desc[UR8][R188.64], R54 ;  /* 0x00000036bc005986 */ /* 0x0001e2000c101508 */
[----:B------:R-:W-:Y:S01]  /*57720*/  LOP3.LUT P4, RZ, R59, 0x1000, RZ, 0xc0, !PT ;  /* 0x000010003bff7812 */ /* 0x000fe2000788c0ff */
[----:B0-----:R-:W-:Y:S02]  /*57730*/  IMAD.WIDE R188, R53, 0x2, R64 ;  /* 0x0000000235bc7825 */ /* 0x001fe400078e0240 */
[----:B------:R-:W4:Y:S04]  /*57740*/  LDL.LU R53, [R1+0x860] ;  /* 0x0008600001357983 */ /* 0x000f280000300800 */
[----:B------:R2:W-:Y:S04]  /*57750*/  @P6 STG.E.U16 desc[UR8][R188.64], R2 ;  /* 0x00000002bc006986 */ /* 0x0005e8000c101508 */
[----:B------:R-:W4:Y:S01]  /*57760*/  LDL.LU R54, [R1+0x2e0] ;  /* 0x0002e00001367983 */ /* 0x000f220000300800 */
[----:B------:R-:W-:-:S02]  /*57770*/  LOP3.LUT P3, RZ, R59, 0x2000, RZ, 0xc0, !PT ;  /* 0x000020003bff7812 */ /* 0x000fc4000786c0ff */
[----:B------:R-:W-:Y:S01]  /*57780*/  LOP3.LUT P0, RZ, R59, 0x80000, RZ, 0xc0, !PT ;  /* 0x000800003bff7812 */ /* 0x000fe2000780c0ff */
[----:B--2---:R-:W-:-:S05]  /*57790*/  IMAD.WIDE R188, R56, 0x2, R66 ;  /* 0x0000000238bc7825 */ /* 0x004fca00078e0242 */
[----:B---3--:R0:W-:Y:S01]  /*577a0*/  @P2 STG.E.U16 desc[UR8][R188.64], R193 ;  /* 0x000000c1bc002986 */ /* 0x0081e2000c101508 */
[----:B------:R-:W-:Y:S01]  /*577b0*/  PRMT R2, R193, 0x7632, R2 ;  /* 0x00007632c1027816 */ /* 0x000fe20000000002 */
[----:B0-----:R-:W-:Y:S02]  /*577c0*/  IMAD.WIDE R188, R56, 0x2, R64 ;  /* 0x0000000238bc7825 */ /* 0x001fe400078e0240 */
[----:B------:R-:W2:Y:S04]  /*577d0*/  LDL.LU R56, [R1+0x864] ;  /* 0x0008640001387983 */ /* 0x000ea80000300800 */
[----:B------:R0:W-:Y:S02]  /*577e0*/  @P4 STG.E.U16 desc[UR8][R188.64], R2 ;  /* 0x00000002bc004986 */ /* 0x0001e4000c101508 */
[----:B0-----:R-:W-:-:S05]  /*577f0*/  IMAD.WIDE R188, R194, 0x2, R66 ;  /* 0x00000002c2bc7825 */ /* 0x001fca00078e0242 */
[----:B------:R0:W-:Y:S01]  /*57800*/  @P3 STG.E.U16 desc[UR8][R188.64], R57 ;  /* 0x00000039bc003986 */ /* 0x0001e2000c101508 */
        /* <DEDUP_REMOVED lines=38> */
[----:B------:R0:W-:Y:S01]  /*57a70*/  @P0 STG.E.U16 desc[UR8][R188.64], R54 ;  /* 0x00000036bc000986 */ /* 0x0001e2000c101508 */
[----:B------:R-:W-:Y:S01]  /*57a80*/  LOP3.LUT P2, RZ, R59, 0x400000, RZ, 0xc0, !PT ;  /* 0x004000003bff7812 */ /* 0x000fe2000784c0ff */
[----:B0-----:R-:W-:-:S05]  /*57a90*/  IMAD.WIDE R188, R53, 0x2, R64 ;  /* 0x0000000235bc7825 */ /* 0x001fca00078e0240 */
[----:B------:R0:W-:Y:S01]  /*57aa0*/  @P1 STG.E.U16 desc[UR8][R188.64], R2 ;  /* 0x00000002bc001986 */ /* 0x0001e2000c101508 */
[----:B------:R-:W-:Y:S02]  /*57ab0*/  LOP3.LUT P4, RZ, R59, 0x800000, RZ, 0xc0, !PT ;  /* 0x008000003bff7812 */ /* 0x000fe4000788c0ff */
[----:B0-----:R-:W-:Y:S01]  /*57ac0*/  PRMT R2, R58, 0x7632, R2 ;  /* 0x000076323a027816 */ /* 0x001fe20000000002 */
[----:B--2---:R-:W-:-:S05]  /*57ad0*/  IMAD.WIDE R188, R56, 0x2, R66 ;  /* 0x0000000238bc7825 */ /* 0x004fca00078e0242 */
[----:B------:R0:W-:Y:S02]  /*57ae0*/  @P6 STG.E.U16 desc[UR8][R188.64], R58 ;  /* 0x0000003abc006986 */ /* 0x0001e4000c101508 */
[----:B0-----:R-:W-:Y:S02]  /*57af0*/  IMAD.WIDE R188, R56, 0x2, R64 ;  /* 0x0000000238bc7825 */ /* 0x001fe400078e0240 */
[----:B------:R-:W2:Y:S04]  /*57b00*/  LDL.LU R58, [R1+0x1bd0] ;  /* 0x001bd000013a7983 */ /* 0x000ea80000300800 */
[----:B------:R-:W4:Y:S04]  /*57b10*/  LDL.LU R56, [R1+0x870] ;  /* 0x0008700001387983 */ /* 0x000f280000300800 */
[----:B------:R-:W2:Y:S04]  /*57b20*/  LDL.LU R54, [R1+0x2e8] ;  /* 0x0002e80001367983 */ /* 0x000ea80000300800 */
[----:B------:R3:W-:Y:S04]  /*57b30*/  @P2 STG.E.U16 desc[UR8][R188.64], R2 ;  /* 0x00000002bc002986 */ /* 0x0007e8000c101508 */
[----:B------:R-:W2:Y:S01]  /*57b40*/  LDL.LU R190, [R1+0x874] ;  /* 0x0008740001be7983 */ /* 0x000ea20000300800 */
[----:B---3--:R-:W-:-:S05]  /*57b50*/  IMAD.WIDE R188, R57, 0x2, R66 ;  /* 0x0000000239bc7825 */ /* 0x008fca00078e0242 */
[----:B------:R0:W-:Y:S02]  /*57b60*/  @P4 STG.E.U16 desc[UR8][R188.64], R194 ;  /* 0x000000c2bc004986 */ /* 0x0001e4000c101508 */
[----:B0-----:R-:W-:Y:S02]  /*57b70*/  IMAD.WIDE R188, R57, 0x2, R64 ;  /* 0x0000000239bc7825 */ /* 0x001fe400078e0240 */
[----:B------:R-:W3:Y:S04]  /*57b80*/  LDL.LU R57, [R1+0x2fc] ;  /* 0x0002fc0001397983 */ /* 0x000ee80000300800 */
[----:B------:R-:W3:Y:S04]  /*57b90*/  LDL.LU R52, [R1+0x878] ;  /* 0x0008780001347983 */ /* 0x000ee80000300800 */
[----:B------:R-:W3:Y:S04]  /*57ba0*/  LDL.LU R53, [R1+0x2ec] ;  /* 0x0002ec0001357983 */ /* 0x000ee80000300800 */
[----:B------:R-:W3:Y:S01]  /*57bb0*/  LDL.LU R192, [R1+0x87c] ;  /* 0x00087c0001c07983 */ /* 0x000ee20000300800 */
[----:B------:R-:W-:-:S03]  /*57bc0*/  LOP3.LUT P3, RZ, R59, 0x1000000, RZ, 0xc0, !PT ;  /* 0x010000003bff7812 */ /* 0x000fc6000786c0ff */
[----:B------:R-:W3:Y:S01]  /*57bd0*/  LDL.LU R193, [R1+0x2d0] ;  /* 0x0002d00001c17983 */ /* 0x000ee20000300800 */
[C---:B------:R-:W-:Y:S02]  /*57be0*/  LOP3.LUT P5, RZ, R59.reuse, 0x2000000, RZ, 0xc0, !PT ;  /* 0x020000003bff7812 */ /* 0x040fe400078ac0ff */
[----:B------:R-:W-:Y:S02]  /*57bf0*/  PRMT R2, R194, 0x7632, R2 ;  /* 0x00007632c2027816 */ /* 0x000fe40000000002 */
[C---:B------:R-:W-:Y:S01]  /*57c00*/  LOP3.LUT P6, RZ, R59.reuse, 0x4000000, RZ, 0xc0, !PT ;  /* 0x040000003bff7812 */ /* 0x040fe200078cc0ff */
[----:B------:R-:W3:Y:S04]  /*57c10*/  LDL.LU R194, [R1+0x880] ;  /* 0x0008800001c27983 */ /* 0x000ee80000300800 */
[----:B------:R0:W-:Y:S01]  /*57c20*/  @P3 STG.E.U16 desc[UR8][R188.64], R2 ;  /* 0x00000002bc003986 */ /* 0x0001e2000c101508 */
[----:B------:R-:W-:-:S02]  /*57c30*/  LOP3.LUT P1, RZ, R59, 0x8000000, RZ, 0xc0, !PT ;  /* 0x080000003bff7812 */ /* 0x000fc4000782c0ff */
        /* <DEDUP_REMOVED lines=9> */
[----:B----4-:R-:W-:Y:S01]  /*57cd0*/  IMAD.WIDE R188, R56, 0x2, R66 ;  /* 0x0000000238bc7825 */ /* 0x010fe200078e0242 */
[----:B--2---:R-:W-:-:S04]  /*57ce0*/  PRMT R2, R54, 0x7632, R2 ;  /* 0x0000763236027816 */ /* 0x004fc80000000002 */
[----:B------:R0:W-:Y:S02]  /*57cf0*/  @P1 STG.E.U16 desc[UR8][R188.64], R54 ;  /* 0x00000036bc001986 */ /* 0x0001e4000c101508 */
[----:B0-----:R-:W-:Y:S02]  /*57d00*/  IMAD.WIDE R188, R56, 0x2, R64 ;  /* 0x0000000238bc7825 */ /* 0x001fe400078e0240 */
[----:B------:R-:W2:Y:S04]  /*57d10*/  LDL.LU R56, [R1+0x2d4] ;  /* 0x0002d40001387983 */ /* 0x000ea80000300800 */
[----:B------:R0:W-:Y:S04]  /*57d20*/  @P4 STG.E.U16 desc[UR8][R188.64], R2 ;  /* 0x00000002bc004986 */ /* 0x0001e8000c101508 */
[----:B------:R-:W4:Y:S01]  /*57d30*/  LDL.LU R54, [R1+0x1bcc] ;  /* 0x001bcc0001367983 */ /* 0x000f220000300800 */
[----:B0-----:R-:W-:Y:S01]  /*57d40*/  IMAD.WIDE R188, R190, 0x2, R66 ;  /* 0x00000002bebc7825 */ /* 0x001fe200078e0242 */
[----:B---3--:R-:W-:-:S04]  /*57d50*/  PRMT R2, R57, 0x7632, R2 ;  /* 0x0000763239027816 */ /* 0x008fc80000000002 */
[----:B------:R0:W-:Y:S04]  /*57d60*/  @P2 STG.E.U16 desc[UR8][R188.64], R57 ;  /* 0x00000039bc002986 */ /* 0x0001e8000c101508 */
[----:B0-----:R-:W3:Y:S01]  /*57d70*/  LDL.LU R57, [R1+0x888] ;  /* 0x0008880001397983 */ /* 0x001ee20000300800 */
[----:B------:R-:W-:-:S03]  /*57d80*/  IMAD.WIDE R188, R190, 0x2, R64 ;  /* 0x00000002bebc7825 */ /* 0x000fc600078e0240 */
[----:B------:R-:W4:Y:S01]  /*57d90*/  LDL.LU R190, [R1+0x2c4] ;  /* 0x0002c40001be7983 */ /* 0x000f220000300800 */
[----:B------:R-:W-:Y:S02]  /*57da0*/  LOP3.LUT P0, RZ, R58, 0x8, RZ, 0xc0, !PT ;  /* 0x000000083aff7812 */ /* 0x000fe4000780c0ff */
[----:B------:R-:W-:-:S11]  /*57db0*/  LOP3.LUT R191, R191, 0xffffffdf, RZ, 0xc0, !PT ;  /* 0xffffffdfbfbf7812 */ /* 0x000fd600078ec0ff */
        /* <DEDUP_REMOVED lines=16> */
[C---:B------:R-:W-:Y:S01]  /*57ec0*/  LOP3.LUT P0, RZ, R191.reuse, 0x100, RZ, 0xc0, !PT ;  /* 0x00000100bfff7812 */ /* 0x040fe2000780c0ff */
        /* <DEDUP_REMOVED lines=16> */
[----:B------:R0:W-:Y:S01]  /*57fd0*/  @P0 STG.E.U16 desc[UR8][R188.64], R195 ;  /* 0x000000c3bc000986 */ /* 0x0001e2000c101508 */
[----:B------:R-:W-:Y:S01]  /*57fe0*/  LOP3.LUT P1, RZ, R58, 0x40, RZ, 0xc0, !PT ;  /* 0x000000403aff7812 */ /* 0x000fe2000782c0ff */
[----:B0-----:R-:W-:-:S05]  /*57ff0*/  IMAD.WIDE R188, R194, 0x2, R64 ;  /* 0x00000002c2bc7825 */ /* 0x001fca00078e0240 */
[----:B------:R0:W-:Y:S01]  /*58000*/  @P3 STG.E.U16 desc[UR8][R188.64], R2 ;  /* 0x00000002bc003986 */ /* 0x0001e2000c101508 */
[----:B------:R-:W-:Y:S01]  /*58010*/  LOP3.LUT P4, RZ, R58, 0x80, RZ, 0xc0, !PT ;  /* 0x000000803aff7812 */ /* 0x000fe2000788c0ff */
[----:B0-----:R-:W-:-:S05]  /*58020*/  IMAD.WIDE R188, R55, 0x2, R66 ;  /* 0x0000000237bc7825 */ /* 0x001fca00078e0242 */
[----:B--2---:R0:W-:Y:S01]  /*58030*/  @P6 STG.E.U16 desc[UR8][R188.64], R56 ;  /* 0x00000038bc006986 */ /* 0x0041e2000c101508 */
[----:B------:R-:W-:Y:S01]  /*58040*/  PRMT R2, R56, 0x7632, R2 ;  /* 0x0000763238027816 */ /* 0x000fe20000000002 */
[----:B0-----:R-:W-:Y:S02]  /*58050*/  IMAD.WIDE R188, R55, 0x2, R64 ;  /* 0x0000000237bc7825 */ /* 0x001fe400078e0240 */
[----:B------:R-:W2:Y:S04]  /*58060*/  LDL.LU R56, [R1+0x890] ;  /* 0x0008900001387983 */ /* 0x000ea80000300800 */
[----:B------:R3:W-:Y:S02]  /*58070*/  @P1 STG.E.U16 desc[UR8][R188.64], R2 ;  /* 0x00000002bc001986 */ /* 0x0007e4000c101508 */
[----:B---3--:R-:W-:-:S05]  /*58080*/  IMAD.WIDE R188, R57, 0x2, R66 ;  /* 0x0000000239bc7825 */ /* 0x008fca00078e0242 */
[----:B----4-:R0:W-:Y:S02]  /*58090*/  @P4 STG.E.U16 desc[UR8][R188.64], R190 ;  /* 0x000000bebc004986 */ /* 0x0101e4000c101508 */
[----:B0-----:R-:W-:Y:S02]  /*580a0*/  IMAD.WIDE R188, R57, 0x2, R64 ;  /* 0x0000000239bc7825 */ /* 0x001fe400078e0240 */
[----:B------:R-:W3:Y:S04]  /*580b0*/  LDL.LU R57, [R1+0x2c8] ;  /* 0x0002c80001397983 */ /* 0x000ee80000300800 */
[----:B------:R-:W4:Y:S04]  /*580c0*/  LDL.LU R192, [R1+0x894] ;  /* 0x0008940001c07983 */ /* 0x000f280000300800 */
        /* <DEDUP_REMOVED lines=11> */
[----:B0-----:R-:W-:-:S05]  /*58180*/  IMAD.WIDE R188, R52, 0x2, R66 ;  /* 0x0000000234bc7825 */ /* 0x001fca00078e0242 */
[----:B------:R0:W-:Y:S01]  /*58190*/  @P5 STG.E.U16 desc[UR8][R188.64], R53 ;  /* 0x00000035bc005986 */ /* 0x0001e2000c101508 */
[----:B------:R-:W-:Y:S01]  /*581a0*/  PRMT R2, R53, 0x7632, R2 ;  /* 0x0000763235027816 */ /* 0x000fe20000000002 */
        /* <DEDUP_REMOVED lines=11> */
[----:B------:R-:W3:Y:S04]  /*58260*/  LDL.LU R57, [R1+0x1bc8] ;  /* 0x001bc80001397983 */ /* 0x000ee80000300800 */
[----:B------:R4:W-:Y:S02]  /*58270*/  @P4 STG.E.U16 desc[UR8][R188.64], R2 ;  /* 0x00000002bc004986 */ /* 0x0009e4000c101508 */
[----:B----4-:R-:W-:Y:S01]  /*58280*/  IMAD.WIDE R188, R192, 0x2, R66 ;  /* 0x00000002c0bc7825 */ /* 0x010fe200078e0242 */
[----:B------:R-:W-:-:S04]  /*58290*/  PRMT R2, R55, 0x7632, R2 ;  /* 0x0000763237027816 */ /* 0x000fc80000000002 */
[----:B------:R0:W-:Y:S04]  /*582a0*/  @P1 STG.E.U16 desc[UR8][R188.64], R55 ;  /* 0x00000037bc001986 */ /* 0x0001e8000c101508 */
[----:B0-----:R-:W4:Y:S01]  /*582b0*/  LDL.LU R55, [R1+0x8a8] ;  /* 0x0008a80001377983 */ /* 0x001f220000300800 */
        /* <DEDUP_REMOVED lines=8> */
[C---:B------:R-:W-:Y:S02]  /*58340*/  LOP3.LUT P0, RZ, R58.reuse, 0x20000, RZ, 0xc0, !PT ;  /* 0x000200003aff7812 */ /* 0x040fe4000780c0ff */
        /* <DEDUP_REMOVED lines=29> */
[----:B0-----:R-:W-:Y:S02]  /*58520*/  IMAD.WIDE R188, R52, 0x2, R64 ;  /* 0x0000000234bc7825 */ /* 0x001fe400078e0240 */
[----:B------:R-:W4:Y:S04]  /*58530*/  LDL.LU R53, [R1+0x8b0] ;  /* 0x0008b00001357983 */ /* 0x000f280000300800 */
[----:B------:R2:W-:Y:S01]  /*58540*/  @P2 STG.E.U16 desc[UR8][R188.64], R2 ;  /* 0x00000002bc002986 */ /* 0x0005e2000c101508 */
[C---:B------:R-:W-:Y:S02]  /*58550*/  LOP3.LUT P3, RZ, R58.reuse, 0x400000, RZ, 0xc0, !PT ;  /* 0x004000003aff7812 */ /* 0x040fe4000786c0ff */
[----:B------:R-:W-:Y:S01]  /*58560*/  LOP3.LUT P4, RZ, R58, 0x800000, RZ, 0xc0, !PT ;  /* 0x008000003aff7812 */ /* 0x000fe2000788c0ff */
[----:B--2---:R-:W-:-:S05]  /*58570*/  IMAD.WIDE R188, R56, 0x2, R66 ;  /* 0x0000000238bc7825 */ /* 0x004fca00078e0242 */
[----:B---3--:R0:W-:Y:S01]  /*58580*/  @P6 STG.E.U16 desc[UR8][R188.64], R57 ;  /* 0x00000039bc006986 */ /* 0x0081e2000c101508 */
[----:B------:R-:W-:Y:S01]  /*58590*/  PRMT R2, R57, 0x7632, R2 ;  /* 0x0000763239027816 */ /* 0x000fe20000000002 */
[----:B0-----:R-:W-:Y:S02]  /*585a0*/  IMAD.WIDE R188, R56, 0x2, R64 ;  /* 0x0000000238bc7825 */ /* 0x001fe400078e0240 */
[----:B------:R-:W2:Y:S04]  /*585b0*/  LDL.LU R56, [R1+0x2a8] ;  /* 0x0002a80001387983 */ /* 0x000ea80000300800 */
[----:B------:R-:W3:Y:S04]  /*585c0*/  LDL.LU R57, [R1+0x1bc4] ;  /* 0x001bc40001397983 */ /* 0x000ee80000300800 */
[----:B------:R4:W-:Y:S04]  /*585d0*/  @P3 STG.E.U16 desc[UR8][R188.64], R2 ;  /* 0x00000002bc003986 */ /* 0x0009e8000c101508 */
[----:B------:R-:W2:Y:S01]  /*585e0*/  LDL.LU R195, [R1+0x8b4] ;  /* 0x0008b40001c37983 */ /* 0x000ea20000300800 */
[----:B----4-:R-:W-:-:S05]  /*585f0*/  IMAD.WIDE R188, R55, 0x2, R66 ;  /* 0x0000000237bc7825 */ /* 0x010fca00078e0242 */
[----:B------:R0:W-:Y:S02]  /*58600*/  @P4 STG.E.U16 desc[UR8][R188.64], R192 ;  /* 0x000000c0bc004986 */ /* 0x0001e4000c101508 */
[----:B0-----:R-:W-:Y:S02]  /*58610*/  IMAD.WIDE R188, R55, 0x2, R64 ;  /* 0x0000000237bc7825 */ /* 0x001fe400078e0240 */
[----:B------:R-:W4:Y:S04]  /*58620*/  LDL.LU R55, [R1+0x2bc] ;  /* 0x0002bc0001377983 */ /* 0x000f280000300800 */
[----:B------:R-:W4:Y:S04]  /*58630*/  LDL.LU R190, [R1+0x8b8] ;  /* 0x0008b80001be7983 */ /* 0x000f280000300800 */
[----:B------:R-:W4:Y:S01]  /*58640*/  LDL.LU R52, [R1+0x2ac] ;  /* 0x0002ac0001347983 */ /* 0x000f220000300800 */
[----:B------:R-:W-:-:S02]  /*58650*/  LOP3.LUT R59, R59, 0xdfffffff, RZ, 0xc0, !PT ;  /* 0xdfffffff3b3b7812 */ /* 0x000fc400078ec0ff */
[C---:B------:R-:W-:Y:S02]  /*58660*/  LOP3.LUT P1, RZ, R58.reuse, 0x1000000, RZ, 0xc0, !PT ;  /* 0x010000003aff7812 */ /* 0x040fe4000782c0ff */
[----:B------:R-:W-:Y:S02]  /*58670*/  LOP3.LUT P5, RZ, R58, 0x2000000, RZ, 0xc0, !PT ;  /* 0x020000003aff7812 */ /* 0x000fe400078ac0ff */
[----:B------:R-:W-:Y:S02]  /*58680*/  PRMT R2, R192, 0x7632, R2 ;  /* 0x00007632c0027816 */ /* 0x000fe40000000002 */
[C---:B------:R-:W-:Y:S02]  /*58690*/  LOP3.LUT P6, RZ, R58.reuse, 0x4000000, RZ, 0xc0, !PT ;  /* 0x040000003aff7812 */ /* 0x040fe400078cc0ff */
[----:B------:R-:W-:-:S05]  /*586a0*/  LOP3.LUT P2, RZ, R58, 0x8000000, RZ, 0xc0, !PT ;  /* 0x080000003aff7812 */ /* 0x000fca000784c0ff */
[----:B------:R0:W-:Y:S01]  /*586b0*/  @P1 STG.E.U16 desc[UR8][R188.64], R2 ;  /* 0x00000002bc001986 */ /* 0x0001e2000c101508 */
[C---:B------:R-:W-:Y:S02]  /*586c0*/  LOP3.LUT P4, RZ, R58.reuse, 0x10000000, RZ, 0xc0, !PT ;  /* 0x100000003aff7812 */ /* 0x040fe4000788c0ff */
[----:B------:R-:W-:Y:S02]  /*586d0*/  LOP3.LUT P3, RZ, R58, 0x20000000, RZ, 0xc0, !PT ;  /* 0x200000003aff7812 */ /* 0x000fe4000786c0ff */
[----:B------:R-:W-:Y:S01]  /*586e0*/  LOP3.LUT R191, R191, 0xfffffffe, RZ, 0xc0, !PT ;  /* 0xfffffffebfbf7812 */ /* 0x000fe200078ec0ff */
[----:B0-----:R-:W-:-:S05]  /*586f0*/  IMAD.WIDE R188, R193, 0x2, R66 ;  /* 0x00000002c1bc7825 */ /* 0x001fca00078e0242 */
[----:B------:R0:W-:Y:S01]  /*58700*/  @P5 STG.E.U16 desc[UR8][R188.64], R194 ;  /* 0x000000c2bc005986 */ /* 0x0001e2000c101508 */
[----:B------:R-:W-:Y:S01]  /*58710*/  PRMT R2, R194, 0x7632, R2 ;  /* 0x00007632c2027816 */ /* 0x000fe20000000002 */
[----:B0-----:R-:W-:-:S05]  /*58720*/  IMAD.WIDE R188, R193, 0x2, R64 ;  /* 0x00000002c1bc7825 */ /* 0x001fca00078e0240 */
[----:B------:R0:W-:Y:S01]  /*58730*/  @P6 STG.E.U16 desc[UR8][R188.64], R2 ;  /* 0x00000002bc006986 */ /* 0x0001e2000c101508 */
[----:B------:R-:W-:Y:S01]  /*58740*/  LOP3.LUT P5, RZ, R58, 0x40000000, RZ, 0xc0, !PT ;  /* 0x400000003aff7812 */ /* 0x000fe200078ac0ff */
[----:B0-----:R-:W-:Y:S01]  /*58750*/  IMAD.WIDE R188, R53, 0x2, R66 ;  /* 0x0000000235bc7825 */ /* 0x001fe200078e0242 */
[----:B---3--:R-:W-:-:S13]  /*58760*/  LOP3.LUT P0, RZ, R57, 0x8, RZ, 0xc0, !PT ;  /* 0x0000000839ff7812 */ /* 0x008fda000780c0ff */
[----:B------:R-:W-:Y:S02]  /*58770*/  @P0 LOP3.LUT R59, R59, 0x20000000, RZ, 0xfc, !PT ;  /* 0x200000003b3b0812 */ /* 0x000fe400078efcff */
[----:B------:R-:W-:Y:S02]  /*58780*/  LOP3.LUT P0, RZ, R57, 0x4, RZ, 0xc0, !PT ;  /* 0x0000000439ff7812 */ /* 0x000fe4000780c0ff */
[----:B------:R-:W-:-:S11]  /*58790*/  LOP3.LUT R59, R59, 0xbfffffff, RZ, 0xc0, !PT ;  /* 0xbfffffff3b3b7812 */ /* 0x000fd600078ec0ff */
[----:B------:R-:W-:Y:S02]  /*587a0*/  @P0 LOP3.LUT R59, R59, 0x40000000, RZ, 0xfc, !PT ;  /* 0x400000003b3b0812 */ /* 0x000fe400078efcff */
[----:B------:R-:W-:Y:S02]  /*587b0*/  LOP3.LUT P0, RZ, R57, 0x2, RZ, 0xc0, !PT ;  /* 0x0000000239ff7812 */ /* 0x000fe4000780c0ff */
[----:B------:R-:W-:Y:S01]  /*587c0*/  LOP3.LUT R59, R59, 0x7fffffff, RZ, 0xc0, !PT ;  /* 0x7fffffff3b3b7812 */ /* 0x000fe200078ec0ff */
[----:B--2---:R0:W-:Y:S01]  /*587d0*/  @P2 STG.E.U16 desc[UR8][R188.64], R56 ;  /* 0x00000038bc002986 */ /* 0x0041e2000c101508 */
[----:B------:R-:W-:-:S09]  /*587e0*/  PRMT R2, R56, 0x7632, R2 ;  /* 0x0000763238027816 */ /* 0x000fd20000000002 */
[----:B------:R-:W-:Y:S02]  /*587f0*/  @P0 LOP3.LUT R59, R59, 0x80000000, RZ, 0xfc, !PT ;  /* 0x800000003b3b0812 */ /* 0x000fe400078efcff */
[----:B------:R-:W-:Y:S01]  /*58800*/  LOP3.LUT P0, RZ, R57, 0x1, RZ, 0xc0, !PT ;  /* 0x0000000139ff7812 */ /* 0x000fe2000780c0ff */
[----:B0-----:R-:W-:-:S05]  /*58810*/  IMAD.WIDE R188, R53, 0x2, R64 ;  /* 0x0000000235bc7825 */ /* 0x001fca00078e0240 */
[----:B------:R0:W-:Y:S07]  /*58820*/  @P4 STG.E.U16 desc[UR8][R188.64], R2 ;  /* 0x00000002bc004986 */ /* 0x0001ee000c101508 */
[----:B------:R-:W-:Y:S01]  /*58830*/  @P0 LOP3.LUT R191, R191, 0x1, RZ, 0xfc, !PT ;  /* 0x00000001bfbf0812 */ /* 0x000fe200078efcff */
[----:B0-----:R-:W-:Y:S01]  /*58840*/  IMAD.WIDE R188, R195, 0x2, R66 ;  /* 0x00000002c3bc7825 */ /* 0x001fe200078e0242 */
[----:B------:R-:W-:Y:S02]  /*58850*/  LOP3.LUT P0, RZ, R58, 0x80000000, RZ, 0xc0, !PT ;  /* 0x800000003aff7812 */ /* 0x000fe4000780c0ff */
[----:B----4-:R-:W-:Y:S01]  /*58860*/  PRMT R2, R55, 0x7632, R2 ;  /* 0x0000763237027816 */ /* 0x010fe20000000002 */
[----:B------:R-:W2:Y:S04]  /*58870*/  LDL.LU R58, [R1+0x290] ;  /* 0x00029000013a7983 */ /* 0x000ea80000300800 */
[----:B------:R0:W-:Y:S04]  /*58880*/  @P3 STG.E.U16 desc[UR8][R188.64], R55 ;  /* 0x00000037bc003986 */ /* 0x0001e8000c101508 */
[----:B------:R-:W3:Y:S04]  /*58890*/  LDL.LU R192, [R1+0x8c0] ;  /* 0x0008c00001c07983 */ /* 0x000ee80000300800 */
[----:B------:R-:W4:Y:S01]  /*588a0*/  LDL.LU R193, [R1+0x280] ;  /* 0x0002800001c17983 */ /* 0x000f220000300800 */
[----:B0-----:R-:W-:-:S03]  /*588b0*/  IMAD.WIDE R188, R195, 0x2, R64 ;  /* 0x00000002c3bc7825 */ /* 0x001fc600078e0240 */
[----:B------:R-:W4:Y:S04]  /*588c0*/  LDL.LU R194, [R1+0x8c4] ;  /* 0x0008c40001c27983 */ /* 0x000f280000300800 */
[----:B------:R0:W-:Y:S04]  /*588d0*/  @P5 STG.E.U16 desc[UR8][R188.64], R2 ;  /* 0x00000002bc005986 */ /* 0x0001e8000c101508 */
[----:B------:R-:W4:Y:S04]  /*588e0*/  LDL.LU R53, [R1+0x294] ;  /* 0x0002940001357983 */ /* 0x000f280000300800 */
[----:B------:R-:W4:Y:S01]  /*588f0*/  LDL.LU R56, [R1+0x1bc0] ;  /* 0x001bc00001387983 */ /* 0x000f220000300800 */
[----:B0-----:R-:W-:-:S03]  /*58900*/  IMAD.WIDE R188, R190, 0x2, R66 ;  /* 0x00000002bebc7825 */ /* 0x001fc600078e0242 */
[----:B------:R-:W4:Y:S04]  /*58910*/  LDL.LU R55, [R1+0x8c8] ;  /* 0x0008c80001377983 */ /* 0x000f280000300800 */
[----:B------:R0:W-:Y:S01]  /*58920*/  @P0 STG.E.U16 desc[UR8][R188.64], R52 ;  /* 0x00000034bc000986 */ /* 0x0001e2000c101508 */
[----:B------:R-:W-:-:S03]  /*58930*/  LOP3.LUT P0, RZ, R191, 0x1, RZ, 0xc0, !PT ;  /* 0x00000001bfff7812 */ /* 0x000fc6000780c0ff */
[----:B------:R-:W4:Y:S04]  /*58940*/  LDL.LU R195, [R1+0x284] ;  /* 0x0002840001c37983 */ /* 0x000f280000300800 */
[----:B------:R-:W3:Y:S01]  /*58950*/  LDL.LU R191, [R1+0x8bc] ;  /* 0x0008bc0001bf7983 */ /* 0x000ee20000300800 */
[----:B------:R-:W-:Y:S01]  /*58960*/  PRMT R2, R52, 0x7632, R2 ;  /* 0x0000763234027816 */ /* 0x000fe20000000002 */
[----:B0-----:R-:W-:Y:S01]  /*58970*/  IMAD.WIDE R188, R190, 0x2, R64 ;  /* 0x00000002bebc7825 */ /* 0x001fe200078e0240 */
[----:B------:R-:W-:Y:S01]  /*58980*/  LOP3.LUT P1, RZ, R57, 0x10, RZ, 0xc0, !PT ;  /* 0x0000001039ff7812 */ /* 0x000fe2000782c0ff */
[----:B------:R-:W4:Y:S04]  /*58990*/  LDL.LU R190, [R1+0x8cc] ;  /* 0x0008cc0001be7983 */ /* 0x000f280000300800 */
[----:B------:R2:W-:Y:S01]  /*589a0*/  @P0 STG.E.U16 desc[UR8][R188.64], R2 ;  /* 0x00000002bc000986 */ /* 0x0005e2000c101508 */
[----:B------:R-:W-:-:S02]  /*589b0*/  LOP3.LUT P0, RZ, R59, 0x80000000, RZ, 0xc0, !PT ;  /* 0x800000003bff7812 */ /* 0x000fc4000780c0ff */
[C---:B------:R-:W-:Y:S01]  /*589c0*/  LOP3.LUT P6, RZ, R57.reuse, 0x20, RZ, 0xc0, !PT ;  /* 0x0000002039ff7812 */ /* 0x040fe200078cc0ff */
[----:B------:R-:W4:Y:S01]  /*589d0*/  LDL.LU R52, [R1+0x298] ;  /* 0x0002980001347983 */ /* 0x000f220000300800 */
[C---:B------:R-:W-:Y:S02]  /*589e0*/  LOP3.LUT P2, RZ, R57.reuse, 0x40, RZ, 0xc0, !PT ;  /* 0x0000004039ff7812 */ /* 0x040fe4000784c0ff */
[----:B------:R-:W-:Y:S02]  /*589f0*/  LOP3.LUT P4, RZ, R57, 0x80, RZ, 0xc0, !PT ;  /* 0x0000008039ff7812 */ /* 0x000fe4000788c0ff */
[----:B--2---:R-:W-:Y:S01]  /*58a00*/  PRMT R2, R58, 0x7632, R2 ;  /* 0x000076323a027816 */ /* 0x004fe20000000002 */
[----:B---3--:R-:W-:-:S05]  /*58a10*/  IMAD.WIDE R188, R191, 0x2, R66 ;  /* 0x00000002bfbc7825 */ /* 0x008fca00078e0242 */
[----:B------:R0:W-:Y:S01]  /*58a20*/  @P0 STG.E.U16 desc[UR8][R188.64], R58 ;  /* 0x0000003abc000986 */ /* 0x0001e2000c101508 */
[----:B------:R-:W-:Y:S01]  /*58a30*/  LOP3.LUT P0, RZ, R59, 0x40000000, RZ, 0xc0, !PT ;  /* 0x400000003bff7812 */ /* 0x000fe2000780c0ff */
[----:B0-----:R-:W-:-:S12]  /*58a40*/  IMAD.WIDE R188, R191, 0x2, R64 ;  /* 0x00000002bfbc7825 */ /* 0x001fd800078e0240 */
[----:B------:R0:W-:Y:S01]  /*58a50*/  @P0 STG.E.U16 desc[UR8][R188.64], R2 ;  /* 0x00000002bc000986 */ /* 0x0001e2000c101508 */
[----:B------:R-:W-:Y:S01]  /*58a60*/  LOP3.LUT P0, RZ, R59, 0x20000000, RZ, 0xc0, !PT ;  /* 0x200000003bff7812 */ /* 0x000fe2000780c0ff */
[----:B0-----:R-:W-:Y:S01]  /*58a70*/  IMAD.WIDE R188, R192, 0x2, R66 ;  /* 0x00000002c0bc7825 */ /* 0x001fe200078e0242 */
[----:B----4-:R-:W-:-:S11]  /*58a80*/  PRMT R2, R193, 0x7632, R2 ;  /* 0x00007632c1027816 */ /* 0x010fd60000000002 */
[----:B------:R0:W-:Y:S02]  /*58a90*/  @P0 STG.E.U16 desc[UR8][R188.64], R193 ;  /* 0x000000c1bc000986 */ /* 0x0001e4000c101508 */
[----:B0-----:R-:W-:-:S05]  /*58aa0*/  IMAD.WIDE R188, R192, 0x2, R64 ;  /* 0x00000002c0bc7825 */ /* 0x001fca00078e0240 */
[----:B------:R0:W-:Y:S02]  /*58ab0*/  @P1 STG.E.U16 desc[UR8][R188.64], R2 ;  /* 0x00000002bc001986 */ /* 0x0001e4000c101508 */
[----:B0-----:R-:W-:Y:S01]  /*58ac0*/  IMAD.WIDE R188, R194, 0x2, R66 ;  /* 0x00000002c2bc7825 */ /* 0x001fe200078e0242 */
[----:B------:R-:W-:-:S04]  /*58ad0*/  PRMT R2, R53, 0x7632, R2 ;  /* 0x0000763235027816 */ /* 0x000fc80000000002 */
        /* <DEDUP_REMOVED lines=297> */
[----:B0-----:R-:W-:Y:S01]  /*59d70*/  IMAD.WIDE R56, R52, 0x2, R66 ;  /* 0x0000000234387825 */ /* 0x001fe200078e0242 */
[----:B---3--:R-:W-:-:S04]  /*59d80*/  PRMT R2, R188, 0x7632, R2 ;  /* 0x00007632bc027816 */ /* 0x008fc80000000002 */
[----:B------:R0:W-:Y:S02]  /*59d90*/  @P1 STG.E.U16 desc[UR8][R56.64], R188 ;  /* 0x000000bc38001986 */ /* 0x0001e4000c101508 */
        /* <DEDUP_REMOVED lines=38> */
[----:B0-----:R-:W2:Y:S01]  /*5a000*/  LDL.LU R52, [R1+0x954] ;  /* 0x0009540001347983 */ /* 0x001ea20000300800 */
[----:B------:R-:W-:-:S03]  /*5a010*/  IMAD.WIDE R56, R194, 0x2, R64 ;  /* 0x00000002c2387825 */ /* 0x000fc600078e0240 */
[----:B------:R-:W3:Y:S04]  /*5a020*/  LDL.LU R189, [R1+0x208] ;  /* 0x0002080001bd7983 */ /* 0x000ee80000300800 */
[----:B------:R0:W-:Y:S04]  /*5a030*/  @P1 STG.E.U16 desc[UR8][R56.64], R2 ;  /* 0x0000000238001986 */ /* 0x0001e8000c101508 */
[----:B------:R-:W3:Y:S01]  /*5a040*/  LDL.LU R191, [R1+0x958] ;  /* 0x0009580001bf7983 */ /* 0x000ee20000300800 */
        /* <DEDUP_REMOVED lines=13> */
[----:B------:R4:W-:Y:S01]  /*5a120*/  @P2 STG.E.U16 desc[UR8][R56.64], R2 ;  /* 0x0000000238002986 */ /* 0x0009e2000c101508 */
[----:B------:R-:W-:Y:S01]  /*5a130*/  LOP3.LUT P4, RZ, R55, 0x1000, RZ, 0xc0, !PT ;  /* 0x0000100037ff7812 */ /* 0x000fe2000788c0ff */
        /* <DEDUP_REMOVED lines=9> */
[----:B------:R-:W-:Y:S01]  /*5a1d0*/  LOP3.LUT R59, R59, 0xfffffdff, RZ, 0xc0, !PT ;  /* 0xfffffdff3b3b7812 */ /* 0x000fe200078ec0ff */
        /* <DEDUP_REMOVED lines=55> */
[----:B------:R3:W-:Y:S04]  /*5a550*/  @P3 STG.E.U16 desc[UR8][R56.64], R2 ;  /* 0x0000000238003986 */ /* 0x0007e8000c101508 */
[----:B------:R-:W4:Y:S01]  /*5a560*/  LDL.LU R190, [R1+0x974] ;  /* 0x0009740001be7983 */ /* 0x000f220000300800 */
[----:B---3--:R-:W-:-:S05]  /*5a570*/  IMAD.WIDE R56, R53, 0x2, R66 ;  /* 0x0000000235387825 */ /* 0x008fca00078e0242 */
[----:B------:R0:W-:Y:S02]  /*5a580*/  @P4 STG.E.U16 desc[UR8][R56.64], R191 ;  /* 0x000000bf38004986 */ /* 0x0001e4000c101508 */
[----:B0-----:R-:W-:Y:S02]  /*5a590*/  IMAD.WIDE R56, R53, 0x2, R64 ;  /* 0x0000000235387825 */ /* 0x001fe400078e0240 */
[----:B------:R-:W3:Y:S04]  /*5a5a0*/  LDL.LU R53, [R1+0x1e8] ;  /* 0x0001e80001357983 */ /* 0x000ee80000300800 */
[----:B------:R-:W2:Y:S04]  /*5a5b0*/  LDL.LU R58, [R1+0x978] ;  /* 0x00097800013a7983 */ /* 0x000ea80000300800 */
[----:B------:R-:W2:Y:S04]  /*5a5c0*/  LDL.LU R52, [R1+0x1fc] ;  /* 0x0001fc0001347983 */ /* 0x000ea80000300800 */
[----:B------:R-:W2:Y:S04]  /*5a5d0*/  LDL.LU R192, [R1+0x97c] ;  /* 0x00097c0001c07983 */ /* 0x000ea80000300800 */
[----:B------:R-:W2:Y:S04]  /*5a5e0*/  LDL.LU R195, [R1+0x1ec] ;  /* 0x0001ec0001c37983 */ /* 0x000ea80000300800 */
[----:B------:R-:W2:Y:S04]  /*5a5f0*/  LDL.LU R188, [R1+0x980] ;  /* 0x0009800001bc7983 */ /* 0x000ea80000300800 */
[----:B------:R-:W2:Y:S01]  /*5a600*/  LDL.LU R189, [R1+0x1d0] ;  /* 0x0001d00001bd7983 */ /* 0x000ea20000300800 */
[----:B------:R-:W-:-:S02]  /*5a610*/  LOP3.LUT P1, RZ, R55, 0x1000000, RZ, 0xc0, !PT ;  /* 0x0100000037ff7812 */ /* 0x000fc4000782c0ff */
[----:B------:R-:W-:Y:S02]  /*5a620*/  LOP3.LUT P5, RZ, R55, 0x2000000, RZ, 0xc0, !PT ;  /* 0x0200000037ff7812 */ /* 0x000fe400078ac0ff */
[----:B------:R-:W-:Y:S02]  /*5a630*/  PRMT R2, R191, 0x7632, R2 ;  /* 0x00007632bf027816 */ /* 0x000fe40000000002 */
[C---:B------:R-:W-:Y:S01]  /*5a640*/  LOP3.LUT P6, RZ, R55.reuse, 0x4000000, RZ, 0xc0, !PT ;  /* 0x0400000037ff7812 */ /* 0x040fe200078cc0ff */
[----:B------:R-:W2:Y:S01]  /*5a650*/  LDL.LU R191, [R1+0x984] ;  /* 0x0009840001bf7983 */ /* 0x000ea20000300800 */
[----:B------:R-:W-:-:S05]  /*5a660*/  LOP3.LUT P2, RZ, R55, 0x8000000, RZ, 0xc0, !PT ;  /* 0x0800000037ff7812 */ /* 0x000fca000784c0ff */
[----:B------:R0:W-:Y:S02]  /*5a670*/  @P1 STG.E.U16 desc[UR8][R56.64], R2 ;  /* 0x0000000238001986 */ /* 0x0001e4000c101508 */
[----:B0-----:R-:W-:-:S05]  /*5a680*/  IMAD.WIDE R56, R193, 0x2, R66 ;  /* 0x00000002c1387825 */ /* 0x001fca00078e0242 */
[----:B------:R0:W-:Y:S01]  /*5a690*/  @P5 STG.E.U16 desc[UR8][R56.64], R194 ;  /* 0x000000c238005986 */ /* 0x0001e2000c101508 */
[----:B------:R-:W-:Y:S01]  /*5a6a0*/  PRMT R2, R194, 0x7632, R2 ;  /* 0x00007632c2027816 */ /* 0x000fe20000000002 */
[----:B0-----:R-:W-:Y:S02]  /*5a6b0*/  IMAD.WIDE R56, R193, 0x2, R64 ;  /* 0x00000002c1387825 */ /* 0x001fe400078e0240 */
[----:B------:R-:W2:Y:S04]  /*5a6c0*/  LDL.LU R193, [R1+0x1c0] ;  /* 0x0001c00001c17983 */ /* 0x000ea80000300800 */
[----:B------:R4:W-:Y:S04]  /*5a6d0*/  @P6 STG.E.U16 desc[UR8][R56.64], R2 ;  /* 0x0000000238006986 */ /* 0x0009e8000c101508 */
[----:B------:R-:W2:Y:S01]  /*5a6e0*/  LDL.LU R194, [R1+0x988] ;  /* 0x0009880001c27983 */ /* 0x000ea20000300800 */
[----:B------:R-:W-:-:S02]  /*5a6f0*/  LOP3.LUT P4, RZ, R55, 0x10000000, RZ, 0xc0, !PT ;  /* 0x1000000037ff7812 */ /* 0x000fc4000788c0ff */
[----:B------:R-:W-:Y:S02]  /*5a700*/  LOP3.LUT P3, RZ, R55, 0x20000000, RZ, 0xc0, !PT ;  /* 0x2000000037ff7812 */ /* 0x000fe4000786c0ff */
[----:B------:R-:W-:Y:S01]  /*5a710*/  LOP3.LUT R59, R59, 0xffffffdf, RZ, 0xc0, !PT ;  /* 0xffffffdf3b3b7812 */ /* 0x000fe200078ec0ff */
[----:B----4-:R-:W-:-:S05]  /*5a720*/  IMAD.WIDE R56, R190, 0x2, R66 ;  /* 0x00000002be387825 */ /* 0x010fca00078e0242 */
[----:B---3--:R0:W-:Y:S02]  /*5a730*/  @P2 STG.E.U16 desc[UR8][R56.64], R53 ;  /* 0x0000003538002986 */ /* 0x0081e4000c101508 */
[----:B0-----:R-:W-:Y:S02]  /*5a740*/  IMAD.WIDE R56, R190, 0x2, R64 ;  /* 0x00000002be387825 */ /* 0x001fe400078e0240 */
[----:B------:R-:W3:Y:S01]  /*5a750*/  LDL.LU R190, [R1+0x1d4] ;  /* 0x0001d40001be7983 */ /* 0x000ee20000300800 */
[----:B------:R-:W-:-:S03]  /*5a760*/  PRMT R2, R53, 0x7632, R2 ;  /* 0x0000763235027816 */ /* 0x000fc60000000002 */
[----:B------:R-:W4:Y:S04]  /*5a770*/  LDL.LU R53, [R1+0x1bac] ;  /* 0x001bac0001357983 */ /* 0x000f280000300800 */
[----:B------:R2:W-:Y:S02]  /*5a780*/  @P4 STG.E.U16 desc[UR8][R56.64], R2 ;  /* 0x0000000238004986 */ /* 0x0005e4000c101508 */
[----:B--2---:R-:W-:Y:S01]  /*5a790*/  IMAD.WIDE R56, R58, 0x2, R66 ;  /* 0x000000023a387825 */ /* 0x004fe200078e0242 */
[----:B------:R-:W-:-:S04]  /*5a7a0*/  PRMT R2, R52, 0x7632, R2 ;  /* 0x0000763234027816 */ /* 0x000fc80000000002 */
[----:B------:R0:W-:Y:S04]  /*5a7b0*/  @P3 STG.E.U16 desc[UR8][R56.64], R52 ;  /* 0x0000003438003986 */ /* 0x0001e8000c101508 */
[----:B0-----:R-:W2:Y:S01]  /*5a7c0*/  LDL.LU R52, [R1+0x98c] ;  /* 0x00098c0001347983 */ /* 0x001ea20000300800 */
[----:B------:R-:W-:-:S03]  /*5a7d0*/  IMAD.WIDE R56, R58, 0x2, R64 ;  /* 0x000000023a387825 */ /* 0x000fc600078e0240 */
[----:B------:R-:W4:Y:S01]  /*5a7e0*/  LDL.LU R58, [R1+0x1c4] ;  /* 0x0001c400013a7983 */ /* 0x000f220000300800 */
[----:B------:R-:W-:-:S13]  /*5a7f0*/  LOP3.LUT P0, RZ, R54, 0x8, RZ, 0xc0, !PT ;  /* 0x0000000836ff7812 */ /* 0x000fda000780c0ff */
        /* <DEDUP_REMOVED lines=37> */
[----:B------:R-:W-:-:S04]  /*5aa50*/  LOP3.LUT P2, RZ, R54, 0x40, RZ, 0xc0, !PT ;  /* 0x0000004036ff7812 */ /* 0x000fc8000784c0ff */
[----:B---3--:R0:W-:Y:S01]  /*5aa60*/  @P6 STG.E.U16 desc[UR8][R56.64], R190 ;  /* 0x000000be38006986 */ /* 0x0081e2000c101508 */
[----:B------:R-:W-:-:S03]  /*5aa70*/  PRMT R2, R190, 0x7632, R2 ;  /* 0x00007632be027816 */ /* 0x000fc60000000002 */
[----:B0-----:R-:W3:Y:S04]  /*5aa80*/  LDL.LU R190, [R1+0x994] ;  /* 0x0009940001be7983 */ /* 0x001ee80000300800 */
[----:B------:R-:W3:Y:S01]  /*5aa90*/  LDL.LU R188, [R1+0x1c8] ;  /* 0x0001c80001bc7983 */ /* 0x000ee20000300800 */
[----:B------:R-:W-:Y:S01]  /*5aaa0*/  LOP3.LUT P4, RZ, R54, 0x80, RZ, 0xc0, !PT ;  /* 0x0000008036ff7812 */ /* 0x000fe2000788c0ff */
[----:B------:R-:W-:Y:S02]  /*5aab0*/  IMAD.WIDE R56, R194, 0x2, R64 ;  /* 0x00000002c2387825 */ /* 0x000fe400078e0240 */
[----:B------:R-:W3:Y:S04]  /*5aac0*/  LDL.LU R191, [R1+0x998] ;  /* 0x0009980001bf7983 */ /* 0x000ee80000300800 */
[----:B------:R2:W-:Y:S02]  /*5aad0*/  @P2 STG.E.U16 desc[UR8][R56.64], R2 ;  /* 0x0000000238002986 */ /* 0x0005e4000c101508 */
[----:B--2---:R-:W-:-:S05]  /*5aae0*/  IMAD.WIDE R56, R52, 0x2, R66 ;  /* 0x0000000234387825 */ /* 0x004fca00078e0242 */
[----:B----4-:R0:W-:Y:S02]  /*5aaf0*/  @P4 STG.E.U16 desc[UR8][R56.64], R58 ;  /* 0x0000003a38004986 */ /* 0x0101e4000c101508 */
[----:B0-----:R-:W-:Y:S02]  /*5ab00*/  IMAD.WIDE R56, R52, 0x2, R64 ;  /* 0x0000000234387825 */ /* 0x001fe400078e0240 */
[----:B------:R-:W2:Y:S04]  /*5ab10*/  LDL.LU R52, [R1+0x1dc] ;  /* 0x0001dc0001347983 */ /* 0x000ea80000300800 */
        /* <DEDUP_REMOVED lines=19> */
[----:B---3--:R-:W-:-:S05]  /*5ac50*/  IMAD.WIDE R56, R190, 0x2, R66 ;  /* 0x00000002be387825 */ /* 0x008fca00078e0242 */
[----:B------:R0:W-:Y:S02]  /*5ac60*/  @P1 STG.E.U16 desc[UR8][R56.64], R188 ;  /* 0x000000bc38001986 */ /* 0x0001e4000c101508 */
[----:B0-----:R-:W-:Y:S02]  /*5ac70*/  IMAD.WIDE R56, R190, 0x2, R64 ;  /* 0x00000002be387825 */ /* 0x001fe400078e0240 */
[----:B------:R-:W3:Y:S01]  /*5ac80*/  LDL.LU R190, [R1+0x9a8] ;  /* 0x0009a80001be7983 */ /* 0x000ee20000300800 */
[----:B------:R-:W-:-:S05]  /*5ac90*/  PRMT R2, R188, 0x7632, R2 ;  /* 0x00007632bc027816 */ /* 0x000fca0000000002 */
[----:B------:R0:W-:Y:S02]  /*5aca0*/  @P4 STG.E.U16 desc[UR8][R56.64], R2 ;  /* 0x0000000238004986 */ /* 0x0001e4000c101508 */
[----:B0-----:R-:W-:-:S05]  /*5acb0*/  IMAD.WIDE R56, R191, 0x2, R66 ;  /* 0x00000002bf387825 */ /* 0x001fca00078e0242 */
[----:B--2---:R0:W-:Y:S01]  /*5acc0*/  @P2 STG.E.U16 desc[UR8][R56.64], R52 ;  /* 0x0000003438002986 */ /* 0x0041e2000c101508 */
[----:B------:R-:W-:-:S03]  /*5acd0*/  PRMT R2, R52, 0x7632, R2 ;  /* 0x0000763234027816 */ /* 0x000fc60000000002 */
[----:B0-----:R-:W2:Y:S01]  /*5ace0*/  LDL.LU R52, [R1+0x9ac] ;  /* 0x0009ac0001347983 */ /* 0x001ea20000300800 */
[----:B------:R-:W-:-:S03]  /*5acf0*/  IMAD.WIDE R56, R191, 0x2, R64 ;  /* 0x00000002bf387825 */ /* 0x000fc600078e0240 */
[----:B------:R-:W2:Y:S01]  /*5ad00*/  LDL.LU R191, [R1+0x1a4] ;  /* 0x0001a40001bf7983 */ /* 0x000ea20000300800 */
        /* <DEDUP_REMOVED lines=15> */
[----:B----4-:R-:W-:Y:S01]  /*5ae00*/  IMAD.WIDE R56, R193, 0x2, R66 ;  /* 0x00000002c1387825 */ /* 0x010fe200078e0242 */
        /* <DEDUP_REMOVED lines=23> */
[----:B------:R-:W-:Y:S01]  /*5af80*/  LOP3.LUT P1, RZ, R54, 0x400000, RZ, 0xc0, !PT ;  /* 0x0040000036ff7812 */ /* 0x000fe2000782c0ff */
[----:B---3--:R-:W-:-:S05]  /*5af90*/  IMAD.WIDE R56, R190, 0x2, R66 ;  /* 0x00000002be387825 */ /* 0x008fca00078e0242 */
[----:B------:R0:W-:Y:S04]  /*5afa0*/  @P6 STG.E.U16 desc[UR8][R56.64], R53 ;  /* 0x0000003538006986 */ /* 0x0001e8000c101508 */
[----:B0-----:R-:W3:Y:S01]  /*5afb0*/  LDL.LU R53, [R1+0x1ba8] ;  /* 0x001ba80001357983 */ /* 0x001ee20000300800 */
[----:B------:R-:W-:Y:S01]  /*5afc0*/  LOP3.LUT P4, RZ, R54, 0x800000, RZ, 0xc0, !PT ;  /* 0x0080000036ff7812 */ /* 0x000fe2000788c0ff */
[----:B------:R-:W-:Y:S02]  /*5afd0*/  IMAD.WIDE R56, R190, 0x2, R64 ;  /* 0x00000002be387825 */ /* 0x000fe400078e0240 */
[----:B------:R-:W3:Y:S04]  /*5afe0*/  LDL.LU R195, [R1+0x9b4] ;  /* 0x0009b40001c37983 */ /* 0x000ee80000300800 */
[----:B------:R2:W-:Y:S02]  /*5aff0*/  @P1 STG.E.U16 desc[UR8][R56.64], R2 ;  /* 0x0000000238001986 */ /* 0x0005e4000c101508 */
[----:B--2---:R-:W-:-:S05]  /*5b000*/  IMAD.WIDE R56, R52, 0x2, R66 ;  /* 0x0000000234387825 */ /* 0x004fca00078e0242 */
[----:B------:R0:W-:Y:S02]  /*5b010*/  @P4 STG.E.U16 desc[UR8][R56.64], R191 ;  /* 0x000000bf38004986 */ /* 0x0001e4000c101508 */
[----:B0-----:R-:W-:Y:S02]  /*5b020*/  IMAD.WIDE R56, R52, 0x2, R64 ;  /* 0x0000000234387825 */ /* 0x001fe400078e0240 */
[----:B------:R-:W2:Y:S01]  /*5b030*/  LDL.LU R52, [R1+0x1a8] ;  /* 0x0001a80001347983 */ /* 0x000ea20000300800 */
[----:B------:R-:W-:-:S03]  /*5b040*/  LOP3.LUT R55, R55, 0xdfffffff, RZ, 0xc0, !PT ;  /* 0xdfffffff37377812 */ /* 0x000fc600078ec0ff */
[----:B------:R-:W2:Y:S04]  /*5b050*/  LDL.LU R189, [R1+0x9b8] ;  /* 0x0009b80001bd7983 */ /* 0x000ea80000300800 */
[----:B------:R-:W2:Y:S04]  /*5b060*/  LDL.LU R190, [R1+0x1bc] ;  /* 0x0001bc0001be7983 */ /* 0x000ea80000300800 */
[----:B------:R-:W2:Y:S01]  /*5b070*/  LDL.LU R58, [R1+0x9bc] ;  /* 0x0009bc00013a7983 */ /* 0x000ea20000300800 */
[----:B------:R-:W-:-:S03]  /*5b080*/  LOP3.LUT P2, RZ, R54, 0x1000000, RZ, 0xc0, !PT ;  /* 0x0100000036ff7812 */ /* 0x000fc6000784c0ff */
[----:B------:R-:W2:Y:S01]  /*5b090*/  LDL.LU R192, [R1+0x1ac] ;  /* 0x0001ac0001c07983 */ /* 0x000ea20000300800 */
[----:B------:R-:W-:Y:S02]  /*5b0a0*/  LOP3.LUT P5, RZ, R54, 0x2000000, RZ, 0xc0, !PT ;  /* 0x0200000036ff7812 */ /* 0x000fe400078ac0ff */
[----:B------:R-:W-:Y:S02]  /*5b0b0*/  PRMT R2, R191, 0x7632, R2 ;  /* 0x00007632bf027816 */ /* 0x000fe40000000002 */
[----:B------:R-:W-:-:S05]  /*5b0c0*/  LOP3.LUT R59, R59, 0xfffffffe, RZ, 0xc0, !PT ;  /* 0xfffffffe3b3b7812 */ /* 0x000fca00078ec0ff */
[----:B------:R4:W-:Y:S01]  /*5b0d0*/  @P2 STG.E.U16 desc[UR8][R56.64], R2 ;  /* 0x0000000238002986 */ /* 0x0009e2000c101508 */
[C---:B------:R-:W-:Y:S02]  /*5b0e0*/  LOP3.LUT P6, RZ, R54.reuse, 0x4000000, RZ, 0xc0, !PT ;  /* 0x0400000036ff7812 */ /* 0x040fe400078cc0ff */
[C---:B------:R-:W-:Y:S02]  /*5b0f0*/  LOP3.LUT P3, RZ, R54.reuse, 0x8000000, RZ, 0xc0, !PT ;  /* 0x0800000036ff7812 */ /* 0x040fe4000786c0ff */
[C---:B------:R-:W-:Y:S02]  /*5b100*/  LOP3.LUT P4, RZ, R54.reuse, 0x10000000, RZ, 0xc0, !PT ;  /* 0x1000000036ff7812 */ /* 0x040fe4000788c0ff */
[----:B------:R-:W-:Y:S01]  /*5b110*/  LOP3.LUT P1, RZ, R54, 0x20000000, RZ, 0xc0, !PT ;  /* 0x2000000036ff7812 */ /* 0x000fe2000782c0ff */
[----:B----4-:R-:W-:-:S05]  /*5b120*/  IMAD.WIDE R56, R193, 0x2, R66 ;  /* 0x00000002c1387825 */ /* 0x010fca00078e0242 */
[----:B------:R0:W-:Y:S01]  /*5b130*/  @P5 STG.E.U16 desc[UR8][R56.64], R194 ;  /* 0x000000c238005986 */ /* 0x0001e2000c101508 */
[----:B------:R-:W-:Y:S02]  /*5b140*/  LOP3.LUT P5, RZ, R54, 0x40000000, RZ, 0xc0, !PT ;  /* 0x4000000036ff7812 */ /* 0x000fe400078ac0ff */
[----:B------:R-:W-:Y:S01]  /*5b150*/  PRMT R2, R194, 0x7632, R2 ;  /* 0x00007632c2027816 */ /* 0x000fe20000000002 */
[----:B0-----:R-:W-:-:S05]  /*5b160*/  IMAD.WIDE R56, R193, 0x2, R64 ;  /* 0x00000002c1387825 */ /* 0x001fca00078e0240 */
[----:B------:R0:W-:Y:S01]  /*5b170*/  @P6 STG.E.U16 desc[UR8][R56.64], R2 ;  /* 0x0000000238006986 */ /* 0x0001e2000c101508 */
        /* <DEDUP_REMOVED lines=8> */
[----:B------:R-:W-:-:S13]  /*5b200*/  LOP3.LUT P0, RZ, R53, 0x1, RZ, 0xc0, !PT ;  /* 0x0000000135ff7812 */ /* 0x000fda000780c0ff */
[----:B------:R-:W-:Y:S02]  /*5b210*/  @P0 LOP3.LUT R59, R59, 0x1, RZ, 0xfc, !PT ;  /* 0x000000013b3b0812 */ /* 0x000fe400078efcff */
[----:B------:R-:W-:Y:S02]  /*5b220*/  LOP3.LUT P0, RZ, R54, 0x80000000, RZ, 0xc0, !PT ;  /* 0x8000000036ff7812 */ /* 0x000fe4000780c0ff */
[----:B------:R-:W3:Y:S04]  /*5b230*/  LDL.LU R54, [R1+0x9c0] ;  /* 0x0009c00001367983 */ /* 0x000ee80000300800 */
[----:B------:R-:W4:Y:S04]  /*5b240*/  LDL.LU R188, [R1+0x190] ;  /* 0x0001900001bc7983 */ /* 0x000f280000300800 */
[----:B------:R-:W4:Y:S04]  /*5b250*/  LDL.LU R191, [R1+0x9c4] ;  /* 0x0009c40001bf7983 */ /* 0x000f280000300800 */
[----:B------:R-:W4:Y:S01]  /*5b260*/  LDL.LU R193, [R1+0x180] ;  /* 0x0001800001c17983 */ /* 0x000f220000300800 */
[----:B0-----:R-:W-:-:S03]  /*5b270*/  IMAD.WIDE R56, R195, 0x2, R66 ;  /* 0x00000002c3387825 */ /* 0x001fc600078e0242 */
[----:B------:R-:W4:Y:S04]  /*5b280*/  LDL.LU R194, [R1+0x9c8] ;  /* 0x0009c80001c27983 */ /* 0x000f280000300800 */
[----:B--2---:R0:W-:Y:S02]  /*5b290*/  @P3 STG.E.U16 desc[UR8][R56.64], R52 ;  /* 0x0000003438003986 */ /* 0x0041e4000c101508 */
[----:B0-----:R-:W-:Y:S02]  /*5b2a0*/  IMAD.WIDE R56, R195, 0x2, R64 ;  /* 0x00000002c3387825 */ /* 0x001fe400078e0240 */
[----:B------:R-:W2:Y:S01]  /*5b2b0*/  LDL.LU R195, [R1+0x194] ;  /* 0x0001940001c37983 */ /* 0x000ea20000300800 */
[----:B------:R-:W-:-:S03]  /*5b2c0*/  PRMT R2, R52, 0x7632, R2 ;  /* 0x0000763234027816 */ /* 0x000fc60000000002 */
[----:B------:R-:W2:Y:S04]  /*5b2d0*/  LDL.LU R52, [R1+0x1ba4] ;  /* 0x001ba40001347983 */ /* 0x000ea80000300800 */
[----:B------:R0:W-:Y:S02]  /*5b2e0*/  @P4 STG.E.U16 desc[UR8][R56.64], R2 ;  /* 0x0000000238004986 */ /* 0x0001e4000c101508 */
[----:B0-----:R-:W-:Y:S01]  /*5b2f0*/  IMAD.WIDE R56, R189, 0x2, R66 ;  /* 0x00000002bd387825 */ /* 0x001fe200078e0242 */
[----:B------:R-:W-:-:S04]  /*5b300*/  PRMT R2, R190, 0x7632, R2 ;  /* 0x00007632be027816 */ /* 0x000fc80000000002 */
[----:B------:R0:W-:Y:S02]  /*5b310*/  @P1 STG.E.U16 desc[UR8][R56.64], R190 ;  /* 0x000000be38001986 */ /* 0x0001e4000c101508 */
[----:B0-----:R-:W-:Y:S02]  /*5b320*/  IMAD.WIDE R56, R189, 0x2, R64 ;  /* 0x00000002bd387825 */ /* 0x001fe400078e0240 */
[----:B------:R-:W2:Y:S04]  /*5b330*/  LDL.LU R190, [R1+0x9cc] ;  /* 0x0009cc0001be7983 */ /* 0x000ea80000300800 */
[----:B------:R0:W-:Y:S04]  /*5b340*/  @P5 STG.E.U16 desc[UR8][R56.64], R2 ;  /* 0x0000000238005986 */ /* 0x0001e8000c101508 */
[----:B------:R-:W2:Y:S01]  /*5b350*/  LDL.LU R189, [R1+0x184] ;  /* 0x0001840001bd7983 */ /* 0x000ea20000300800 */
[----:B0-----:R-:W-:-:S05]  /*5b360*/  IMAD.WIDE R56, R58, 0x2, R66 ;  /* 0x000000023a387825 */ /* 0x001fca00078e0242 */
[----:B------:R0:W-:Y:S01]  /*5b370*/  @P0 STG.E.U16 desc[UR8][R56.64], R192 ;  /* 0x000000c038000986 */ /* 0x0001e2000c101508 */
[----:B------:R-:W-:Y:S02]  /*5b380*/  LOP3.LUT P0, RZ, R59, 0x1, RZ, 0xc0, !PT ;  /* 0x000000013bff7812 */ /* 0x000fe4000780c0ff */
[----:B------:R-:W-:Y:S01]  /*5b390*/  PRMT R2, R192, 0x7632, R2 ;  /* 0x00007632c0027816 */ /* 0x000fe20000000002 */
[----:B0-----:R-:W-:Y:S01]  /*5b3a0*/  IMAD.WIDE R56, R58, 0x2, R64 ;  /* 0x000000023a387825 */ /* 0x001fe200078e0240 */
[----:B------:R-:W-:Y:S01]  /*5b3b0*/  LOP3.LUT P2, RZ, R53, 0x10, RZ, 0xc0, !PT ;  /* 0x0000001035ff7812 */ /* 0x000fe2000784c0ff */
[----:B------:R-:W2:Y:S08]  /*5b3c0*/  LDL.LU R58, [R1+0x9d0] ;  /* 0x0009d000013a7983 */ /* 0x000eb00000300800 */
[----:B------:R3:W-:Y:S01]  /*5b3d0*/  @P0 STG.E.U16 desc[UR8][R56.64], R2 ;  /* 0x0000000238000986 */ /* 0x0007e2000c101508 */
[----:B------:R-:W-:-:S02]  /*5b3e0*/  LOP3.LUT P0, RZ, R55, 0x80000000, RZ, 0xc0, !PT ;  /* 0x8000000037ff7812 */ /* 0x000fc4000780c0ff */
[----:B------:R-:W-:Y:S01]  /*5b3f0*/  LOP3.LUT P6, RZ, R53, 0x20, RZ, 0xc0, !PT ;  /* 0x0000002035ff7812 */ /* 0x000fe200078cc0ff */
[----:B------:R-:W2:Y:S01]  /*5b400*/  LDL.LU R192, [R1+0x198] ;  /* 0x0001980001c07983 */ /* 0x000ea20000300800 */
[----:B---3--:R-:W-:-:S09]  /*5b410*/  IMAD.WIDE R56, R54, 0x2, R66 ;  /* 0x0000000236387825 */ /* 0x008fd200078e0242 */
[----:B----4-:R0:W-:Y:S01]  /*5b420*/  @P0 STG.E.U16 desc[UR8][R56.64], R188 ;  /* 0x000000bc38000986 */ /* 0x0101e2000c101508 */
        /* <DEDUP_REMOVED lines=11> */
[----:B--2---:R-:W-:-:S04]  /*5b4e0*/  PRMT R2, R195, 0x7632, R2 ;  /* 0x00007632c3027816 */ /* 0x004fc80000000002 */
[----:B------:R0:W-:Y:S04]  /*5b4f0*/  @P6 STG.E.U16 desc[UR8][R56.64], R195 ;  /* 0x000000c338006986 */ /* 0x0001e8000c101508 */
        /* <DEDUP_REMOVED lines=38> */
[----:B------:R-:W-:Y:S02]  /*5b760*/  LOP3.LUT P0, RZ, R53, 0x20000, RZ, 0xc0, !PT ;  /* 0x0002000035ff7812 */ /* 0x000fe4000780c0ff */
        /* <DEDUP_REMOVED lines=11> */
[----:B------:R-:W-:Y:S01]  /*5b820*/  LOP3.LUT P0, RZ, R53, 0x8000, RZ, 0xc0, !PT ;  /* 0x0000800035ff7812 */ /* 0x000fe2000780c0ff */
[----:B------:R0:W-:Y:S01]  /*5b830*/  @P3 STG.E.U16 desc[UR8][R56.64], R190 ;  /* 0x000000be38003986 */ /* 0x0001e2000c101508 */
[----:B------:R-:W-:Y:S01]  /*5b840*/  PRMT R2, R190, 0x7632, R2 ;  /* 0x00007632be027816 */ /* 0x000fe20000000002 */
[----:B0-----:R-:W-:Y:S02]  /*5b850*/  IMAD.WIDE R56, R191, 0x2, R64 ;  /* 0x00000002bf387825 */ /* 0x001fe400078e0240 */
[----:B------:R-:W3:Y:S04]  /*5b860*/  LDL.LU R190, [R1+0x9ec] ;  /* 0x0009ec0001be7983 */ /* 0x000ee80000300800 */
[----:B------:R0:W-:Y:S04]  /*5b870*/  @P5 STG.E.U16 desc[UR8][R56.64], R2 ;  /* 0x0000000238005986 */ /* 0x0001e8000c101508 */
[----:B------:R-:W4:Y:S01]  /*5b880*/  LDL.LU R191, [R1+0x164] ;  /* 0x0001640001bf7983 */ /* 0x000f220000300800 */
        /* <DEDUP_REMOVED lines=25> */
[----:B------:R0:W-:Y:S02]  /*5ba20*/  @P6 STG.E.U16 desc[UR8][R56.64], R52 ;  /* 0x0000003438006986 */ /* 0x0001e4000c101508 */
[----:B0-----:R-:W-:Y:S02]  /*5ba30*/  IMAD.WIDE R56, R195, 0x2, R64 ;  /* 0x00000002c3387825 */ /* 0x001fe400078e0240 */
[----:B------:R-:W2:Y:S04]  /*5ba40*/  LDL.LU R52, [R1+0x1ba0] ;  /* 0x001ba00001347983 */ /* 0x000ea80000300800 */
[----:B------:R-:W2:Y:S04]  /*5ba50*/  LDL.LU R195, [R1+0x9f4] ;  /* 0x0009f40001c37983 */ /* 0x000ea80000300800 */
[----:B------:R-:W2:Y:S01]  /*5ba60*/  LDL.LU R59, [R1+0x168] ;  /* 0x00016800013b7983 */ /* 0x000ea20000300800 */
[----:B------:R-:W-:-:S02]  /*5ba70*/  LOP3.LUT P2, RZ, R53, 0x400000, RZ, 0xc0, !PT ;  /* 0x0040000035ff7812 */ /* 0x000fc4000784c0ff */
[----:B------:R-:W-:Y:S01]  /*5ba80*/  LOP3.LUT P4, RZ, R53, 0x800000, RZ, 0xc0, !PT ;  /* 0x0080000035ff7812 */ /* 0x000fe2000788c0ff */
[----:B------:R-:W2:Y:S10]  /*5ba90*/  LDL.LU R189, [R1+0x9f8] ;  /* 0x0009f80001bd7983 */ /* 0x000eb40000300800 */
        /* <DEDUP_REMOVED lines=8> */
[----:B------:R-:W4:Y:S01]  /*5bb20*/  LDL.LU R188, [R1+0x150] ;  /* 0x0001500001bc7983 */ /* 0x000f220000300800 */
[----:B------:R-:W-:-:S02]  /*5bb30*/  LOP3.LUT P3, RZ, R53, 0x1000000, RZ, 0xc0, !PT ;  /* 0x0100000035ff7812 */ /* 0x000fc4000786c0ff */
[----:B------:R-:W-:Y:S02]  /*5bb40*/  LOP3.LUT P5, RZ, R53, 0x2000000, RZ, 0xc0, !PT ;  /* 0x0200000035ff7812 */ /* 0x000fe400078ac0ff */
[----:B------:R-:W-:Y:S02]  /*5bb50*/  PRMT R2, R191, 0x7632, R2 ;  /* 0x00007632bf027816 */ /* 0x000fe40000000002 */
[C---:B------:R-:W-:Y:S01]  /*5bb60*/  LOP3.LUT P6, RZ, R53.reuse, 0x4000000, RZ, 0xc0, !PT ;  /* 0x0400000035ff7812 */ /* 0x040fe200078cc0ff */
[----:B------:R-:W4:Y:S01]  /*5bb70*/  LDL.LU R191, [R1+0xa04] ;  /* 0x000a040001bf7983 */ /* 0x000f220000300800 */
[----:B------:R-:W-:-:S05]  /*5bb80*/  LOP3.LUT P1, RZ, R53, 0x8000000, RZ, 0xc0, !PT ;  /* 0x0800000035ff7812 */ /* 0x000fca000782c0ff */
        /* <DEDUP_REMOVED lines=8> */
[----:B--2---:R-:W-:-:S05]  /*5bc10*/  IMAD.WIDE R56, R195, 0x2, R66 ;  /* 0x00000002c3387825 */ /* 0x004fca00078e0242 */
[----:B------:R0:W-:Y:S02]  /*5bc20*/  @P1 STG.E.U16 desc[UR8][R56.64], R59 ;  /* 0x0000003b38001986 */ /* 0x0001e4000c101508 */
[----:B0-----:R-:W-:Y:S02]  /*5bc30*/  IMAD.WIDE R56, R195, 0x2, R64 ;  /* 0x00000002c3387825 */ /* 0x001fe400078e0240 */
[----:B------:R-:W2:Y:S01]  /*5bc40*/  LDL.LU R195, [R1+0x154] ;  /* 0x0001540001c37983 */ /* 0x000ea20000300800 */
        /* <DEDUP_REMOVED lines=12> */
[----:B------:R-:W-:Y:S02]  /*5bd10*/  LOP3.LUT P0, RZ, R52, 0x1, RZ, 0xc0, !PT ;  /* 0x0000000134ff7812 */ /* 0x000fe4000780c0ff */
[----:B------:R-:W-:Y:S01]  /*5bd20*/  LOP3.LUT P5, RZ, R53, 0x40000000, RZ, 0xc0, !PT ;  /* 0x4000000035ff7812 */ /* 0x000fe200078ac0ff */
[----:B------:R0:W-:Y:S01]  /*5bd30*/  @P4 STG.E.U16 desc[UR8][R56.64], R2 ;  /* 0x0000000238004986 */ /* 0x0001e2000c101508 */
[----:B------:R-:W-:Y:S01]  /*5bd40*/  LOP3.LUT R55, R55, 0xfeffffff, RZ, 0xc0, !PT ;  /* 0xfeffffff37377812 */ /* 0x000fe200078ec0ff */
[----:B0-----:R-:W-:-:S08]  /*5bd50*/  IMAD.WIDE R56, R189, 0x2, R66 ;  /* 0x00000002bd387825 */ /* 0x001fd000078e0242 */
[----:B------:R-:W-:Y:S02]  /*5bd60*/  @P0 LOP3.LUT R55, R55, 0x1000000, RZ, 0xfc, !PT ;  /* 0x0100000037370812 */ /* 0x000fe400078efcff */
[----:B------:R-:W-:Y:S01]  /*5bd70*/  LOP3.LUT P0, RZ, R53, 0x80000000, RZ, 0xc0, !PT ;  /* 0x8000000035ff7812 */ /* 0x000fe2000780c0ff */
[----:B---3--:R0:W-:Y:S01]  /*5bd80*/  @P2 STG.E.U16 desc[UR8][R56.64], R190 ;  /* 0x000000be38002986 */ /* 0x0081e2000c101508 */
[----:B------:R-:W-:Y:S01]  /*5bd90*/  PRMT R2, R190, 0x7632, R2 ;  /* 0x00007632be027816 */ /* 0x000fe20000000002 */
[----:B0-----:R-:W-:Y:S02]  /*5bda0*/  IMAD.WIDE R56, R189, 0x2, R64 ;  /* 0x00000002bd387825 */ /* 0x001fe400078e0240 */
[----:B------:R-:W3:Y:S04]  /*5bdb0*/  LDL.LU R190, [R1+0xa0c] ;  /* 0x000a0c0001be7983 */ /* 0x000ee80000300800 */
[----:B------:R4:W-:Y:S04]  /*5bdc0*/  @P5 STG.E.U16 desc[UR8][R56.64], R2 ;  /* 0x0000000238005986 */ /* 0x0009e8000c101508 */
[----:B------:R-:W3:Y:S01]  /*5bdd0*/  LDL.LU R189, [R1+0x144] ;  /* 0x0001440001bd7983 */ /* 0x000ee20000300800 */
[----:B----4-:R-:W-:-:S05]  /*5bde0*/  IMAD.WIDE R56, R58, 0x2, R66 ;  /* 0x000000023a387825 */ /* 0x010fca00078e0242 */
[----:B------:R0:W-:Y:S01]  /*5bdf0*/  @P0 STG.E.U16 desc[UR8][R56.64], R192 ;  /* 0x000000c038000986 */ /* 0x0001e2000c101508 */
[C---:B------:R-:W-:Y:S02]  /*5be00*/  LOP3.LUT P0, RZ, R55.reuse, 0x1000000, RZ, 0xc0, !PT ;  /* 0x0100000037ff7812 */ /* 0x040fe4000780c0ff */
        /* <DEDUP_REMOVED lines=20> */
[----:B0-----:R-:W-:-:S05]  /*5bf50*/  IMAD.WIDE R56, R194, 0x2, R66 ;  /* 0x00000002c2387825 */ /* 0x001fca00078e0242 */
[----:B--2---:R0:W-:Y:S01]  /*5bf60*/  @P6 STG.E.U16 desc[UR8][R56.64], R195 ;  /* 0x000000c338006986 */ /* 0x0041e2000c101508 */
[----:B------:R-:W-:-:S03]  /*5bf70*/  PRMT R2, R195, 0x7632, R2 ;  /* 0x00007632c3027816 */ /* 0x000fc60000000002 */
[----:B0-----:R-:W2:Y:S04]  /*5bf80*/  LDL.LU R195, [R1+0xa14] ;  /* 0x000a140001c37983 */ /* 0x001ea80000300800 */
[----:B------:R-:W2:Y:S01]  /*5bf90*/  LDL.LU R54, [R1+0x148] ;  /* 0x0001480001367983 */ /* 0x000ea20000300800 */
[C---:B------:R-:W-:Y:S02]  /*5bfa0*/  LOP3.LUT P1, RZ, R52.reuse, 0x40, RZ, 0xc0, !PT ;  /* 0x0000004034ff7812 */ /* 0x040fe4000782c0ff */
[----:B------:R-:W-:Y:S01]  /*5bfb0*/  LOP3.LUT P4, RZ, R52, 0x80, RZ, 0xc0, !PT ;  /* 0x0000008034ff7812 */ /* 0x000fe2000788c0ff */
[----:B------:R-:W-:Y:S01]  /*5bfc0*/  IMAD.WIDE R56, R194, 0x2, R64 ;  /* 0x00000002c2387825 */ /* 0x000fe200078e0240 */
[----:B------:R-:W2:Y:S09]  /*5bfd0*/  LDL.LU R191, [R1+0xa18] ;  /* 0x000a180001bf7983 */ /* 0x000eb20000300800 */
        /* <DEDUP_REMOVED lines=47> */
[----:B0-----:R-:W-:Y:S01]  /*5c2d0*/  IMAD.WIDE R56, R191, 0x2, R64 ;  /* 0x00000002bf387825 */ /* 0x001fe200078e0240 */
[C---:B------:R-:W-:Y:S01]  /*5c2e0*/  LOP3.LUT P2, RZ, R52.reuse, 0x100000, RZ, 0xc0, !PT ;  /* 0x0010000034ff7812 */ /* 0x040fe2000784c0ff */
[----:B------:R-:W3:Y:S04]  /*5c2f0*/  LDL.LU R190, [R1+0xa2c] ;  /* 0x000a2c0001be7983 */ /* 0x000ee80000300800 */
[----:B------:R0:W-:Y:S01]  /*5c300*/  @P5 STG.E.U16 desc[UR8][R56.64], R2 ;  /* 0x0000000238005986 */ /* 0x0001e2000c101508 */
[----:B------:R-:W-:-:S03]  /*5c310*/  LOP3.LUT P6, RZ, R52, 0x200000, RZ, 0xc0, !PT ;  /* 0x0020000034ff7812 */ /* 0x000fc600078cc0ff */
[----:B------:R-:W3:Y:S01]  /*5c320*/  LDL.LU R191, [R1+0x124] ;  /* 0x0001240001bf7983 */ /* 0x000ee20000300800 */
[----:B0-----:R-:W-:-:S05]  /*5c330*/  IMAD.WIDE R56, R193, 0x2, R66 ;  /* 0x00000002c1387825 */ /* 0x001fca00078e0242 */
[----:B------:R0:W-:Y:S01]  /*5c340*/  @P0 STG.E.U16 desc[UR8][R56.64], R194 ;  /* 0x000000c238000986 */ /* 0x0001e2000c101508 */
[----:B------:R-:W-:Y:S02]  /*5c350*/  LOP3.LUT P0, RZ, R55, 0x100000, RZ, 0xc0, !PT ;  /* 0x0010000037ff7812 */ /* 0x000fe4000780c0ff */
[----:B------:R-:W-:Y:S01]  /*5c360*/  PRMT R2, R194, 0x7632, R2 ;  /* 0x00007632c2027816 */ /* 0x000fe20000000002 */
[----:B0-----:R-:W-:Y:S02]  /*5c370*/  IMAD.WIDE R56, R193, 0x2, R64 ;  /* 0x00000002c1387825 */ /* 0x001fe400078e0240 */
[----:B------:R-:W3:Y:S08]  /*5c380*/  LDL.LU R193, [R1+0xa30] ;  /* 0x000a300001c17983 */ /* 0x000ef00000300800 */
[----:B------:R0:W-:Y:S01]  /*5c390*/  @P0 STG.E.U16 desc[UR8][R56.64], R2 ;  /* 0x0000000238000986 */ /* 0x0001e2000c101508 */
[----:B------:R-:W-:-:S03]  /*5c3a0*/  LOP3.LUT P0, RZ, R55, 0x80000, RZ, 0xc0, !PT ;  /* 0x0008000037ff7812 */ /* 0x000fc6000780c0ff */
        /* <DEDUP_REMOVED lines=17> */
[----:B------:R-:W-:-:S03]  /*5c4c0*/  IMAD.WIDE R56, R195, 0x2, R64 ;  /* 0x00000002c3387825 */ /* 0x000fc600078e0240 */
[----:B------:R-:W4:Y:S04]  /*5c4d0*/  LDL.LU R195, [R1+0xa34] ;  /* 0x000a340001c37983 */ /* 0x000f280000300800 */
[----:B------:R-:W4:Y:S01]  /*5c4e0*/  LDL.LU R54, [R1+0x128] ;  /* 0x0001280001367983 */ /* 0x000f220000300800 */
[C---:B------:R-:W-:Y:S02]  /*5c4f0*/  LOP3.LUT P3, RZ, R52.reuse, 0x400000, RZ, 0xc0, !PT ;  /* 0x0040000034ff7812 */ /* 0x040fe4000786c0ff */
[----:B------:R-:W-:Y:S01]  /*5c500*/  LOP3.LUT P4, RZ, R52, 0x800000, RZ, 0xc0, !PT ;  /* 0x0080000034ff7812 */ /* 0x000fe2000788c0ff */
[----:B------:R-:W4:Y:S10]  /*5c510*/  LDL.LU R189, [R1+0xa38] ;  /* 0x000a380001bd7983 */ /* 0x000f340000300800 */
[----:B------:R3:W-:Y:S01]  /*5c520*/  @P3 STG.E.U16 desc[UR8][R56.64], R2 ;  /* 0x0000000238003986 */ /* 0x0007e2000c101508 */
[----:B------:R-:W-:Y:S01]  /*5c530*/  LOP3.LUT R55, R55, 0xffffdfff, RZ, 0xc0, !PT ;  /* 0xffffdfff37377812 */ /* 0x000fe200078ec0ff */
[----:B---3--:R-:W-:-:S05]  /*5c540*/  IMAD.WIDE R56, R190, 0x2, R66 ;  /* 0x00000002be387825 */ /* 0x008fca00078e0242 */
[----:B------:R0:W-:Y:S02]  /*5c550*/  @P4 STG.E.U16 desc[UR8][R56.64], R191 ;  /* 0x000000bf38004986 */ /* 0x0001e4000c101508 */
[----:B0-----:R-:W-:Y:S02]  /*5c560*/  IMAD.WIDE R56, R190, 0x2, R64 ;  /* 0x00000002be387825 */ /* 0x001fe400078e0240 */
[----:B------:R-:W3:Y:S04]  /*5c570*/  LDL.LU R190, [R1+0x13c] ;  /* 0x00013c0001be7983 */ /* 0x000ee80000300800 */
[----:B------:R-:W3:Y:S04]  /*5c580*/  LDL.LU R58, [R1+0xa3c] ;  /* 0x000a3c00013a7983 */ /* 0x000ee80000300800 */
[----:B------:R-:W3:Y:S04]  /*5c590*/  LDL.LU R192, [R1+0x12c] ;  /* 0x00012c0001c07983 */ /* 0x000ee80000300800 */
[----:B------:R-:W3:Y:S01]  /*5c5a0*/  LDL.LU R188, [R1+0xa40] ;  /* 0x000a400001bc7983 */ /* 0x000ee20000300800 */
[----:B------:R-:W-:-:S02]  /*5c5b0*/  PRMT R2, R191, 0x7632, R2 ;  /* 0x00007632bf027816 */ /* 0x000fc40000000002 */
[C---:B------:R-:W-:Y:S01]  /*5c5c0*/  LOP3.LUT P1, RZ, R52.reuse, 0x1000000, RZ, 0xc0, !PT ;  /* 0x0100000034ff7812 */ /* 0x040fe2000782c0ff */
[----:B------:R-:W3:Y:S01]  /*5c5d0*/  LDL.LU R191, [R1+0x110] ;  /* 0x0001100001bf7983 */ /* 0x000ee20000300800 */
[C---:B------:R-:W-:Y:S02]  /*5c5e0*/  LOP3.LUT P5, RZ, R52.reuse, 0x2000000, RZ, 0xc0, !PT ;  /* 0x0200000034ff7812 */ /* 0x040fe400078ac0ff */
[C---:B------:R-:W-:Y:S02]  /*5c5f0*/  LOP3.LUT P6, RZ, R52.reuse, 0x4000000, RZ, 0xc0, !PT ;  /* 0x0400000034ff7812 */ /* 0x040fe400078cc0ff */
[----:B------:R-:W-:-:S07]  /*5c600*/  LOP3.LUT P2, RZ, R52, 0x8000000, RZ, 0xc0, !PT ;  /* 0x0800000034ff7812 */ /* 0x000fce000784c0ff */
[----:B------:R0:W-:Y:S01]  /*5c610*/  @P1 STG.E.U16 desc[UR8][R56.64], R2 ;  /* 0x0000000238001986 */ /* 0x0001e2000c101508 */
[C---:B------:R-:W-:Y:S02]  /*5c620*/  LOP3.LUT P4, RZ, R52.reuse, 0x10000000, RZ, 0xc0, !PT ;  /* 0x1000000034ff7812 */ /* 0x040fe4000788c0ff */
[----:B------:R-:W-:Y:S01]  /*5c630*/  LOP3.LUT P3, RZ, R52, 0x20000000, RZ, 0xc0, !PT ;  /* 0x2000000034ff7812 */ /* 0x000fe2000786c0ff */
[----:B0-----:R-:W-:Y:S01]  /*5c640*/  IMAD.WIDE R56, R193, 0x2, R66 ;  /* 0x00000002c1387825 */ /* 0x001fe200078e0242 */
[----:B------:R-:W-:-:S04]  /*5c650*/  PRMT R2, R194, 0x7632, R2 ;  /* 0x00007632c2027816 */ /* 0x000fc80000000002 */
        /* <DEDUP_REMOVED lines=17> */
[----:B0-----:R-:W2:Y:S01]  /*5c770*/  LDL.LU R194, [R1+0x100] ;  /* 0x0001000001c27983 */ /* 0x001ea20000300800 */
[----:B----4-:R-:W-:-:S05]  /*5c780*/  IMAD.WIDE R52, R195, 0x2, R66 ;  /* 0x00000002c3347825 */ /* 0x010fca00078e0242 */
[----:B------:R0:W-:Y:S02]  /*5c790*/  @P2 STG.E.U16 desc[UR8][R52.64], R54 ;  /* 0x0000003634002986 */ /* 0x0001e4000c101508 */
[----:B0-----:R-:W-:Y:S02]  /*5c7a0*/  IMAD.WIDE R52, R195, 0x2, R64 ;  /* 0x00000002c3347825 */ /* 0x001fe400078e0240 */
[----:B------:R-:W4:Y:S01]  /*5c7b0*/  LDL.LU R195, [R1+0xa48] ;  /* 0x000a480001c37983 */ /* 0x000f220000300800 */
[----:B------:R-:W-:-:S05]  /*5c7c0*/  PRMT R2, R54, 0x7632, R2 ;  /* 0x0000763236027816 */ /* 0x000fca0000000002 */
[----:B------:R0:W-:Y:S02]  /*5c7d0*/  @P4 STG.E.U16 desc[UR8][R52.64], R2 ;  /* 0x0000000234004986 */ /* 0x0001e4000c101508 */
[----:B0-----:R-:W-:Y:S01]  /*5c7e0*/  IMAD.WIDE R52, R189, 0x2, R66 ;  /* 0x00000002bd347825 */ /* 0x001fe200078e0242 */
[----:B---3--:R-:W-:-:S04]  /*5c7f0*/  PRMT R2, R190, 0x7632, R2 ;  /* 0x00007632be027816 */ /* 0x008fc80000000002 */
[----:B------:R0:W-:Y:S02]  /*5c800*/  @P3 STG.E.U16 desc[UR8][R52.64], R190 ;  /* 0x000000be34003986 */ /* 0x0001e4000c101508 */
[----:B0-----:R-:W-:Y:S02]  /*5c810*/  IMAD.WIDE R52, R189, 0x2, R64 ;  /* 0x00000002bd347825 */ /* 0x001fe400078e0240 */
[----:B------:R-:W3:Y:S04]  /*5c820*/  LDL.LU R190, [R1+0xa4c] ;  /* 0x000a4c0001be7983 */ /* 0x000ee80000300800 */
[----:B------:R0:W-:Y:S04]  /*5c830*/  @P5 STG.E.U16 desc[UR8][R52.64], R2 ;  /* 0x0000000234005986 */ /* 0x0001e8000c101508 */
[----:B------:R-:W3:Y:S01]  /*5c840*/  LDL.LU R189, [R1+0x104] ;  /* 0x0001040001bd7983 */ /* 0x000ee20000300800 */
[----:B0-----:R-:W-:-:S05]  /*5c850*/  IMAD.WIDE R52, R58, 0x2, R66 ;  /* 0x000000023a347825 */ /* 0x001fca00078e0242 */
[----:B------:R0:W-:Y:S01]  /*5c860*/  @P0 STG.E.U16 desc[UR8][R52.64], R192 ;  /* 0x000000c034000986 */ /* 0x0001e2000c101508 */
[----:B------:R-:W-:Y:S02]  /*5c870*/  LOP3.LUT P0, RZ, R55, 0x10000, RZ, 0xc0, !PT ;  /* 0x0001000037ff7812 */ /* 0x000fe4000780c0ff */
[----:B------:R-:W-:Y:S01]  /*5c880*/  PRMT R2, R192, 0x7632, R2 ;  /* 0x00007632c0027816 */ /* 0x000fe20000000002 */
[----:B0-----:R-:W-:Y:S01]  /*5c890*/  IMAD.WIDE R52, R58, 0x2, R64 ;  /* 0x000000023a347825 */ /* 0x001fe200078e0240 */
[----:B------:R-:W-:Y:S01]  /*5c8a0*/  LOP3.LUT P1, RZ, R51, 0x10, RZ, 0xc0, !PT ;  /* 0x0000001033ff7812 */ /* 0x000fe2000782c0ff */
[----:B------:R-:W3:Y:S08]  /*5c8b0*/  LDL.LU R58, [R1+0xa50] ;  /* 0x000a5000013a7983 */ /* 0x000ef00000300800 */
        /* <DEDUP_REMOVED lines=11> */
[----:B--2---:R-:W-:-:S12]  /*5c970*/  IMAD.WIDE R52, R193, 0x2, R66 ;  /* 0x00000002c1347825 */ /* 0x004fd800078e0242 */
[----:B------:R0:W-:Y:S01]  /*5c980*/  @P0 STG.E.U16 desc[UR8][R52.64], R194 ;  /* 0x000000c234000986 */ /* 0x0001e2000c101508 */
[----:B------:R-:W-:Y:S01]  /*5c990*/  PRMT R2, R194, 0x7632, R2 ;  /* 0x00007632c2027816 */ /* 0x000fe20000000002 */
[----:B0-----:R-:W-:-:S05]  /*5c9a0*/  IMAD.WIDE R52, R193, 0x2, R64 ;  /* 0x00000002c1347825 */ /* 0x001fca00078e0240 */
[----:B------:R4:W-:Y:S02]  /*5c9b0*/  @P1 STG.E.U16 desc[UR8][R52.64], R2 ;  /* 0x0000000234001986 */ /* 0x0009e4000c101508 */
[----:B----4-:R-:W-:Y:S01]  /*5c9c0*/  IMAD.WIDE R52, R195, 0x2, R66 ;  /* 0x00000002c3347825 */ /* 0x010fe200078e0242 */
[----:B------:R-:W-:-:S04]  /*5c9d0*/  PRMT R2, R7, 0x7632, R2 ;  /* 0x0000763207027816 */ /* 0x000fc80000000002 */
[----:B------:R0:W-:Y:S02]  /*5c9e0*/  @P6 STG.E.U16 desc[UR8][R52.64], R7 ;  /* 0x0000000734006986 */ /* 0x0001e4000c101508 */
[----:B0-----:R-:W-:Y:S02]  /*5c9f0*/  IMAD.WIDE R52, R195, 0x2, R64 ;  /* 0x00000002c3347825 */ /* 0x001fe400078e0240 */
[----:B------:R-:W2:Y:S04]  /*5ca00*/  LDL.LU R7, [R1+0x1b98] ;  /* 0x001b980001077983 */ /* 0x000ea80000300800 */
[----:B------:R-:W4:Y:S04]  /*5ca10*/  LDL.LU R195, [R1+0xa54] ;  /* 0x000a540001c37983 */ /* 0x000f280000300800 */
[----:B------:R-:W2:Y:S01]  /*5ca20*/  LDL.LU R59, [R1+0x108] ;  /* 0x00010800013b7983 */ /* 0x000ea20000300800 */
[----:B------:R-:W-:-:S02]  /*5ca30*/  LOP3.LUT P2, RZ, R51, 0x40, RZ, 0xc0, !PT ;  /* 0x0000004033ff7812 */ /* 0x000fc4000784c0ff */
[----:B------:R-:W-:Y:S01]  /*5ca40*/  LOP3.LUT P4, RZ, R51, 0x80, RZ, 0xc0, !PT ;  /* 0x0000008033ff7812 */ /* 0x000fe2000788c0ff */
[----:B------:R-:W2:Y:S10]  /*5ca50*/  LDL.LU R191, [R1+0xa58] ;  /* 0x000a580001bf7983 */ /* 0x000eb40000300800 */
[----:B------:R3:W-:Y:S02]  /*5ca60*/  @P2 STG.E.U16 desc[UR8][R52.64], R2 ;  /* 0x0000000234002986 */ /* 0x0007e4000c101508 */
[----:B---3--:R-:W-:-:S05]  /*5ca70*/  IMAD.WIDE R52, R190, 0x2, R66 ;  /* 0x00000002be347825 */ /* 0x008fca00078e0242 */
[----:B------:R0:W-:Y:S02]  /*5ca80*/  @P4 STG.E.U16 desc[UR8][R52.64], R189 ;  /* 0x000000bd34004986 */ /* 0x0001e4000c101508 */
[----:B0-----:R-:W-:Y:S02]  /*5ca90*/  IMAD.WIDE R52, R190, 0x2, R64 ;  /* 0x00000002be347825 */ /* 0x001fe400078e0240 */
[----:B------:R-:W3:Y:S04]  /*5caa0*/  LDL.LU R190, [R1+0x11c] ;  /* 0x00011c0001be7983 */ /* 0x000ee80000300800 */
[----:B------:R-:W3:Y:S04]  /*5cab0*/  LDL.LU R193, [R1+0xa5c] ;  /* 0x000a5c0001c17983 */ /* 0x000ee80000300800 */
[----:B------:R-:W3:Y:S04]  /*5cac0*/  LDL.LU R194, [R1+0x10c] ;  /* 0x00010c0001c27983 */ /* 0x000ee80000300800 */
[----:B------:R-:W3:Y:S04]  /*5cad0*/  LDL.LU R54, [R1+0xa60] ;  /* 0x000a600001367983 */ /* 0x000ee80000300800 */
[----:B------:R-:W3:Y:S01]  /*5cae0*/  LDL.LU R188, [R1+0xf0] ;  /* 0x0000f00001bc7983 */ /* 0x000ee20000300800 */
[----:B------:R-:W-:-:S02]  /*5caf0*/  LOP3.LUT P3, RZ, R51, 0x100, RZ, 0xc0, !PT ;  /* 0x0000010033ff7812 */ /* 0x000fc4000786c0ff */
[----:B------:R-:W-:Y:S02]  /*5cb00*/  LOP3.LUT P5, RZ, R51, 0x200, RZ, 0xc0, !PT ;  /* 0x0000020033ff7812 */ /* 0x000fe400078ac0ff */
[----:B------:R-:W-:Y:S02]  /*5cb10*/  PRMT R2, R189, 0x7632, R2 ;  /* 0x00007632bd027816 */ /* 0x000fe40000000002 */
[C---:B------:R-:W-:Y:S01]  /*5cb20*/  LOP3.LUT P6, RZ, R51.reuse, 0x400, RZ, 0xc0, !PT ;  /* 0x0000040033ff7812 */ /* 0x040fe200078cc0ff */
[----:B------:R-:W3:Y:S01]  /*5cb30*/  LDL.LU R189, [R1+0xa64] ;  /* 0x000a640001bd7983 */ /* 0x000ee20000300800 */
[----:B------:R-:W-:-:S05]  /*5cb40*/  LOP3.LUT P1, RZ, R51, 0x800, RZ, 0xc0, !PT ;  /* 0x0000080033ff7812 */ /* 0x000fca000782c0ff */
[----:B------:R0:W-:Y:S02]  /*5cb50*/  @P3 STG.E.U16 desc[UR8][R52.64], R2 ;  /* 0x0000000234003986 */ /* 0x0001e4000c101508 */
[----:B0-----:R-:W-:Y:S01]  /*5cb60*/  IMAD.WIDE R52, R58, 0x2, R66 ;  /* 0x000000023a347825 */ /* 0x001fe200078e0242 */
[----:B------:R-:W-:-:S04]  /*5cb70*/  PRMT R2, R192, 0x7632, R2 ;  /* 0x00007632c0027816 */ /* 0x000fc80000000002 */
[----:B------:R0:W-:Y:S02]  /*5cb80*/  @P5 STG.E.U16 desc[UR8][R52.64], R192 ;  /* 0x000000c034005986 */ /* 0x0001e4000c101508 */
[----:B0-----:R-:W-:Y:S02]  /*5cb90*/  IMAD.WIDE R52, R58, 0x2, R64 ;  /* 0x000000023a347825 */ /* 0x001fe400078e0240 */
[----:B------:R-:W3:Y:S04]  /*5cba0*/  LDL.LU R58, [R1+0xe0] ;  /* 0x0000e000013a7983 */ /* 0x000ee80000300800 */
[----:B------:R4:W-:Y:S04]  /*5cbb0*/  @P6 STG.E.U16 desc[UR8][R52.64], R2 ;  /* 0x0000000234006986 */ /* 0x0009e8000c101508 */
[----:B------:R-:W3:Y:S01]  /*5cbc0*/  LDL.LU R192, [R1+0xa68] ;  /* 0x000a680001c07983 */ /* 0x000ee20000300800 */
[----:B------:R-:W-:Y:S01]  /*5cbd0*/  LOP3.LUT R55, R55, 0xfffffdff, RZ, 0xc0, !PT ;  /* 0xfffffdff37377812 */ /* 0x000fe200078ec0ff */
[----:B----4-:R-:W-:-:S05]  /*5cbe0*/  IMAD.WIDE R52, R195, 0x2, R66 ;  /* 0x00000002c3347825 */ /* 0x010fca00078e0242 */
[----:B--2---:R0:W-:Y:S02]  /*5cbf0*/  @P1 STG.E.U16 desc[UR8][R52.64], R59 ;  /* 0x0000003b34001986 */ /* 0x0041e4000c101508 */
[----:B0-----:R-:W-:Y:S02]  /*5cc00*/  IMAD.WIDE R52, R195, 0x2, R64 ;  /* 0x00000002c3347825 */ /* 0x001fe400078e0240 */
[----:B------:R-:W2:Y:S01]  /*5cc10*/  LDL.LU R195, [R1+0xf4] ;  /* 0x0000f40001c37983 */ /* 0x000ea20000300800 */
[----:B------:R-:W-:-:S13]  /*5cc20*/  LOP3.LUT P0, RZ, R7, 0x20, RZ, 0xc0, !PT ;  /* 0x0000002007ff7812 */ /* 0x000fda000780c0ff */
        /* <DEDUP_REMOVED lines=51> */
[----:B------:R-:W-:Y:S02]  /*5cf60*/  LOP3.LUT P1, RZ, R51, 0x40000, RZ, 0xc0, !PT ;  /* 0x0004000033ff7812 */ /* 0x000fe4000782c0ff */
[----:B------:R-:W-:Y:S01]  /*5cf70*/  LOP3.LUT P4, RZ, R7, 0x80, RZ, 0xc0, !PT ;  /* 0x0000008007ff7812 */ /* 0x000fe2000788c0ff */
[----:B------:R-:W-:Y:S01]  /*5cf80*/  IMAD.WIDE R52, R192, 0x2, R64 ;  /* 0x00000002c0347825 */ /* 0x000fe200078e0240 */
[----:B------:R-:W2:Y:S09]  /*5cf90*/  LDL.LU R58, [R1+0xa78] ;  /* 0x000a7800013a7983 */ /* 0x000eb20000300800 */
[----:B------:R3:W-:Y:S02]  /*5cfa0*/  @P1 STG.E.U16 desc[UR8][R52.64], R2 ;  /* 0x0000000234001986 */ /* 0x0007e4000c101508 */
[----:B---3--:R-:W-:-:S05]  /*5cfb0*/  IMAD.WIDE R52, R190, 0x2, R66 ;  /* 0x00000002be347825 */ /* 0x008fca00078e0242 */
[----:B----4-:R0:W-:Y:S02]  /*5cfc0*/  @P4 STG.E.U16 desc[UR8][R52.64], R191 ;  /* 0x000000bf34004986 */ /* 0x0101e4000c101508 */
[----:B0-----:R-:W-:Y:S02]  /*5cfd0*/  IMAD.WIDE R52, R190, 0x2, R64 ;  /* 0x00000002be347825 */ /* 0x001fe400078e0240 */
[----:B------:R-:W3:Y:S04]  /*5cfe0*/  LDL.LU R190, [R1+0xfc] ;  /* 0x0000fc0001be7983 */ /* 0x000ee80000300800 */
[----:B------:R-:W4:Y:S04]  /*5cff0*/  LDL.LU R188, [R1+0xa7c] ;  /* 0x000a7c0001bc7983 */ /* 0x000f280000300800 */
[----:B------:R-:W4:Y:S04]  /*5d000*/  LDL.LU R192, [R1+0xec] ;  /* 0x0000ec0001c07983 */ /* 0x000f280000300800 */
[----:B------:R-:W4:Y:S01]  /*5d010*/  LDL.LU R189, [R1+0xa80] ;  /* 0x000a800001bd7983 */ /* 0x000f220000300800 */
[----:B------:R-:W-:-:S03]  /*5d020*/  PRMT R2, R191, 0x7632, R2 ;  /* 0x00007632bf027816 */ /* 0x000fc60000000002 */
[----:B------:R-:W4:Y:S01]  /*5d030*/  LDL.LU R191, [R1+0xd0] ;  /* 0x0000d00001bf7983 */ /* 0x000f220000300800 */
[----:B------:R-:W-:Y:S02]  /*5d040*/  LOP3.LUT P2, RZ, R7, 0x100, RZ, 0xc0, !PT ;  /* 0x0000010007ff7812 */ /* 0x000fe4000784c0ff */
[C---:B------:R-:W-:Y:S02]  /*5d050*/  LOP3.LUT P5, RZ, R51.reuse, 0x80000, RZ, 0xc0, !PT ;  /* 0x0008000033ff7812 */ /* 0x040fe400078ac0ff */
[----:B------:R-:W-:Y:S02]  /*5d060*/  LOP3.LUT P6, RZ, R51, 0x100000, RZ, 0xc0, !PT ;  /* 0x0010000033ff7812 */ /* 0x000fe400078cc0ff */
        /* <DEDUP_REMOVED lines=21> */
[----:B------:R-:W-:Y:S02]  /*5d1c0*/  LOP3.LUT P4, RZ, R7, 0x400, RZ, 0xc0, !PT ;  /* 0x0000040007ff7812 */ /* 0x000fe4000788c0ff */
        /* <DEDUP_REMOVED lines=59> */
[----:B------:R-:W-:Y:S02]  /*5d580*/  LOP3.LUT P1, RZ, R7, 0x10000, RZ, 0xc0, !PT ;  /* 0x0001000007ff7812 */ /* 0x000fe4000782c0ff */
[C---:B------:R-:W-:Y:S02]  /*5d590*/  LOP3.LUT P5, RZ, R51.reuse, 0x8000000, RZ, 0xc0, !PT ;  /* 0x0800000033ff7812 */ /* 0x040fe400078ac0ff */
[----:B------:R-:W-:Y:S02]  /*5d5a0*/  LOP3.LUT P6, RZ, R51, 0x10000000, RZ, 0xc0, !PT ;  /* 0x1000000033ff7812 */ /* 0x000fe400078cc0ff */
[----:B------:R-:W-:-:S07]  /*5d5b0*/  LOP3.LUT P2, RZ, R7, 0x20000, RZ, 0xc0, !PT ;  /* 0x0002000007ff7812 */ /* 0x000fce000784c0ff */
[----:B------:R4:W-:Y:S02]  /*5d5c0*/  @P1 STG.E.U16 desc[UR8][R52.64], R2 ;  /* 0x0000000234001986 */ /* 0x0009e4000c101508 */
[----:B----4-:R-:W-:Y:S01]  /*5d5d0*/  IMAD.WIDE R52, R192, 0x2, R66 ;  /* 0x00000002c0347825 */ /* 0x010fe200078e0242 */
[----:B------:R-:W-:-:S04]  /*5d5e0*/  PRMT R2, R54, 0x7632, R2 ;  /* 0x0000763236027816 */ /* 0x000fc80000000002 */
[----:B------:R0:W-:Y:S02]  /*5d5f0*/  @P5 STG.E.U16 desc[UR8][R52.64], R54 ;  /* 0x0000003634005986 */ /* 0x0001e4000c101508 */
[----:B0-----:R-:W-:Y:S02]  /*5d600*/  IMAD.WIDE R52, R192, 0x2, R64 ;  /* 0x00000002c0347825 */ /* 0x001fe400078e0240 */
[----:B------:R-:W4:Y:S04]  /*5d610*/  LDL.LU R192, [R1+0xaa4] ;  /* 0x000aa40001c07983 */ /* 0x000f280000300800 */
[----:B------:R2:W-:Y:S02]  /*5d620*/  @P6 STG.E.U16 desc[UR8][R52.64], R2 ;  /* 0x0000000234006986 */ /* 0x0005e4000c101508 */
        /* <DEDUP_REMOVED lines=45> */
[----:B------:R-:W-:Y:S01]  /*5d900*/  LOP3.LUT P6, RZ, R50, 0x2, RZ, 0xc0, !PT ;  /* 0x0000000232ff7812 */ /* 0x000fe200078cc0ff */
[----:B----4-:R-:W-:Y:S01]  /*5d910*/  IMAD.WIDE R52, R192, 0x2, R66 ;  /* 0x00000002c0347825 */ /* 0x010fe200078e0242 */
[----:B------:R-:W-:-:S09]  /*5d920*/  PRMT R2, R49, 0x7632, R2 ;  /* 0x0000763231027816 */ /* 0x000fd20000000002 */
[----:B------:R0:W-:Y:S02]  /*5d930*/  @P0 STG.E.U16 desc[UR8][R52.64], R49 ;  /* 0x0000003134000986 */ /* 0x0001e4000c101508 */
[----:B0-----:R-:W-:Y:S02]  /*5d940*/  IMAD.WIDE R52, R192, 0x2, R64 ;  /* 0x00000002c0347825 */ /* 0x001fe400078e0240 */
[----:B------:R-:W4:Y:S04]  /*5d950*/  LDL.LU R49, [R1+0x1b90] ;  /* 0x001b900001317983 */ /* 0x000f280000300800 */
        /* <DEDUP_REMOVED lines=23> */
[----:B------:R-:W-:-:S05]  /*5dad0*/  LOP3.LUT P6, RZ, R50, 0x10, RZ, 0xc0, !PT ;  /* 0x0000001032ff7812 */ /* 0x000fca00078cc0ff */
[----:B------:R0:W-:Y:S01]  /*5dae0*/  @P3 STG.E.U16 desc[UR8][R52.64], R2 ;  /* 0x0000000234003986 */ /* 0x0001e2000c101508 */
[----:B------:R-:W-:Y:S01]  /*5daf0*/  LOP3.LUT P1, RZ, R7, 0x2000000, RZ, 0xc0, !PT ;  /* 0x0200000007ff7812 */ /* 0x000fe2000782c0ff */
[----:B0-----:R-:W-:-:S05]  /*5db00*/  IMAD.WIDE R52, R194, 0x2, R66 ;  /* 0x00000002c2347825 */ /* 0x001fca00078e0242 */
[----:B----4-:R0:W-:Y:S01]  /*5db10*/  @P5 STG.E.U16 desc[UR8][R52.64], R49 ;  /* 0x0000003134005986 */ /* 0x0101e2000c101508 */
[----:B------:R-:W-:-:S03]  /*5db20*/  PRMT R2, R49, 0x7632, R2 ;  /* 0x0000763231027816 */ /* 0x000fc60000000002 */
[----:B0-----:R-:W4:Y:S04]  /*5db30*/  LDL.LU R49, [R1+0x1b88] ;  /* 0x001b880001317983 */ /* 0x001f280000300800 */
[----:B------:R-:W4:Y:S01]  /*5db40*/  LDL.LU R189, [R1+0xac4] ;  /* 0x000ac40001bd7983 */ /* 0x000f220000300800 */
[----:B------:R-:W-:-:S03]  /*5db50*/  IMAD.WIDE R52, R194, 0x2, R64 ;  /* 0x00000002c2347825 */ /* 0x000fc600078e0240 */
        /* <DEDUP_REMOVED lines=30> */
[----:B------:R-:W3:Y:S04]  /*5dd40*/  LDL.LU R191, [R1+0x84] ;  /* 0x0000840001bf7983 */ /* 0x000ee80000300800 */
[----:B------:R0:W-:Y:S02]  /*5dd50*/  @P5 STG.E.U16 desc[UR8][R52.64], R2 ;  /* 0x0000000234005986 */ /* 0x0001e4000c101508 */
        /* <DEDUP_REMOVED lines=27> */
[----:B------:R-:W4:Y:S01]  /*5df10*/  LDL.LU R59, [R1+0x88] ;  /* 0x00008800013b7983 */ /* 0x000f220000300800 */
[----:B------:R-:W-:Y:S02]  /*5df20*/  LOP3.LUT P1, RZ, R50, 0x400, RZ, 0xc0, !PT ;  /* 0x0000040032ff7812 */ /* 0x000fe4000782c0ff */
[----:B------:R-:W-:Y:S01]  /*5df30*/  LOP3.LUT P4, RZ, R7, 0x80000000, RZ, 0xc0, !PT ;  /* 0x8000000007ff7812 */ /* 0x000fe2000788c0ff */
[----:B------:R-:W-:Y:S01]  /*5df40*/  IMAD.WIDE R52, R194, 0x2, R64 ;  /* 0x00000002c2347825 */ /* 0x000fe200078e0240 */
[----:B------:R-:W4:Y:S09]  /*5df50*/  LDL.LU R189, [R1+0xae0] ;  /* 0x000ae00001bd7983 */ /* 0x000f320000300800 */
        /* <DEDUP_REMOVED lines=10> */
[C---:B------:R-:W-:Y:S02]  /*5e000*/  LOP3.LUT P5, RZ, R50.reuse, 0x800, RZ, 0xc0, !PT ;  /* 0x0000080032ff7812 */ /* 0x040fe400078ac0ff */
[----:B------:R-:W-:Y:S02]  /*5e010*/  PRMT R2, R191, 0x7632, R2 ;  /* 0x00007632bf027816 */ /* 0x000fe40000000002 */
[----:B------:R-:W-:Y:S01]  /*5e020*/  LOP3.LUT P6, RZ, R50, 0x1000, RZ, 0xc0, !PT ;  /* 0x0000100032ff7812 */ /* 0x000fe200078cc0ff */
        /* <DEDUP_REMOVED lines=10> */
[----:B--2---:R-:W-:-:S05]  /*5e0d0*/  IMAD.WIDE R52, R195, 0x2, R66 ;  /* 0x00000002c3347825 */ /* 0x004fca00078e0242 */
[----:B----4-:R0:W-:Y:S02]  /*5e0e0*/  @P3 STG.E.U16 desc[UR8][R52.64], R59 ;  /* 0x0000003b34003986 */ /* 0x0101e4000c101508 */
        /* <DEDUP_REMOVED lines=56> */
[C---:B------:R-:W-:Y:S01]  /*5e470*/  LOP3.LUT P4, RZ, R49.reuse, 0x80, RZ, 0xc0, !PT ;  /* 0x0000008031ff7812 */ /* 0x040fe2000788c0ff */
[----:B------:R-:W-:Y:S01]  /*5e480*/  IMAD.WIDE R52, R192, 0x2, R64 ;  /* 0x00000002c0347825 */ /* 0x000fe200078e0240 */
[----:B------:R-:W2:Y:S09]  /*5e490*/  LDL.LU R191, [R1+0xc1c] ;  /* 0x000c1c0001bf7983 */ /* 0x000eb20000300800 */
[----:B------:R3:W-:Y:S01]  /*5e4a0*/  @P3 STG.E.U16 desc[UR8][R52.64], R2 ;  /* 0x0000000234003986 */ /* 0x0007e2000c101508 */
[----:B------:R-:W-:Y:S01]  /*5e4b0*/  LOP3.LUT P1, RZ, R49, 0x100, RZ, 0xc0, !PT ;  /* 0x0000010031ff7812 */ /* 0x000fe2000782c0ff */
        /* <DEDUP_REMOVED lines=9> */
[C---:B------:R-:W-:Y:S02]  /*5e550*/  LOP3.LUT P5, RZ, R50.reuse, 0x80000, RZ, 0xc0, !PT ;  /* 0x0008000032ff7812 */ /* 0x040fe400078ac0ff */
[----:B------:R-:W-:Y:S01]  /*5e560*/  LOP3.LUT P6, RZ, R50, 0x100000, RZ, 0xc0, !PT ;  /* 0x0010000032ff7812 */ /* 0x000fe200078cc0ff */
[----:B------:R0:W-:Y:S01]  /*5e570*/  @P1 STG.E.U16 desc[UR8][R52.64], R2 ;  /* 0x0000000234001986 */ /* 0x0001e2000c101508 */
[----:B------:R-:W-:Y:S01]  /*5e580*/  LOP3.LUT P2, RZ, R49, 0x200, RZ, 0xc0, !PT ;  /* 0x0000020031ff7812 */ /* 0x000fe2000784c0ff */
[----:B0-----:R-:W-:Y:S01]  /*5e590*/  IMAD.WIDE R52, R193, 0x2, R66 ;  /* 0x00000002c1347825 */ /* 0x001fe200078e0242 */
[----:B------:R-:W-:-:S07]  /*5e5a0*/  PRMT R2, R194, 0x7632, R2 ;  /* 0x00007632c2027816 */ /* 0x000fce0000000002 */
        /* <DEDUP_REMOVED lines=60> */
[----:B0-----:R-:W2:Y:S04]  /*5e970*/  LDL.LU R48, [R1+0x1b84] ;  /* 0x001b840001307983 */ /* 0x001ea80000300800 */
[----:B------:R-:W2:Y:S04]  /*5e980*/  LDL.LU R194, [R1+0xc44] ;  /* 0x000c440001c27983 */ /* 0x000ea80000300800 */
[----:B------:R-:W2:Y:S01]  /*5e990*/  LDL.LU R54, [R1+0x48] ;  /* 0x0000480001367983 */ /* 0x000ea20000300800 */
[----:B------:R-:W-:-:S03]  /*5e9a0*/  LOP3.LUT P2, RZ, R50, 0x4000000, RZ, 0xc0, !PT ;  /* 0x0400000032ff7812 */ /* 0x000fc6000784c0ff */
[----:B------:R-:W2:Y:S01]  /*5e9b0*/  LDL.LU R193, [R1+0xc48] ;  /* 0x000c480001c17983 */ /* 0x000ea20000300800 */
[----:B------:R-:W-:Y:S01]  /*5e9c0*/  LOP3.LUT P3, RZ, R49, 0x8000, RZ, 0xc0, !PT ;  /* 0x0000800031ff7812 */ /* 0x000fe2000786c0ff */
[----:B------:R-:W-:Y:S02]  /*5e9d0*/  IMAD.WIDE R52, R195, 0x2, R64 ;  /* 0x00000002c3347825 */ /* 0x000fe400078e0240 */
[----:B------:R-:W2:Y:S04]  /*5e9e0*/  LDL.LU R195, [R1+0x5c] ;  /* 0x00005c0001c37983 */ /* 0x000ea80000300800 */
[----:B------:R-:W2:Y:S04]  /*5e9f0*/  LDL.LU R188, [R1+0xc50] ;  /* 0x000c500001bc7983 */ /* 0x000ea80000300800 */
[----:B------:R3:W-:Y:S01]  /*5ea00*/  @P2 STG.E.U16 desc[UR8][R52.64], R2 ;  /* 0x0000000234002986 */ /* 0x0007e2000c101508 */
[----:B------:R-:W-:-:S02]  /*5ea10*/  LOP3.LUT P0, RZ, R49, 0x200000, RZ, 0xc0, !PT ;  /* 0x0020000031ff7812 */ /* 0x000fc4000780c0ff */
[----:B------:R-:W-:Y:S01]  /*5ea20*/  LOP3.LUT R0, R0, 0xfffdffff, RZ, 0xc0, !PT ;  /* 0xfffdffff00007812 */ /* 0x000fe200078ec0ff */
[----:B---3--:R-:W-:-:S05]  /*5ea30*/  IMAD.WIDE R52, R190, 0x2, R66 ;  /* 0x00000002be347825 */ /* 0x008fca00078e0242 */
[----:B------:R0:W-:Y:S02]  /*5ea40*/  @P3 STG.E.U16 desc[UR8][R52.64], R191 ;  /* 0x000000bf34003986 */ /* 0x0001e4000c101508 */
[----:B0-----:R-:W-:Y:S02]  /*5ea50*/  IMAD.WIDE R52, R190, 0x2, R64 ;  /* 0x00000002be347825 */ /* 0x001fe400078e0240 */
[----:B------:R-:W3:Y:S04]  /*5ea60*/  LDL.LU R190, [R1+0x4c] ;  /* 0x00004c0001be7983 */ /* 0x000ee80000300800 */
[----:B------:R-:W3:Y:S01]  /*5ea70*/  LDL.LU R189, [R1+0xc58] ;  /* 0x000c580001bd7983 */ /* 0x000ee20000300800 */
[----:B------:R-:W-:-:S03]  /*5ea80*/  PRMT R2, R191, 0x7632, R2 ;  /* 0x00007632bf027816 */ /* 0x000fc60000000002 */
[----:B------:R-:W3:Y:S01]  /*5ea90*/  LDL.LU R191, [R1+0x30] ;  /* 0x0000300001bf7983 */ /* 0x000ee20000300800 */
[----:B------:R-:W-:Y:S02]  /*5eaa0*/  @P0 LOP3.LUT R0, R0, 0x20000, RZ, 0xfc, !PT ;  /* 0x0002000000000812 */ /* 0x000fe400078efcff */
[----:B------:R-:W-:Y:S02]  /*5eab0*/  LOP3.LUT P4, RZ, R49, 0x10000, RZ, 0xc0, !PT ;  /* 0x0001000031ff7812 */ /* 0x000fe4000788c0ff */
[----:B------:R-:W-:Y:S02]  /*5eac0*/  LOP3.LUT R0, R0, 0xfffbffff, RZ, 0xc0, !PT ;  /* 0xfffbffff00007812 */ /* 0x000fe400078ec0ff */
[C---:B------:R-:W-:Y:S02]  /*5ead0*/  LOP3.LUT P5, RZ, R50.reuse, 0x8000000, RZ, 0xc0, !PT ;  /* 0x0800000032ff7812 */ /* 0x040fe400078ac0ff */
[C---:B------:R-:W-:Y:S02]  /*5eae0*/  LOP3.LUT P6, RZ, R50.reuse, 0x10000000, RZ, 0xc0, !PT ;  /* 0x1000000032ff7812 */ /* 0x040fe400078cc0ff */
[----:B------:R-:W-:-:S05]  /*5eaf0*/  LOP3.LUT P3, RZ, R50, 0x20000000, RZ, 0xc0, !PT ;  /* 0x2000000032ff7812 */ /* 0x000fca000786c0ff */
[----:B------:R4:W-:Y:S01]  /*5eb00*/  @P4 STG.E.U16 desc[UR8][R52.64], R2 ;  /* 0x0000000234004986 */ /* 0x0009e2000c101508 */
[----:B------:R-:W-:Y:S01]  /*5eb10*/  LOP3.LUT P4, RZ, R50, 0x40000000, RZ, 0xc0, !PT ;  /* 0x4000000032ff7812 */ /* 0x000fe2000788c0ff */
[----:B----4-:R-:W-:Y:S01]  /*5eb20*/  IMAD.WIDE R52, R58, 0x2, R66 ;  /* 0x000000023a347825 */ /* 0x010fe200078e0242 */
[----:B--2---:R-:W-:-:S13]  /*5eb30*/  LOP3.LUT P0, RZ, R48, 0x1, RZ, 0xc0, !PT ;  /* 0x0000000130ff7812 */ /* 0x004fda000780c0ff */
[----:B------:R-:W-:Y:S02]  /*5eb40*/  @P0 LOP3.LUT R0, R0, 0x40000, RZ, 0xfc, !PT ;  /* 0x0004000000000812 */ /* 0x000fe400078efcff */
[----:B------:R-:W-:Y:S01]  /*5eb50*/  LOP3.LUT P0, RZ, R50, 0x80000000, RZ, 0xc0, !PT ;  /* 0x8000000032ff7812 */ /* 0x000fe2000780c0ff */
[----:B------:R-:W-:Y:S02]  /*5eb60*/  IMAD.WIDE R50, R58, 0x2, R64 ;  /* 0x000000023a327825 */ /* 0x000fe400078e0240 */
[----:B------:R-:W2:Y:S01]  /*5eb70*/  LDL.LU R58, [R1+0xc60] ;  /* 0x000c6000013a7983 */ /* 0x000ea20000300800 */
[----:B------:R-:W-:Y:S02]  /*5eb80*/  LOP3.LUT P1, RZ, R49, 0x20000, RZ, 0xc0, !PT ;  /* 0x0002000031ff7812 */ /* 0x000fe4000782c0ff */
[----:B------:R-:W-:Y:S01]  /*5eb90*/  PRMT R2, R192, 0x7632, R2 ;  /* 0x00007632c0027816 */ /* 0x000fe20000000002 */
[----:B------:R0:W-:Y:S01]  /*5eba0*/  @P5 STG.E.U16 desc[UR8][R52.64], R192 ;  /* 0x000000c034005986 */ /* 0x0001e2000c101508 */
[----:B------:R-:W-:-:S03]  /*5ebb0*/  LOP3.LUT R0, R0, 0xfff7ffff, RZ, 0xc0, !PT ;  /* 0xfff7ffff00007812 */ /* 0x000fc600078ec0ff */
[----:B------:R4:W-:Y:S01]  /*5ebc0*/  @P6 STG.E.U16 desc[UR8][R50.64], R2 ;  /* 0x0000000232006986 */ /* 0x0009e2000c101508 */
[C---:B------:R-:W-:Y:S02]  /*5ebd0*/  LOP3.LUT P2, RZ, R49.reuse, 0x40000, RZ, 0xc0, !PT ;  /* 0x0004000031ff7812 */ /* 0x040fe4000784c0ff */
[----:B------:R-:W-:Y:S01]  /*5ebe0*/  @P0 LOP3.LUT R0, R0, 0x80000, RZ, 0xfc, !PT ;  /* 0x0008000000000812 */ /* 0x000fe200078efcff */
[----:B0-----:R-:W2:Y:S01]  /*5ebf0*/  LDL.LU R192, [R1+0xc64] ;  /* 0x000c640001c07983 */ /* 0x001ea20000300800 */
[----:B----4-:R-:W-:Y:S01]  /*5ec00*/  IMAD.WIDE R50, R194, 0x2, R66 ;  /* 0x00000002c2327825 */ /* 0x010fe200078e0242 */
[----:B------:R-:W-:-:S04]  /*5ec10*/  LOP3.LUT P0, RZ, R49, 0x100000, RZ, 0xc0, !PT ;  /* 0x0010000031ff7812 */ /* 0x000fc8000780c0ff */
[----:B------:R0:W-:Y:S01]  /*5ec20*/  @P1 STG.E.U16 desc[UR8][R50.64], R54 ;  /* 0x0000003632001986 */ /* 0x0001e2000c101508 */
[----:B------:R-:W-:Y:S02]  /*5ec30*/  PRMT R2, R54, 0x7632, R2 ;  /* 0x0000763236027816 */ /* 0x000fe40000000002 */
[----:B------:R-:W-:Y:S01]  /*5ec40*/  LOP3.LUT R0, R0, 0xffefffff, RZ, 0xc0, !PT ;  /* 0xffefffff00007812 */ /* 0x000fe200078ec0ff */
[----:B0-----:R-:W-:Y:S02]  /*5ec50*/  IMAD.WIDE R50, R194, 0x2, R64 ;  /* 0x00000002c2327825 */ /* 0x001fe400078e0240 */
[----:B------:R-:W4:Y:S04]  /*5ec60*/  LDL.LU R194, [R1+0x34] ;  /* 0x0000340001c27983 */ /* 0x000f280000300800 */
[----:B------:R0:W-:Y:S01]  /*5ec70*/  @P2 STG.E.U16 desc[UR8][R50.64], R2 ;  /* 0x0000000232002986 */ /* 0x0001e2000c101508 */
[----:B------:R-:W-:-:S02]  /*5ec80*/  @P0 LOP3.LUT R0, R0, 0x100000, RZ, 0xfc, !PT ;  /* 0x0010000000000812 */ /* 0x000fc400078efcff */
[----:B------:R-:W-:Y:S01]  /*5ec90*/  LOP3.LUT P0, RZ, R49, 0x80000, RZ, 0xc0, !PT ;  /* 0x0008000031ff7812 */ /* 0x000fe2000780c0ff */
[----:B0-----:R-:W-:Y:S01]  /*5eca0*/  IMAD.WIDE R50, R193, 0x2, R66 ;  /* 0x00000002c1327825 */ /* 0x001fe200078e0242 */
[----:B------:R-:W-:-:S04]  /*5ecb0*/  PRMT R2, R195, 0x7632, R2 ;  /* 0x00007632c3027816 */ /* 0x000fc80000000002 */
[----:B------:R0:W-:Y:S02]  /*5ecc0*/  @P3 STG.E.U16 desc[UR8][R50.64], R195 ;  /* 0x000000c332003986 */ /* 0x0001e4000c101508 */
[----:B0-----:R-:W-:Y:S02]  /*5ecd0*/  IMAD.WIDE R50, R193, 0x2, R64 ;  /* 0x00000002c1327825 */ /* 0x001fe400078e0240 */
[----:B------:R-:W4:Y:S04]  /*5ece0*/  LDL.LU R195, [R1+0xc6c] ;  /* 0x000c6c0001c37983 */ /* 0x000f280000300800 */
[----:B------:R0:W-:Y:S04]  /*5ecf0*/  @P4 STG.E.U16 desc[UR8][R50.64], R2 ;  /* 0x0000000232004986 */ /* 0x0001e8000c101508 */
[----:B------:R-:W4:Y:S01]  /*5ed00*/  LDL.LU R193, [R1+0x24] ;  /* 0x0000240001c17983 */ /* 0x000f220000300800 */
[----:B0-----:R-:W-:-:S05]  /*5ed10*/  IMAD.WIDE R50, R188, 0x2, R66 ;  /* 0x00000002bc327825 */ /* 0x001fca00078e0242 */
[----:B---3--:R0:W-:Y:S01]  /*5ed20*/  @P0 STG.E.U16 desc[UR8][R50.64], R190 ;  /* 0x000000be32000986 */ /* 0x0081e2000c101508 */
[----:B------:R-:W-:Y:S02]  /*5ed30*/  LOP3.LUT P0, RZ, R0, 0x100000, RZ, 0xc0, !PT ;  /* 0x0010000000ff7812 */ /* 0x000fe4000780c0ff */
[----:B------:R-:W-:Y:S01]  /*5ed40*/  PRMT R2, R190, 0x7632, R2 ;  /* 0x00007632be027816 */ /* 0x000fe20000000002 */
[----:B0-----:R-:W-:Y:S01]  /*5ed50*/  IMAD.WIDE R50, R188, 0x2, R64 ;  /* 0x00000002bc327825 */ /* 0x001fe200078e0240 */
[----:B------:R-:W3:Y:S09]  /*5ed60*/  LDL.LU R190, [R1+0xc74] ;  /* 0x000c740001be7983 */ /* 0x000ef20000300800 */
        /* <DEDUP_REMOVED lines=9> */
[----:B0-----:R-:W-:Y:S01]  /*5ee00*/  PRMT R2, R3, 0x7632, R2 ;  /* 0x0000763203027816 */ /* 0x001fe20000000002 */
[----:B--2---:R-:W-:-:S10]  /*5ee10*/  IMAD.WIDE R50, R58, 0x2, R66 ;  /* 0x000000023a327825 */ /* 0x004fd400078e0242 */
[----:B------:R0:W-:Y:S04]  /*5ee20*/  @P0 STG.E.U16 desc[UR8][R50.64], R3 ;  /* 0x0000000332000986 */ /* 0x0001e8000c101508 */
[----:B0-----:R-:W2:Y:S01]  /*5ee30*/  LDL.LU R3, [R1+0x1b80] ;  /* 0x001b800001037983 */ /* 0x001ea20000300800 */
[----:B------:R-:W-:Y:S02]  /*5ee40*/  LOP3.LUT P5, RZ, R49, 0x400000, RZ, 0xc0, !PT ;  /* 0x0040000031ff7812 */ /* 0x000fe400078ac0ff */
[----:B------:R-:W-:Y:S01]  /*5ee50*/  LOP3.LUT P6, RZ, R48, 0x2, RZ, 0xc0, !PT ;  /* 0x0000000230ff7812 */ /* 0x000fe200078cc0ff */
[----:B------:R-:W-:-:S10]  /*5ee60*/  IMAD.WIDE R50, R58, 0x2, R64 ;  /* 0x000000023a327825 */ /* 0x000fd400078e0240 */
[----:B------:R0:W-:Y:S01]  /*5ee70*/  @P5 STG.E.U16 desc[UR8][R50.64], R2 ;  /* 0x0000000232005986 */ /* 0x0001e2000c101508 */
[----:B------:R-:W-:Y:S01]  /*5ee80*/  LOP3.LUT P1, RZ, R48, 0x4, RZ, 0xc0, !PT ;  /* 0x0000000430ff7812 */ /* 0x000fe2000782c0ff */
[----:B0-----:R-:W-:Y:S01]  /*5ee90*/  IMAD.WIDE R50, R192, 0x2, R66 ;  /* 0x00000002c0327825 */ /* 0x001fe200078e0242 */
[----:B----4-:R-:W-:-:S04]  /*5eea0*/  PRMT R2, R194, 0x7632, R2 ;  /* 0x00007632c2027816 */ /* 0x010fc80000000002 */
[----:B------:R0:W-:Y:S01]  /*5eeb0*/  @P6 STG.E.U16 desc[UR8][R50.64], R194 ;  /* 0x000000c232006986 */ /* 0x0001e2000c101508 */
[----:B------:R-:W-:-:S03]  /*5eec0*/  LOP3.LUT P2, RZ, R49, 0x800000, RZ, 0xc0, !PT ;  /* 0x0080000031ff7812 */ /* 0x000fc6000784c0ff */
[----:B0-----:R-:W4:Y:S04]  /*5eed0*/  LDL.LU R194, [R1+0xc7c] ;  /* 0x000c7c0001c27983 */ /* 0x001f280000300800 */
[----:B------:R-:W4:Y:S01]  /*5eee0*/  LDL.LU R59, [R1+0x28] ;  /* 0x00002800013b7983 */ /* 0x000f220000300800 */
[----:B------:R-:W-:-:S03]  /*5eef0*/  IMAD.WIDE R50, R192, 0x2, R64 ;  /* 0x00000002c0327825 */ /* 0x000fc600078e0240 */
[----:B------:R-:W4:Y:S04]  /*5ef00*/  LDL.LU R54, [R1+0xc80] ;  /* 0x000c800001367983 */ /* 0x000f280000300800 */
[----:B------:R0:W-:Y:S02]  /*5ef10*/  @P1 STG.E.U16 desc[UR8][R50.64], R2 ;  /* 0x0000000232001986 */ /* 0x0001e4000c101508 */
[----:B0-----:R-:W-:-:S05]  /*5ef20*/  IMAD.WIDE R50, R195, 0x2, R66 ;  /* 0x00000002c3327825 */ /* 0x001fca00078e0242 */
[----:B------:R0:W-:Y:S02]  /*5ef30*/  @P2 STG.E.U16 desc[UR8][R50.64], R193 ;  /* 0x000000c132002986 */ /* 0x0001e4000c101508 */
[----:B0-----:R-:W-:Y:S02]  /*5ef40*/  IMAD.WIDE R50, R195, 0x2, R64 ;  /* 0x00000002c3327825 */ /* 0x001fe400078e0240 */
[----:B------:R-:W4:Y:S04]  /*5ef50*/  LDL.LU R195, [R1+0x3c] ;  /* 0x00003c0001c37983 */ /* 0x000f280000300800 */
[----:B------:R-:W4:Y:S01]  /*5ef60*/  LDL.LU R188, [R1+0xc84] ;  /* 0x000c840001bc7983 */ /* 0x000f220000300800 */
[----:B------:R-:W-:-:S03]  /*5ef70*/  LOP3.LUT P3, RZ, R49, 0x1000000, RZ, 0xc0, !PT ;  /* 0x0100000031ff7812 */ /* 0x000fc6000786c0ff */
[----:B------:R-:W4:Y:S01]  /*5ef80*/  LDL.LU R189, [R1+0x2c] ;  /* 0x00002c0001bd7983 */ /* 0x000f220000300800 */
[----:B------:R-:W-:Y:S02]  /*5ef90*/  LOP3.LUT P4, RZ, R48, 0x8, RZ, 0xc0, !PT ;  /* 0x0000000830ff7812 */ /* 0x000fe4000788c0ff */
[----:B------:R-:W-:-:S07]  /*5efa0*/  PRMT R2, R193, 0x7632, R2 ;  /* 0x00007632c1027816 */ /* 0x000fce0000000002 */
[----:B------:R3:W-:Y:S02]  /*5efb0*/  @P3 STG.E.U16 desc[UR8][R50.64], R2 ;  /* 0x0000000232003986 */ /* 0x0007e4000c101508 */
[----:B---3--:R-:W-:-:S05]  /*5efc0*/  IMAD.WIDE R50, R190, 0x2, R66 ;  /* 0x00000002be327825 */ /* 0x008fca00078e0242 */
[----:B--2---:R0:W-:Y:S02]  /*5efd0*/  @P4 STG.E.U16 desc[UR8][R50.64], R3 ;  /* 0x0000000332004986 */ /* 0x0041e4000c101508 */
[----:B0-----:R-:W-:Y:S02]  /*5efe0*/  IMAD.WIDE R50, R190, 0x2, R64 ;  /* 0x00000002be327825 */ /* 0x001fe400078e0240 */
[----:B------:R-:W2:Y:S04]  /*5eff0*/  LDL.LU R190, [R1+0xc8c] ;  /* 0x000c8c0001be7983 */ /* 0x000ea80000300800 */
[----:B------:R-:W3:Y:S01]  /*5f000*/  LDL.LU R191, [R1+0x10] ;  /* 0x0000100001bf7983 */ /* 0x000ee20000300800 */
[----:B------:R-:W-:Y:S02]  /*5f010*/  LOP3.LUT P5, RZ, R48, 0x10, RZ, 0xc0, !PT ;  /* 0x0000001030ff7812 */ /* 0x000fe400078ac0ff */
[----:B------:R-:W-:-:S02]  /*5f020*/  LOP3.LUT P6, RZ, R49, 0x2000000, RZ, 0xc0, !PT ;  /* 0x0200000031ff7812 */ /* 0x000fc400078cc0ff */
[----:B------:R-:W-:Y:S02]  /*5f030*/  LOP3.LUT P0, RZ, R49, 0x20000000, RZ, 0xc0, !PT ;  /* 0x2000000031ff7812 */ /* 0x000fe4000780c0ff */
[----:B------:R-:W-:Y:S02]  /*5f040*/  PRMT R2, R3, 0x7632, R2 ;  /* 0x0000763203027816 */ /* 0x000fe40000000002 */
[----:B------:R-:W3:Y:S04]  /*5f050*/  LDL.LU R3, [R1+0x1b7c] ;  /* 0x001b7c0001037983 */ /* 0x000ee80000300800 */
[----:B------:R-:W3:Y:S01]  /*5f060*/  LDL.LU R58, [R1+0xc90] ;  /* 0x000c9000013a7983 */ /* 0x000ee20000300800 */
[----:B------:R-:W-:-:S03]  /*5f070*/  LOP3.LUT R0, R0, 0xffffdfff, RZ, 0xc0, !PT ;  /* 0xffffdfff00007812 */ /* 0x000fc600078ec0ff */
[----:B------:R4:W-:Y:S04]  /*5f080*/  @P5 STG.E.U16 desc[UR8][R50.64], R2 ;  /* 0x0000000232005986 */ /* 0x0009e8000c101508 */
[----:B------:R-:W3:Y:S01]  /*5f090*/  LDL.LU R192, [R1] ;  /* 0x0000000001c07983 */ /* 0x000ee20000300800 */
[----:B------:R-:W-:Y:S02]  /*5f0a0*/  LOP3.LUT P1, RZ, R49, 0x4000000, RZ, 0xc0, !PT ;  /* 0x0400000031ff7812 */ /* 0x000fe4000782c0ff */
[----:B------:R-:W-:Y:S01]  /*5f0b0*/  @P0 LOP3.LUT R0, R0, 0x2000, RZ, 0xfc, !PT ;  /* 0x0000200000000812 */ /* 0x000fe200078efcff */
[----:B----4-:R-:W-:Y:S01]  /*5f0c0*/  IMAD.WIDE R50, R194, 0x2, R66 ;  /* 0x00000002c2327825 */ /* 0x010fe200078e0242 */
[----:B------:R-:W-:-:S04]  /*5f0d0*/  LOP3.LUT P0, RZ, R48, 0x100, RZ, 0xc0, !PT ;  /* 0x0000010030ff7812 */ /* 0x000fc8000780c0ff */
[----:B------:R0:W-:Y:S01]  /*5f0e0*/  @P6 STG.E.U16 desc[UR8][R50.64], R59 ;  /* 0x0000003b32006986 */ /* 0x0001e2000c101508 */
[----:B------:R-:W-:Y:S02]  /*5f0f0*/  LOP3.LUT P2, RZ, R48, 0x20, RZ, 0xc0, !PT ;  /* 0x0000002030ff7812 */ /* 0x000fe4000784c0ff */
[----:B------:R-:W-:Y:S01]  /*5f100*/  PRMT R2, R59, 0x7632, R2 ;  /* 0x000076323b027816 */ /* 0x000fe20000000002 */
[----:B0-----:R-:W-:Y:S02]  /*5f110*/  IMAD.WIDE R50, R194, 0x2, R64 ;  /* 0x00000002c2327825 */ /* 0x001fe400078e0240 */
[----:B------:R-:W4:Y:S01]  /*5f120*/  LDL.LU R194, [R1+0xc98] ;  /* 0x000c980001c27983 */ /* 0x000f220000300800 */
[----:B------:R-:W-:-:S03]  /*5f130*/  LOP3.LUT R0, R0, 0xffffbfff, RZ, 0xc0, !PT ;  /* 0xffffbfff00007812 */ /* 0x000fc600078ec0ff */
[----:B------:R-:W4:Y:S01]  /*5f140*/  LDL.LU R193, [R1+0x14] ;  /* 0x0000140001c17983 */ /* 0x000f220000300800 */
[----:B------:R-:W-:-:S03]  /*5f150*/  @P0 LOP3.LUT R0, R0, 0x4000, RZ, 0xfc, !PT ;  /* 0x0000400000000812 */ /* 0x000fc600078efcff */
[----:B------:R0:W-:Y:S01]  /*5f160*/  @P1 STG.E.U16 desc[UR8][R50.64], R2 ;  /* 0x0000000232001986 */ /* 0x0001e2000c101508 */
        /* <DEDUP_REMOVED lines=10> */
[----:B------:R-:W-:Y:S02]  /*5f210*/  LOP3.LUT P3, RZ, R48, 0x40, RZ, 0xc0, !PT ;  /* 0x0000004030ff7812 */ /* 0x000fe4000786c0ff */
[----:B------:R-:W-:-:S09]  /*5f220*/  LOP3.LUT R0, R0, 0xfffeffff, RZ, 0xc0, !PT ;  /* 0xfffeffff00007812 */ /* 0x000fd200078ec0ff */
[----:B------:R-:W-:Y:S02]  /*5f230*/  @P0 LOP3.LUT R0, R0, 0x10000, RZ, 0xfc, !PT ;  /* 0x0001000000000812 */ /* 0x000fe400078efcff */
[----:B------:R-:W-:Y:S01]  /*5f240*/  LOP3.LUT P0, RZ, R49, 0x8000000, RZ, 0xc0, !PT ;  /* 0x0800000031ff7812 */ /* 0x000fe2000780c0ff */
[----:B------:R0:W-:Y:S02]  /*5f250*/  @P3 STG.E.U16 desc[UR8][R50.64], R2 ;  /* 0x0000000232003986 */ /* 0x0001e4000c101508 */
[----:B0-----:R-:W-:-:S10]  /*5f260*/  IMAD.WIDE R50, R188, 0x2, R66 ;  /* 0x00000002bc327825 */ /* 0x001fd400078e0242 */
[----:B------:R0:W-:Y:S01]  /*5f270*/  @P0 STG.E.U16 desc[UR8][R50.64], R189 ;  /* 0x000000bd32000986 */ /* 0x0001e2000c101508 */
[----:B------:R-:W-:Y:S02]  /*5f280*/  LOP3.LUT P0, RZ, R0, 0x10000, RZ, 0xc0, !PT ;  /* 0x0001000000ff7812 */ /* 0x000fe4000780c0ff */
[----:B------:R-:W-:Y:S01]  /*5f290*/  PRMT R2, R189, 0x7632, R2 ;  /* 0x00007632bd027816 */ /* 0x000fe20000000002 */
[----:B0-----:R-:W-:-:S10]  /*5f2a0*/  IMAD.WIDE R50, R188, 0x2, R64 ;  /* 0x00000002bc327825 */ /* 0x001fd400078e0240 */
[----:B------:R2:W-:Y:S01]  /*5f2b0*/  @P0 STG.E.U16 desc[UR8][R50.64], R2 ;  /* 0x0000000232000986 */ /* 0x0005e2000c101508 */
[----:B------:R-:W-:Y:S01]  /*5f2c0*/  LOP3.LUT P0, RZ, R0, 0x8000, RZ, 0xc0, !PT ;  /* 0x0000800000ff7812 */ /* 0x000fe2000780c0ff */
[----:B--2---:R-:W-:-:S12]  /*5f2d0*/  IMAD.WIDE R50, R190, 0x2, R66 ;  /* 0x00000002be327825 */ /* 0x004fd800078e0242 */
[----:B---3--:R0:W-:Y:S02]  /*5f2e0*/  @P0 STG.E.U16 desc[UR8][R50.64], R191 ;  /* 0x000000bf32000986 */ /* 0x0081e4000c101508 */
[----:B0-----:R-:W-:Y:S02]  /*5f2f0*/  IMAD.WIDE R50, R190, 0x2, R64 ;  /* 0x00000002be327825 */ /* 0x001fe400078e0240 */
[----:B------:R-:W2:Y:S04]  /*5f300*/  LDL.LU R190, [R1+0xca4] ;  /* 0x000ca40001be7983 */ /* 0x000ea80000300800 */
[----:B------:R-:W3:Y:S01]  /*5f310*/  LDL.LU R188, [R1+0x18] ;  /* 0x0000180001bc7983 */ /* 0x000ee20000300800 */
[----:B------:R-:W-:Y:S02]  /*5f320*/  LOP3.LUT P0, RZ, R0, 0x4000, RZ, 0xc0, !PT ;  /* 0x0000400000ff7812 */ /* 0x000fe4000780c0ff */
[----:B------:R-:W-:-:S02]  /*5f330*/  PRMT R2, R191, 0x7632, R2 ;  /* 0x00007632bf027816 */ /* 0x000fc40000000002 */
        /* <DEDUP_REMOVED lines=11> */
[----:B----4-:R-:W-:-:S05]  /*5f3f0*/  IMAD.WIDE R50, R194, 0x2, R66 ;  /* 0x00000002c2327825 */ /* 0x010fca00078e0242 */
[----:B------:R0:W-:Y:S01]  /*5f400*/  @P5 STG.E.U16 desc[UR8][R50.64], R193 ;  /* 0x000000c132005986 */ /* 0x0001e2000c101508 */
[----:B------:R-:W-:Y:S01]  /*5f410*/  PRMT R2, R193, 0x7632, R2 ;  /* 0x00007632c1027816 */ /* 0x000fe20000000002 */
[----:B0-----:R-:W-:Y:S02]  /*5f420*/  IMAD.WIDE R50, R194, 0x2, R64 ;  /* 0x00000002c2327825 */ /* 0x001fe400078e0240 */
[----:B------:R-:W4:Y:S04]  /*5f430*/  LDL.LU R194, [R1+0xcac] ;  /* 0x000cac0001c27983 */ /* 0x000f280000300800 */
[----:B------:R-:W4:Y:S04]  /*5f440*/  LDL.LU R189, [R1+0x8] ;  /* 0x0000080001bd7983 */ /* 0x000f280000300800 */
[----:B------:R0:W-:Y:S04]  /*5f450*/  @P6 STG.E.U16 desc[UR8][R50.64], R2 ;  /* 0x0000000232006986 */ /* 0x0001e8000c101508 */
[----:B------:R-:W4:Y:S01]  /*5f460*/  LDL.LU R191, [R1+0xcb0] ;  /* 0x000cb00001bf7983 */ /* 0x000f220000300800 */
[----:B0-----:R-:W-:-:S05]  /*5f470*/  IMAD.WIDE R50, R195, 0x2, R66 ;  /* 0x00000002c3327825 */ /* 0x001fca00078e0242 */
[----:B------:R0:W-:Y:S02]  /*5f480*/  @P1 STG.E.U16 desc[UR8][R50.64], R54 ;  /* 0x0000003632001986 */ /* 0x0001e4000c101508 */
[----:B0-----:R-:W-:Y:S02]  /*5f490*/  IMAD.WIDE R50, R195, 0x2, R64 ;  /* 0x00000002c3327825 */ /* 0x001fe400078e0240 */
[----:B------:R-:W4:Y:S04]  /*5f4a0*/  LDL.LU R195, [R1+0x1c] ;  /* 0x00001c0001c37983 */ /* 0x000f280000300800 */
[----:B------:R-:W4:Y:S04]  /*5f4b0*/  LDL.LU R58, [R1+0xcb8] ;  /* 0x000cb800013a7983 */ /* 0x000f280000300800 */
[----:B------:R-:W4:Y:S04]  /*5f4c0*/  LDL.LU R193, [R1+0xc] ;  /* 0x00000c0001c17983 */ /* 0x000f280000300800 */
[----:B------:R-:W4:Y:S01]  /*5f4d0*/  LDL.LU R192, [R1+0xcbc] ;  /* 0x000cbc0001c07983 */ /* 0x000f220000300800 */
[----:B------:R-:W-:-:S02]  /*5f4e0*/  LOP3.LUT P2, RZ, R3, 0x1, RZ, 0xc0, !PT ;  /* 0x0000000103ff7812 */ /* 0x000fc4000784c0ff */
[----:B------:R-:W-:Y:S02]  /*5f4f0*/  LOP3.LUT P3, RZ, R48, 0x800, RZ, 0xc0, !PT ;  /* 0x0000080030ff7812 */ /* 0x000fe4000786c0ff */
[----:B------:R-:W-:-:S09]  /*5f500*/  PRMT R2, R54, 0x7632, R2 ;  /* 0x0000763236027816 */ /* 0x000fd20000000002 */
[----:B------:R2:W-:Y:S02]  /*5f510*/  @P2 STG.E.U16 desc[UR8][R50.64], R2 ;  /* 0x0000000232002986 */ /* 0x0005e4000c101508 */
[----:B--2---:R-:W-:-:S05]  /*5f520*/  IMAD.WIDE R50, R190, 0x2, R66 ;  /* 0x00000002be327825 */ /* 0x004fca00078e0242 */
[----:B---3--:R0:W-:Y:S02]  /*5f530*/  @P3 STG.E.U16 desc[UR8][R50.64], R188 ;  /* 0x000000bc32003986 */ /* 0x0081e4000c101508 */
[----:B0-----:R-:W-:Y:S02]  /*5f540*/  IMAD.WIDE R50, R190, 0x2, R64 ;  /* 0x00000002be327825 */ /* 0x001fe400078e0240 */
[----:B------:R-:W2:Y:S01]  /*5f550*/  LDL.LU R190, [R1+0xcc0] ;  /* 0x000cc00001be7983 */ /* 0x000ea20000300800 */
[----:B------:R-:W-:Y:S02]  /*5f560*/  LOP3.LUT P3, RZ, R3, 0x20, RZ, 0xc0, !PT ;  /* 0x0000002003ff7812 */ /* 0x000fe4000786c0ff */
[----:B------:R-:W-:Y:S02]  /*5f570*/  LOP3.LUT R0, R0, 0xfffffdff, RZ, 0xc0, !PT ;  /* 0xfffffdff00007812 */ /* 0x000fe400078ec0ff */
[----:B------:R-:W-:-:S09]  /*5f580*/  LOP3.LUT P4, RZ, R48, 0x1000, RZ, 0xc0, !PT ;  /* 0x0000100030ff7812 */ /* 0x000fd2000788c0ff */
[----:B------:R-:W-:Y:S02]  /*5f590*/  @P3 LOP3.LUT R0, R0, 0x200, RZ, 0xfc, !PT ;  /* 0x0000020000003812 */ /* 0x000fe400078efcff */
[----:B------:R-:W-:Y:S02]  /*5f5a0*/  LOP3.LUT P3, RZ, R48, 0x10000, RZ, 0xc0, !PT ;  /* 0x0001000030ff7812 */ /* 0x000fe4000786c0ff */
[----:B------:R-:W-:Y:S02]  /*5f5b0*/  LOP3.LUT R0, R0, 0xfffffbff, RZ, 0xc0, !PT ;  /* 0xfffffbff00007812 */ /* 0x000fe400078ec0ff */
[----:B------:R-:W-:Y:S02]  /*5f5c0*/  LOP3.LUT P5, RZ, R3, 0x2, RZ, 0xc0, !PT ;  /* 0x0000000203ff7812 */ /* 0x000fe400078ac0ff */
[----:B------:R-:W-:-:S07]  /*5f5d0*/  PRMT R2, R188, 0x7632, R2 ;  /* 0x00007632bc027816 */ /* 0x000fce0000000002 */
[----:B------:R-:W-:Y:S02]  /*5f5e0*/  @P3 LOP3.LUT R0, R0, 0x400, RZ, 0xfc, !PT ;  /* 0x0000040000003812 */ /* 0x000fe400078efcff */
[----:B------:R-:W-:Y:S01]  /*5f5f0*/  LOP3.LUT P3, RZ, R48, 0x8000, RZ, 0xc0, !PT ;  /* 0x0000800030ff7812 */ /* 0x000fe2000786c0ff */
[----:B------:R4:W-:Y:S01]  /*5f600*/  @P4 STG.E.U16 desc[UR8][R50.64], R2 ;  /* 0x0000000232004986 */ /* 0x0009e2000c101508 */
[----:B------:R-:W-:Y:S02]  /*5f610*/  LOP3.LUT P6, RZ, R3, 0x4, RZ, 0xc0, !PT ;  /* 0x0000000403ff7812 */ /* 0x000fe400078cc0ff */
[----:B------:R-:W-:Y:S02]  /*5f620*/  LOP3.LUT R0, R0, 0xfffff7ff, RZ, 0xc0, !PT ;  /* 0xfffff7ff00007812 */ /* 0x000fe400078ec0ff */
[----:B------:R-:W-:-:S07]  /*5f630*/  LOP3.LUT P1, RZ, R48, 0x2000, RZ, 0xc0, !PT ;  /* 0x0000200030ff7812 */ /* 0x000fce000782c0ff */
[----:B------:R-:W-:Y:S02]  /*5f640*/  @P3 LOP3.LUT R0, R0, 0x800, RZ, 0xfc, !PT ;  /* 0x0000080000003812 */ /* 0x000fe400078efcff */
[----:B------:R-:W-:Y:S02]  /*5f650*/  LOP3.LUT P3, RZ, R3, 0x10, RZ, 0xc0, !PT ;  /* 0x0000001003ff7812 */ /* 0x000fe4000786c0ff */
[----:B------:R-:W-:Y:S01]  /*5f660*/  LOP3.LUT P2, RZ, R48, 0x4000, RZ, 0xc0, !PT ;  /* 0x0000400030ff7812 */ /* 0x000fe2000784c0ff */
[----:B----4-:R-:W-:-:S05]  /*5f670*/  IMAD.WIDE R50, R194, 0x2, R66 ;  /* 0x00000002c2327825 */ /* 0x010fca00078e0242 */
[----:B------:R0:W-:Y:S01]  /*5f680*/  @P5 STG.E.U16 desc[UR8][R50.64], R189 ;  /* 0x000000bd32005986 */ /* 0x0001e2000c101508 */
[----:B------:R-:W-:Y:S02]  /*5f690*/  PRMT R2, R189, 0x7632, R2 ;  /* 0x00007632bd027816 */ /* 0x000fe40000000002 */
[----:B------:R-:W-:Y:S01]  /*5f6a0*/  LOP3.LUT R0, R0, 0xffffefff, RZ, 0xc0, !PT ;  /* 0xffffefff00007812 */ /* 0x000fe200078ec0ff */
[----:B0-----:R-:W-:Y:S02]  /*5f6b0*/  IMAD.WIDE R50, R194, 0x2, R64 ;  /* 0x00000002c2327825 */ /* 0x001fe400078e0240 */
[----:B------:R-:W3:Y:S04]  /*5f6c0*/  LDL.LU R194, [R1+0xcc8] ;  /* 0x000cc80001c27983 */ /* 0x000ee80000300800 */
[----:B------:R0:W-:Y:S01]  /*5f6d0*/  @P6 STG.E.U16 desc[UR8][R50.64], R2 ;  /* 0x0000000232006986 */ /* 0x0001e2000c101508 */
[----:B------:R-:W-:-:S02]  /*5f6e0*/  @P3 LOP3.LUT R0, R0, 0x1000, RZ, 0xfc, !PT ;  /* 0x0000100000003812 */ /* 0x000fc400078efcff */
[----:B------:R-:W-:Y:S01]  /*5f6f0*/  LOP3.LUT P3, RZ, R3, 0x8, RZ, 0xc0, !PT ;  /* 0x0000000803ff7812 */ /* 0x000fe2000786c0ff */
[----:B0-----:R-:W-:Y:S01]  /*5f700*/  IMAD.WIDE R50, R191, 0x2, R66 ;  /* 0x00000002bf327825 */ /* 0x001fe200078e0242 */
[----:B------:R-:W-:-:S04]  /*5f710*/  PRMT R2, R195, 0x7632, R2 ;  /* 0x00007632c3027816 */ /* 0x000fc80000000002 */
[----:B------:R0:W-:Y:S04]  /*5f720*/  @P1 STG.E.U16 desc[UR8][R50.64], R195 ;  /* 0x000000c332001986 */ /* 0x0001e8000c101508 */
[----:B0-----:R-:W4:Y:S01]  /*5f730*/  LDL.LU R195, [R1+0xcd0] ;  /* 0x000cd00001c37983 */ /* 0x001f220000300800 */
[----:B------:R-:W-:-:S05]  /*5f740*/  IMAD.WIDE R50, R191, 0x2, R64 ;  /* 0x00000002bf327825 */ /* 0x000fca00078e0240 */
[----:B------:R0:W-:Y:S02]  /*5f750*/  @P2 STG.E.U16 desc[UR8][R50.64], R2 ;  /* 0x0000000232002986 */ /* 0x0001e4000c101508 */
[----:B0-----:R-:W-:-:S05]  /*5f760*/  IMAD.WIDE R50, R58, 0x2, R66 ;  /* 0x000000023a327825 */ /* 0x001fca00078e0242 */
[----:B------:R0:W-:Y:S01]  /*5f770*/  @P3 STG.E.U16 desc[UR8][R50.64], R193 ;  /* 0x000000c132003986 */ /* 0x0001e2000c101508 */
[----:B------:R-:W-:Y:S02]  /*5f780*/  LOP3.LUT P3, RZ, R0, 0x1000, RZ, 0xc0, !PT ;  /* 0x0000100000ff7812 */ /* 0x000fe4000786c0ff */
[----:B------:R-:W-:Y:S01]  /*5f790*/  PRMT R2, R193, 0x7632, R2 ;  /* 0x00007632c1027816 */ /* 0x000fe20000000002 */
[----:B0-----:R-:W-:Y:S01]  /*5f7a0*/  IMAD.WIDE R50, R58, 0x2, R64 ;  /* 0x000000023a327825 */ /* 0x001fe200078e0240 */
[----:B------:R-:W4:Y:S09]  /*5f7b0*/  LDL.LU R193, [R1+0xcd4] ;  /* 0x000cd40001c17983 */ /* 0x000f320000300800 */
[----:B------:R0:W-:Y:S01]  /*5f7c0*/  @P3 STG.E.U16 desc[UR8][R50.64], R2 ;  /* 0x0000000232003986 */ /* 0x0001e2000c101508 */
[----:B------:R-:W-:Y:S01]  /*5f7d0*/  LOP3.LUT P3, RZ, R0, 0x800, RZ, 0xc0, !PT ;  /* 0x0000080000ff7812 */ /* 0x000fe2000786c0ff */
[----:B0-----:R-:W-:-:S12]  /*5f7e0*/  IMAD.WIDE R50, R192, 0x2, R66 ;  /* 0x00000002c0327825 */ /* 0x001fd800078e0242 */
[----:B------:R0:W-:Y:S01]  /*5f7f0*/  @P3 STG.E.U16 desc[UR8][R50.64], R248 ;  /* 0x000000f832003986 */ /* 0x0001e2000c101508 */
[----:B------:R-:W-:Y:S01]  /*5f800*/  LOP3.LUT P3, RZ, R0, 0x400, RZ, 0xc0, !PT ;  /* 0x0000040000ff7812 */ /* 0x000fe2000786c0ff */
[----:B0-----:R-:W-:Y:S01]  /*5f810*/  IMAD.WIDE R50, R192, 0x2, R64 ;  /* 0x00000002c0327825 */ /* 0x001fe200078e0240 */
[----:B------:R-:W-:-:S11]  /*5f820*/  PRMT R248, R248, 0x7632, R248 ;  /* 0x00007632f8f87816 */ /* 0x000fd600000000f8 */
[----:B------:R2:W-:Y:S01]  /*5f830*/  @P3 STG.E.U16 desc[UR8][R50.64], R248 ;  /* 0x000000f832003986 */ /* 0x0005e2000c101508 */
[----:B------:R-:W-:Y:S01]  /*5f840*/  LOP3.LUT P3, RZ, R0, 0x200, RZ, 0xc0, !PT ;  /* 0x0000020000ff7812 */ /* 0x000fe2000786c0ff */
[----:B--2---:R-:W-:-:S12]  /*5f850*/  IMAD.WIDE R50, R190, 0x2, R66 ;  /* 0x00000002be327825 */ /* 0x004fd800078e0242 */
[----:B------:R0:W-:Y:S02]  /*5f860*/  @P3 STG.E.U16 desc[UR8][R50.64], R244 ;  /* 0x000000f432003986 */ /* 0x0001e4000c101508 */
[----:B0-----:R-:W-:Y:S02]  /*5f870*/  IMAD.WIDE R50, R190, 0x2, R64 ;  /* 0x00000002be327825 */ /* 0x001fe400078e0240 */
[----:B------:R-:W2:Y:S01]  /*5f880*/  LDL.LU R190, [R1+0xcd8] ;  /* 0x000cd80001be7983 */ /* 0x000ea20000300800 */
[----:B------:R-:W-:Y:S02]  /*5f890*/  LOP3.LUT P4, RZ, R3, 0x40, RZ, 0xc0, !PT ;  /* 0x0000004003ff7812 */ /* 0x000fe4000788c0ff */
[----:B------:R-:W-:Y:S02]  /*5f8a0*/  LOP3.LUT P5, RZ, R48, 0x20000, RZ, 0xc0, !PT ;  /* 0x0002000030ff7812 */ /* 0x000fe400078ac0ff */
[----:B------:R-:W-:Y:S02]  /*5f8b0*/  PRMT R244, R244, 0x7632, R244 ;  /* 0x00007632f4f47816 */ /* 0x000fe400000000f4 */
[----:B------:R-:W-:-:S02]  /*5f8c0*/  LOP3.LUT P0, RZ, R48, 0x40000, RZ, 0xc0, !PT ;  /* 0x0004000030ff7812 */ /* 0x000fc4000780c0ff */
[----:B------:R-:W-:-:S05]  /*5f8d0*/  LOP3.LUT P6, RZ, R3, 0x80, RZ, 0xc0, !PT ;  /* 0x0000008003ff7812 */ /* 0x000fca00078cc0ff */
[----:B------:R3:W-:Y:S02]  /*5f8e0*/  @P4 STG.E.U16 desc[UR8][R50.64], R244 ;  /* 0x000000f432004986 */ /* 0x0007e4000c101508 */
[----:B---3--:R-:W-:-:S05]  /*5f8f0*/  IMAD.WIDE R50, R194, 0x2, R66 ;  /* 0x00000002c2327825 */ /* 0x008fca00078e0242 */
[----:B------:R0:W-:Y:S02]  /*5f900*/  @P5 STG.E.U16 desc[UR8][R50.64], R249 ;  /* 0x000000f932005986 */ /* 0x0001e4000c101508 */
[----:B0-----:R-:W-:Y:S01]  /*5f910*/  IMAD.WIDE R50, R194, 0x2, R64 ;  /* 0x00000002c2327825 */ /* 0x001fe200078e0240 */
[----:B------:R-:W-:-:S05]  /*5f920*/  PRMT R249, R249, 0x7632, R249 ;  /* 0x00007632f9f97816 */ /* 0x000fca00000000f9 */
[----:B------:R4:W-:Y:S02]  /*5f930*/  @P0 STG.E.U16 desc[UR8][R50.64], R249 ;  /* 0x000000f932000986 */ /* 0x0009e4000c101508 */
[----:B----4-:R-:W-:-:S05]  /*5f940*/  IMAD.WIDE R50, R195, 0x2, R66 ;  /* 0x00000002c3327825 */ /* 0x010fca00078e0242 */
[----:B------:R0:W-:Y:S02]  /*5f950*/  @P6 STG.E.U16 desc[UR8][R50.64], R245 ;  /* 0x000000f532006986 */ /* 0x0001e4000c101508 */
[----:B0-----:R-:W-:Y:S02]  /*5f960*/  IMAD.WIDE R50, R195, 0x2, R64 ;  /* 0x00000002c3327825 */ /* 0x001fe400078e0240 */
[----:B------:R-:W3:Y:S04]  /*5f970*/  LDL.LU R195, [R1+0xce0] ;  /* 0x000ce00001c37983 */ /* 0x000ee80000300800 */
[----:B------:R-:W4:Y:S01]  /*5f980*/  LDL.LU R194, [R1+0xce4] ;  /* 0x000ce40001c27983 */ /* 0x000f220000300800 */
[----:B------:R-:W-:Y:S02]  /*5f990*/  LOP3.LUT P1, RZ, R3, 0x100, RZ, 0xc0, !PT ;  /* 0x0000010003ff7812 */ /* 0x000fe4000782c0ff */
[----:B------:R-:W-:Y:S01]  /*5f9a0*/  LOP3.LUT P2, RZ, R48, 0x80000, RZ, 0xc0, !PT ;  /* 0x0008000030ff7812 */ /* 0x000fe2000784c0ff */
[----:B------:R-:W4:Y:S01]  /*5f9b0*/  LDL.LU R192, [R1+0xcec] ;  /* 0x000cec0001c07983 */ /* 0x000f220000300800 */
[----:B------:R-:W-:-:S02]  /*5f9c0*/  PRMT R245, R245, 0x7632, R245 ;  /* 0x00007632f5f57816 */ /* 0x000fc400000000f5 */
[----:B------:R-:W-:Y:S02]  /*5f9d0*/  LOP3.LUT P3, RZ, R48, 0x100000, RZ, 0xc0, !PT ;  /* 0x0010000030ff7812 */ /* 0x000fe4000786c0ff */
[----:B------:R-:W-:-:S05]  /*5f9e0*/  LOP3.LUT P4, RZ, R3, 0x200, RZ, 0xc0, !PT ;  /* 0x0000020003ff7812 */ /* 0x000fca000788c0ff */
[----:B------:R0:W-:Y:S02]  /*5f9f0*/  @P1 STG.E.U16 desc[UR8][R50.64], R245 ;  /* 0x000000f532001986 */ /* 0x0001e4000c101508 */
[----:B0-----:R-:W-:-:S05]  /*5fa00*/  IMAD.WIDE R50, R193, 0x2, R66 ;  /* 0x00000002c1327825 */ /* 0x001fca00078e0242 */
[----:B------:R0:W-:Y:S02]  /*5fa10*/  @P2 STG.E.U16 desc[UR8][R50.64], R250 ;  /* 0x000000fa32002986 */ /* 0x0001e4000c101508 */
[----:B0-----:R-:W-:Y:S01]  /*5fa20*/  IMAD.WIDE R50, R193, 0x2, R64 ;  /* 0x00000002c1327825 */ /* 0x001fe200078e0240 */
[----:B------:R-:W-:-:S05]  /*5fa30*/  PRMT R250, R250, 0x7632, R250 ;  /* 0x00007632fafa7816 */ /* 0x000fca00000000fa */
[----:B------:R2:W-:Y:S02]  /*5fa40*/  @P3 STG.E.U16 desc[UR8][R50.64], R250 ;  /* 0x000000fa32003986 */ /* 0x0005e4000c101508 */
[----:B--2---:R-:W-:-:S05]  /*5fa50*/  IMAD.WIDE R50, R190, 0x2, R66 ;  /* 0x00000002be327825 */ /* 0x004fca00078e0242 */
[----:B------:R0:W-:Y:S02]  /*5fa60*/  @P4 STG.E.U16 desc[UR8][R50.64], R246 ;  /* 0x000000f632004986 */ /* 0x0001e4000c101508 */
[----:B0-----:R-:W-:Y:S02]  /*5fa70*/  IMAD.WIDE R50, R190, 0x2, R64 ;  /* 0x00000002be327825 */ /* 0x001fe400078e0240 */
[----:B------:R-:W2:Y:S01]  /*5fa80*/  LDL.LU R190, [R1+0xcf0] ;  /* 0x000cf00001be7983 */ /* 0x000ea20000300800 */
[----:B------:R-:W-:Y:S02]  /*5fa90*/  LOP3.LUT P2, RZ, R48, 0x1000000, RZ, 0xc0, !PT ;  /* 0x0100000030ff7812 */ /* 0x000fe4000784c0ff */
[----:B------:R-:W-:Y:S01]  /*5faa0*/  LOP3.LUT R0, R0, 0xffffffbf, RZ, 0xc0, !PT ;  /* 0xffffffbf00007812 */ /* 0x000fe200078ec0ff */
[----:B------:R-:W2:Y:S01]  /*5fab0*/  LDL.LU R193, [R1+0xcf4] ;  /* 0x000cf40001c17983 */ /* 0x000ea20000300800 */
[----:B------:R-:W-:Y:S02]  /*5fac0*/  LOP3.LUT P5, RZ, R3, 0x400, RZ, 0xc0, !PT ;  /* 0x0000040003ff7812 */ /* 0x000fe400078ac0ff */
[----:B------:R-:W-:-:S07]  /*5fad0*/  LOP3.LUT P6, RZ, R48, 0x200000, RZ, 0xc0, !PT ;  /* 0x0020000030ff7812 */ /* 0x000fce00078cc0ff */
[----:B------:R-:W-:Y:S02]  /*5fae0*/  @P2 LOP3.LUT R0, R0, 0x40, RZ, 0xfc, !PT ;  /* 0x0000004000002812 */ /* 0x000fe400078efcff */
[----:B------:R-:W-:Y:S02]  /*5faf0*/  LOP3.LUT P2, RZ, R48, 0x800000, RZ, 0xc0, !PT ;  /* 0x0080000030ff7812 */ /* 0x000fe4000784c0ff */
[----:B------:R-:W-:Y:S02]  /*5fb00*/  PRMT R246, R246, 0x7632, R246 ;  /* 0x00007632f6f67816 */ /* 0x000fe400000000f6 */
[----:B------:R-:W-:-:S03]  /*5fb10*/  LOP3.LUT R0, R0, 0xffffff7f, RZ, 0xc0, !PT ;  /* 0xffffff7f00007812 */ /* 0x000fc600078ec0ff */
[----:B------:R3:W-:Y:S06]  /*5fb20*/  @P5 STG.E.U16 desc[UR8][R50.64], R246 ;  /* 0x000000f632005986 */ /* 0x0007ec000c101508 */
[----:B------:R-:W-:Y:S02]  /*5fb30*/  @P2 LOP3.LUT R0, R0, 0x80, RZ, 0xfc, !PT ;  /* 0x0000008000002812 */ /* 0x000fe400078efcff */
[----:B------:R-:W-:Y:S02]  /*5fb40*/  LOP3.LUT P2, RZ, R3, 0x1000, RZ, 0xc0, !PT ;  /* 0x0000100003ff7812 */ /* 0x000fe4000784c0ff */
[----:B------:R-:W-:-:S02]  /*5fb50*/  LOP3.LUT P1, RZ, R48, 0x400000, RZ, 0xc0, !PT ;  /* 0x0040000030ff7812 */ /* 0x000fc4000782c0ff */
[----:B------:R-:W-:Y:S02]  /*5fb60*/  LOP3.LUT R0, R0, 0xfffffeff, RZ, 0xc0, !PT ;  /* 0xfffffeff00007812 */ /* 0x000fe400078ec0ff */
[----:B------:R-:W-:-:S07]  /*5fb70*/  LOP3.LUT P0, RZ, R48, 0x4000000, RZ, 0xc0, !PT ;  /* 0x0400000030ff7812 */ /* 0x000fce000780c0ff */
[----:B------:R-:W-:Y:S02]  /*5fb80*/  @P2 LOP3.LUT R0, R0, 0x100, RZ, 0xfc, !PT ;  /* 0x0000010000002812 */ /* 0x000fe400078efcff */
[----:B------:R-:W-:Y:S02]  /*5fb90*/  LOP3.LUT P2, RZ, R3, 0x800, RZ, 0xc0, !PT ;  /* 0x0000080003ff7812 */ /* 0x000fe4000784c0ff */
[----:B------:R-:W-:-:S04]  /*5fba0*/  LOP3.LUT R0, R0, 0xffffffdf, RZ, 0xc0, !PT ;  /* 0xffffffdf00007812 */ /* 0x000fc800078ec0ff */
[----:B------:R-:W-:Y:S01]  /*5fbb0*/  @P0 LOP3.LUT R0, R0, 0x20, RZ, 0xfc, !PT ;  /* 0x0000002000000812 */ /* 0x000fe200078efcff */
[----:B---3--:R-:W-:-:S05]  /*5fbc0*/  IMAD.WIDE R50, R195, 0x2, R66 ;  /* 0x00000002c3327825 */ /* 0x008fca00078e0242 */
[----:B------:R0:W-:Y:S02]  /*5fbd0*/  @P6 STG.E.U16 desc[UR8][R50.64], R251 ;  /* 0x000000fb32006986 */ /* 0x0001e4000c101508 */
[----:B0-----:R-:W-:Y:S02]  /*5fbe0*/  IMAD.WIDE R50, R195, 0x2, R64 ;  /* 0x00000002c3327825 */ /* 0x001fe400078e0240 */
[----:B------:R-:W3:Y:S01]  /*5fbf0*/  LDL.LU R195, [R1+0xcf8] ;  /* 0x000cf80001c37983 */ /* 0x000ee20000300800 */
[----:B------:R-:W-:-:S05]  /*5fc00*/  PRMT R251, R251, 0x7632, R251 ;  /* 0x00007632fbfb7816 */ /* 0x000fca00000000fb */
[----:B------:R4:W-:Y:S02]  /*5fc10*/  @P1 STG.E.U16 desc[UR8][R50.64], R251 ;  /* 0x000000fb32001986 */ /* 0x0009e4000c101508 */
[----:B----4-:R-:W-:-:S05]  /*5fc20*/  IMAD.WIDE R50, R194, 0x2, R66 ;  /* 0x00000002c2327825 */ /* 0x010fca00078e0242 */
[----:B------:R0:W-:Y:S01]  /*5fc30*/  @P2 STG.E.U16 desc[UR8][R50.64], R247 ;  /* 0x000000f732002986 */ /* 0x0001e2000c101508 */
[----:B------:R-:W-:Y:S01]  /*5fc40*/  LOP3.LUT P2, RZ, R0, 0x100, RZ, 0xc0, !PT ;  /* 0x0000010000ff7812 */ /* 0x000fe2000784c0ff */
[----:B0-----:R-:W-:Y:S01]  /*5fc50*/  IMAD.WIDE R50, R194, 0x2, R64 ;  /* 0x00000002c2327825 */ /* 0x001fe200078e0240 */
[----:B------:R-:W-:Y:S01]  /*5fc60*/  PRMT R247, R247, 0x7632, R247 ;  /* 0x00007632f7f77816 */ /* 0x000fe200000000f7 */
[----:B------:R-:W4:Y:S10]  /*5fc70*/  LDL.LU R194, [R1+0xd00] ;  /* 0x000d000001c27983 */ /* 0x000f340000300800 */
[----:B------:R0:W-:Y:S01]  /*5fc80*/  @P2 STG.E.U16 desc[UR8][R50.64], R247 ;  /* 0x000000f732002986 */ /* 0x0001e2000c101508 */
[----:B------:R-:W-:Y:S01]  /*5fc90*/  LOP3.LUT P2, RZ, R0, 0x80, RZ, 0xc0, !PT ;  /* 0x0000008000ff7812 */ /* 0x000fe2000784c0ff */
[----:B0-----:R-:W-:-:S12]  /*5fca0*/  IMAD.WIDE R50, R192, 0x2, R66 ;  /* 0x00000002c0327825 */ /* 0x001fd800078e0242 */
[----:B------:R0:W-:Y:S01]  /*5fcb0*/  @P2 STG.E.U16 desc[UR8][R50.64], R240 ;  /* 0x000000f032002986 */ /* 0x0001e2000c101508 */
[----:B------:R-:W-:Y:S02]  /*5fcc0*/  LOP3.LUT P2, RZ, R0, 0x40, RZ, 0xc0, !PT ;  /* 0x0000004000ff7812 */ /* 0x000fe4000784c0ff */
[----:B------:R-:W-:Y:S01]  /*5fcd0*/  LOP3.LUT P3, RZ, R3, 0x2000, RZ, 0xc0, !PT ;  /* 0x0000200003ff7812 */ /* 0x000fe2000786c0ff */
[----:B0-----:R-:W-:Y:S01]  /*5fce0*/  IMAD.WIDE R50, R192, 0x2, R64 ;  /* 0x00000002c0327825 */ /* 0x001fe200078e0240 */
[----:B------:R-:W-:-:S09]  /*5fcf0*/  PRMT R240, R240, 0x7632, R240 ;  /* 0x00007632f0f07816 */ /* 0x000fd200000000f0 */
[----:B------:R2:W-:Y:S02]  /*5fd00*/  @P2 STG.E.U16 desc[UR8][R50.64], R240 ;  /* 0x000000f032002986 */ /* 0x0005e4000c101508 */
[----:B--2---:R-:W-:-:S05]  /*5fd10*/  IMAD.WIDE R50, R190, 0x2, R66 ;  /* 0x00000002be327825 */ /* 0x004fca00078e0242 */
[----:B------:R0:W-:Y:S02]  /*5fd20*/  @P3 STG.E.U16 desc[UR8][R50.64], R236 ;  /* 0x000000ec32003986 */ /* 0x0001e4000c101508 */
[----:B0-----:R-:W-:Y:S02]  /*5fd30*/  IMAD.WIDE R50, R190, 0x2, R64 ;  /* 0x00000002be327825 */ /* 0x001fe400078e0240 */
[----:B------:R-:W2:Y:S01]  /*5fd40*/  LDL.LU R190, [R1+0xd08] ;  /* 0x000d080001be7983 */ /* 0x000ea20000300800 */
[----:B------:R-:W-:Y:S02]  /*5fd50*/  LOP3.LUT P4, RZ, R3, 0x4000, RZ, 0xc0, !PT ;  /* 0x0000400003ff7812 */ /* 0x000fe4000788c0ff */
[----:B------:R-:W-:Y:S02]  /*5fd60*/  LOP3.LUT P0, RZ, R48, 0x2000000, RZ, 0xc0, !PT ;  /* 0x0200000030ff7812 */ /* 0x000fe4000780c0ff */
[----:B------:R-:W-:-:S09]  /*5fd70*/  PRMT R236, R236, 0x7632, R236 ;  /* 0x00007632ecec7816 */ /* 0x000fd200000000ec */
[----:B------:R0:W-:Y:S02]  /*5fd80*/  @P4 STG.E.U16 desc[UR8][R50.64], R236 ;  /* 0x000000ec32004986 */ /* 0x0001e4000c101508 */
[----:B0-----:R-:W-:-:S05]  /*5fd90*/  IMAD.WIDE R50, R193, 0x2, R66 ;  /* 0x00000002c1327825 */ /* 0x001fca00078e0242 */
[----:B------:R0:W-:Y:S01]  /*5fda0*/  @P0 STG.E.U16 desc[UR8][R50.64], R241 ;  /* 0x000000f132000986 */ /* 0x0001e2000c101508 */
[----:B------:R-:W-:Y:S02]  /*5fdb0*/  LOP3.LUT P0, RZ, R0, 0x20, RZ, 0xc0, !PT ;  /* 0x0000002000ff7812 */ /* 0x000fe4000780c0ff */
[----:B------:R-:W-:Y:S01]  /*5fdc0*/  LOP3.LUT P5, RZ, R3, 0x8000, RZ, 0xc0, !PT ;  /* 0x0000800003ff7812 */ /* 0x000fe200078ac0ff */
[----:B0-----:R-:W-:Y:S01]  /*5fdd0*/  IMAD.WIDE R50, R193, 0x2, R64 ;  /* 0x00000002c1327825 */ /* 0x001fe200078e0240 */
[----:B------:R-:W-:-:S09]  /*5fde0*/  PRMT R241, R241, 0x7632, R241 ;  /* 0x00007632f1f17816 */ /* 0x000fd200000000f1 */
[----:B------:R3:W-:Y:S01]  /*5fdf0*/  @P0 STG.E.U16 desc[UR8][R50.64], R241 ;  /* 0x000000f132000986 */ /* 0x0007e2000c101508 */
[----:B------:R-:W-:Y:S02]  /*5fe00*/  LOP3.LUT P6, RZ, R3, 0x10000, RZ, 0xc0, !PT ;  /* 0x0001000003ff7812 */ /* 0x000fe400078cc0ff */
[C---:B------:R-:W-:Y:S02]  /*5fe10*/  LOP3.LUT P1, RZ, R48.reuse, 0x8000000, RZ, 0xc0, !PT ;  /* 0x0800000030ff7812 */ /* 0x040fe4000782c0ff */
[----:B------:R-:W-:Y:S01]  /*5fe20*/  LOP3.LUT P2, RZ, R48, 0x10000000, RZ, 0xc0, !PT ;  /* 0x1000000030ff7812 */ /* 0x000fe2000784c0ff */
[----:B---3--:R-:W-:-:S05]  /*5fe30*/  IMAD.WIDE R50, R195, 0x2, R66 ;  /* 0x00000002c3327825 */ /* 0x008fca00078e0242 */
[----:B------:R0:W-:Y:S02]  /*5fe40*/  @P5 STG.E.U16 desc[UR8][R50.64], R237 ;  /* 0x000000ed32005986 */ /* 0x0001e4000c101508 */
[----:B0-----:R-:W-:Y:S02]  /*5fe50*/  IMAD.WIDE R50, R195, 0x2, R64 ;  /* 0x00000002c3327825 */ /* 0x001fe400078e0240 */
[----:B------:R-:W3:Y:S04]  /*5fe60*/  LDL.LU R195, [R1+0xd0c] ;  /* 0x000d0c0001c37983 */ /* 0x000ee80000300800 */
[----:B------:R-:W3:Y:S01]  /*5fe70*/  LDL.LU R193, [R1+0xd10] ;  /* 0x000d100001c17983 */ /* 0x000ee20000300800 */
[----:B------:R-:W-:Y:S02]  /*5fe80*/  PRMT R237, R237, 0x7632, R237 ;  /* 0x00007632eded7816 */ /* 0x000fe400000000ed */
[----:B------:R-:W-:-:S02]  /*5fe90*/  LOP3.LUT P5, RZ, R48, 0x20000000, RZ, 0xc0, !PT ;  /* 0x2000000030ff7812 */ /* 0x000fc400078ac0ff */
[C---:B------:R-:W-:Y:S01]  /*5fea0*/  LOP3.LUT P0, RZ, R48.reuse, 0x80000000, RZ, 0xc0, !PT ;  /* 0x8000000030ff7812 */ /* 0x040fe2000780c0ff */
[----:B------:R0:W-:Y:S01]  /*5feb0*/  @P6 STG.E.U16 desc[UR8][R50.64], R237 ;  /* 0x000000ed32006986 */ /* 0x0001e2000c101508 */
[----:B------:R-:W-:Y:S01]  /*5fec0*/  LOP3.LUT P6, RZ, R48, 0x40000000, RZ, 0xc0, !PT ;  /* 0x4000000030ff7812 */ /* 0x000fe200078cc0ff */
[----:B----4-:R-:W-:-:S04]  /*5fed0*/  IMAD.WIDE R48, R194, 0x2, R64 ;  /* 0x00000002c2307825 */ /* 0x010fc800078e0240 */
[----:B0-----:R-:W-:Y:S02]  /*5fee0*/  IMAD.WIDE R50, R194, 0x2, R66 ;  /* 0x00000002c2327825 */ /* 0x001fe400078e0242 */
[----:B------:R-:W4:Y:S04]  /*5fef0*/  LDL.LU R194, [R1+0xd18] ;  /* 0x000d180001c27983 */ /* 0x000f280000300800 */
[----:B------:R-:W4:Y:S01]  /*5ff00*/  LDL.LU R192, [R1+0xd1c] ;  /* 0x000d1c0001c07983 */ /* 0x000f220000300800 */
[----:B------:R-:W-:-:S03]  /*5ff10*/  LOP3.LUT P3, RZ, R3, 0x20000, RZ, 0xc0, !PT ;  /* 0x0002000003ff7812 */ /* 0x000fc6000786c0ff */
[----:B------:R0:W-:Y:S02]  /*5ff20*/  @P1 STG.E.U16 desc[UR8][R50.64], R242 ;  /* 0x000000f232001986 */ /* 0x0001e4000c101508 */
[----:B0-----:R-:W-:-:S05]  /*5ff30*/  PRMT R242, R242, 0x7632, R242 ;  /* 0x00007632f2f27816 */ /* 0x001fca00000000f2 */
[----:B------:R2:W-:Y:S02]  /*5ff40*/  @P2 STG.E.U16 desc[UR8][R48.64], R242 ;  /* 0x000000f230002986 */ /* 0x0005e4000c101508 */
[----:B--2---:R-:W-:-:S05]  /*5ff50*/  IMAD.WIDE R48, R190, 0x2, R66 ;  /* 0x00000002be307825 */ /* 0x004fca00078e0242 */
[----:B------:R0:W-:Y:S02]  /*5ff60*/  @P3 STG.E.U16 desc[UR8][R48.64], R238 ;  /* 0x000000ee30003986 */ /* 0x0001e4000c101508 */
[----:B0-----:R-:W-:Y:S02]  /*5ff70*/  IMAD.WIDE R48, R190, 0x2, R64 ;  /* 0x00000002be307825 */ /* 0x001fe400078e0240 */
[----:B------:R-:W2:Y:S01]  /*5ff80*/  LDL.LU R190, [R1+0xd24] ;  /* 0x000d240001be7983 */ /* 0x000ea20000300800 */
[----:B------:R-:W-:-:S04]  /*5ff90*/  LOP3.LUT R0, R0, 0xfffffff7, RZ, 0xc0, !PT ;  /* 0xfffffff700007812 */ /* 0x000fc800078ec0ff */
[----:B------:R-:W-:Y:S02]  /*5ffa0*/  @P0 LOP3.LUT R0, R0, 0x8, RZ, 0xfc, !PT ;  /* 0x0000000800000812 */ /* 0x000fe400078efcff */
[C---:B------:R-:W-:Y:S02]  /*5ffb0*/  LOP3.LUT P0, RZ, R3.reuse, 0x100000, RZ, 0xc0, !PT ;  /* 0x0010000003ff7812 */ /* 0x040fe4000780c0ff */
[----:B------:R-:W-:Y:S02]  /*5ffc0*/  LOP3.LUT P4, RZ, R3, 0x40000, RZ, 0xc0, !PT ;  /* 0x0004000003ff7812 */ /* 0x000fe4000788c0ff */
[----:B------:R-:W-:Y:S02]  /*5ffd0*/  LOP3.LUT P3, RZ, R7, 0x8, RZ, 0xc0, !PT ;  /* 0x0000000807ff7812 */ /* 0x000fe4000786c0ff */
[----:B------:R-:W-:Y:S02]  /*5ffe0*/  LOP3.LUT R0, R0, 0xffffffef, RZ, 0xc0, !PT ;  /* 0xffffffef00007812 */ /* 0x000fe400078ec0ff */
[----:B------:R-:W-:-:S05]  /*5fff0*/  PRMT R238, R238, 0x7632, R238 ;  /* 0x00007632eeee7816 */ /* 0x000fca00000000ee */
[----:B------:R-:W-:-:S04]  /*60000*/  @P0 LOP3.LUT R0, R0, 0x10, RZ, 0xfc, !PT ;  /* 0x0000001000000812 */ /* 0x000fc800078efcff */
[----:B------:R-:W-:Y:S01]  /*60010*/  LOP3.LUT R0, R0, 0xfffffffd, RZ, 0xc0, !PT ;  /* 0xfffffffd00007812 */ /* 0x000fe200078ec0ff */
[----:B------:R3:W-:Y:S03]  /*60020*/  @P4 STG.E.U16 desc[UR8][R48.64], R238 ;  /* 0x000000ee30004986 */ /* 0x0007e6000c101508 */
[----:B------:R-:W-:Y:S02]  /*60030*/  @P3 LOP3.LUT R0, R0, 0x2, RZ, 0xfc, !PT ;  /* 0x0000000200003812 */ /* 0x000fe400078efcff */
[----:B------:R-:W-:Y:S02]  /*60040*/  LOP3.LUT P3, RZ, R7, 0x2, RZ, 0xc0, !PT ;  /* 0x0000000207ff7812 */ /* 0x000fe4000786c0ff */
[----:B------:R-:W-:Y:S02]  /*60050*/  LOP3.LUT P0, RZ, R3, 0x80000, RZ, 0xc0, !PT ;  /* 0x0008000003ff7812 */ /* 0x000fe4000780c0ff */
[----:B------:R-:W-:-:S09]  /*60060*/  LOP3.LUT R0, R0, 0xfffffffb, RZ, 0xc0, !PT ;  /* 0xfffffffb00007812 */ /* 0x000fd200078ec0ff */
[----:B------:R-:W-:Y:S02]  /*60070*/  @P3 LOP3.LUT R0, R0, 0x4, RZ, 0xfc, !PT ;  /* 0x0000000400003812 */ /* 0x000fe400078efcff */
[----:B------:R-:W-:Y:S02]  /*60080*/  LOP3.LUT P1, RZ, R7, 0x1, RZ, 0xc0, !PT ;  /* 0x0000000107ff7812 */ /* 0x000fe4000782c0ff */
[C---:B------:R-:W-:Y:S02]  /*60090*/  LOP3.LUT P2, RZ, R3.reuse, 0x200000, RZ, 0xc0, !PT ;  /* 0x0020000003ff7812 */ /* 0x040fe4000784c0ff */
[----:B------:R-:W-:Y:S01]  /*600a0*/  LOP3.LUT P3, RZ, R3, 0x400000, RZ, 0xc0, !PT ;  /* 0x0040000003ff7812 */ /* 0x000fe2000786c0ff */
[----:B---3--:R-:W-:-:S05]  /*600b0*/  IMAD.WIDE R48, R195, 0x2, R66 ;  /* 0x00000002c3307825 */ /* 0x008fca00078e0242 */
[----:B------:R0:W-:Y:S02]  /*600c0*/  @P5 STG.E.U16 desc[UR8][R48.64], R243 ;  /* 0x000000f330005986 */ /* 0x0001e4000c101508 */
[----:B0-----:R-:W-:Y:S01]  /*600d0*/  IMAD.WIDE R48, R195, 0x2, R64 ;  /* 0x00000002c3307825 */ /* 0x001fe200078e0240 */
[----:B------:R-:W-:Y:S01]  /*600e0*/  PRMT R243, R243, 0x7632, R243 ;  /* 0x00007632f3f37816 */ /* 0x000fe200000000f3 */
[----:B------:R-:W3:Y:S04]  /*600f0*/  LDL.LU R195, [R1+0xd28] ;  /* 0x000d280001c37983 */ /* 0x000ee80000300800 */
[----:B------:R0:W-:Y:S02]  /*60100*/  @P6 STG.E.U16 desc[UR8][R48.64], R243 ;  /* 0x000000f330006986 */ /* 0x0001e4000c101508 */
[----:B0-----:R-:W-:-:S05]  /*60110*/  IMAD.WIDE R48, R193, 0x2, R66 ;  /* 0x00000002c1307825 */ /* 0x001fca00078e0242 */
[----:B------:R0:W-:Y:S01]  /*60120*/  @P0 STG.E.U16 desc[UR8][R48.64], R239 ;  /* 0x000000ef30000986 */ /* 0x0001e2000c101508 */
[C---:B------:R-:W-:Y:S01]  /*60130*/  LOP3.LUT P0, RZ, R0.reuse, 0x10, RZ, 0xc0, !PT ;  /* 0x0000001000ff7812 */ /* 0x040fe2000780c0ff */
[----:B0-----:R-:W-:Y:S01]  /*60140*/  IMAD.WIDE R48, R193, 0x2, R64 ;  /* 0x00000002c1307825 */ /* 0x001fe200078e0240 */
[----:B------:R-:W-:Y:S01]  /*60150*/  PRMT R239, R239, 0x7632, R239 ;  /* 0x00007632efef7816 */ /* 0x000fe200000000ef */
[----:B------:R-:W3:Y:S10]  /*60160*/  LDL.LU R193, [R1+0xd2c] ;  /* 0x000d2c0001c17983 */ /* 0x000ef40000300800 */
[----:B------:R4:W-:Y:S01]  /*60170*/  @P0 STG.E.U16 desc[UR8][R48.64], R239 ;  /* 0x000000ef30000986 */ /* 0x0009e2000c101508 */
[----:B------:R-:W-:Y:S01]  /*60180*/  LOP3.LUT P0, RZ, R0, 0x8, RZ, 0xc0, !PT ;  /* 0x0000000800ff7812 */ /* 0x000fe2000780c0ff */
[----:B----4-:R-:W-:-:S12]  /*60190*/  IMAD.WIDE R48, R194, 0x2, R66 ;  /* 0x00000002c2307825 */ /* 0x010fd800078e0242 */
[----:B------:R0:W-:Y:S02]  /*601a0*/  @P0 STG.E.U16 desc[UR8][R48.64], R232 ;  /* 0x000000e830000986 */ /* 0x0001e4000c101508 */
[----:B0-----:R-:W-:Y:S01]  /*601b0*/  IMAD.WIDE R48, R194, 0x2, R64 ;  /* 0x00000002c2307825 */ /* 0x001fe200078e0240 */
[----:B------:R-:W-:Y:S01]  /*601c0*/  PRMT R232, R232, 0x7632, R232 ;  /* 0x00007632e8e87816 */ /* 0x000fe200000000e8 */
[----:B------:R-:W4:Y:S04]  /*601d0*/  LDL.LU R194, [R1+0xd34] ;  /* 0x000d340001c27983 */ /* 0x000f280000300800 */
[----:B------:R0:W-:Y:S02]  /*601e0*/  @P1 STG.E.U16 desc[UR8][R48.64], R232 ;  /* 0x000000e830001986 */ /* 0x0001e4000c101508 */
[----:B0-----:R-:W-:-:S05]  /*601f0*/  IMAD.WIDE R48, R192, 0x2, R66 ;  /* 0x00000002c0307825 */ /* 0x001fca00078e0242 */
[----:B------:R0:W-:Y:S02]  /*60200*/  @P2 STG.E.U16 desc[UR8][R48.64], R228 ;  /* 0x000000e430002986 */ /* 0x0001e4000c101508 */
[----:B0-----:R-:W-:Y:S01]  /*60210*/  IMAD.WIDE R48, R192, 0x2, R64 ;  /* 0x00000002c0307825 */ /* 0x001fe200078e0240 */
[----:B------:R-:W-:-:S05]  /*60220*/  PRMT R228, R228, 0x7632, R228 ;  /* 0x00007632e4e47816 */ /* 0x000fca00000000e4 */
        /* <DEDUP_REMOVED lines=11> */
[----:B------:R3:W-:Y:S01]  /*602e0*/  @P3 STG.E.U16 desc[UR8][R48.64], R233 ;  /* 0x000000e930003986 */ /* 0x0007e2000c101508 */
[C---:B------:R-:W-:Y:S02]  /*602f0*/  LOP3.LUT P0, RZ, R3.reuse, 0x4000000, RZ, 0xc0, !PT ;  /* 0x0400000003ff7812 */ /* 0x040fe4000780c0ff */
[C---:B------:R-:W-:Y:S02]  /*60300*/  LOP3.LUT P1, RZ, R3.reuse, 0x8000000, RZ, 0xc0, !PT ;  /* 0x0800000003ff7812 */ /* 0x040fe4000782c0ff */
[C---:B------:R-:W-:Y:S02]  /*60310*/  LOP3.LUT P2, RZ, R3.reuse, 0x10000000, RZ, 0xc0, !PT ;  /* 0x1000000003ff7812 */ /* 0x040fe4000784c0ff */
[----:B------:R-:W-:Y:S01]  /*60320*/  LOP3.LUT P3, RZ, R3, 0x20000000, RZ, 0xc0, !PT ;  /* 0x2000000003ff7812 */ /* 0x000fe2000786c0ff */
[----:B---3--:R-:W-:-:S05]  /*60330*/  IMAD.WIDE R48, R195, 0x2, R66 ;  /* 0x00000002c3307825 */ /* 0x008fca00078e0242 */
[----:B------:R0:W-:Y:S01]  /*60340*/  @P4 STG.E.U16 desc[UR8][R48.64], R229 ;  /* 0x000000e530004986 */ /* 0x0001e2000c101508 */
[----:B------:R-:W-:Y:S01]  /*60350*/  LOP3.LUT P4, RZ, R3, 0x40000000, RZ, 0xc0, !PT ;  /* 0x4000000003ff7812 */ /* 0x000fe2000788c0ff */
[----:B0-----:R-:W-:Y:S01]  /*60360*/  IMAD.WIDE R48, R195, 0x2, R64 ;  /* 0x00000002c3307825 */ /* 0x001fe200078e0240 */
[----:B------:R-:W-:Y:S01]  /*60370*/  PRMT R229, R229, 0x7632, R229 ;  /* 0x00007632e5e57816 */ /* 0x000fe200000000e5 */
[----:B------:R-:W3:Y:S04]  /*60380*/  LDL.LU R195, [R1+0xd40] ;  /* 0x000d400001c37983 */ /* 0x000ee80000300800 */
[----:B------:R0:W-:Y:S01]  /*60390*/  @P5 STG.E.U16 desc[UR8][R48.64], R229 ;  /* 0x000000e530005986 */ /* 0x0001e2000c101508 */
[----:B------:R-:W-:Y:S01]  /*603a0*/  LOP3.LUT P5, RZ, R3, 0x80000000, RZ, 0xc0, !PT ;  /* 0x8000000003ff7812 */ /* 0x000fe200078ac0ff */
[----:B0-----:R-:W-:-:S04]  /*603b0*/  IMAD.WIDE R48, R193, 0x2, R66 ;  /* 0x00000002c1307825 */ /* 0x001fc800078e0242 */
[----:B------:R-:W-:Y:S01]  /*603c0*/  IMAD.WIDE R2, R193, 0x2, R64 ;  /* 0x00000002c1027825 */ /* 0x000fe200078e0240 */
[----:B------:R0:W-:Y:S02]  /*603d0*/  @P6 STG.E.U16 desc[UR8][R48.64], R234 ;  /* 0x000000ea30006986 */ /* 0x0001e4000c101508 */
[----:B0-----:R-:W-:-:S05]  /*603e0*/  PRMT R234, R234, 0x7632, R234 ;  /* 0x00007632eaea7816 */ /* 0x001fca00000000ea */
[----:B------:R2:W-:Y:S01]  /*603f0*/  @P0 STG.E.U16 desc[UR8][R2.64], R234 ;  /* 0x000000ea02000986 */ /* 0x0005e2000c101508 */
[----:B----4-:R-:W-:-:S04]  /*60400*/  IMAD.WIDE R48, R194, 0x2, R66 ;  /* 0x00000002c2307825 */ /* 0x010fc800078e0242 */
[----:B------:R-:W-:Y:S02]  /*60410*/  IMAD.WIDE R50, R194, 0x2, R64 ;  /* 0x00000002c2327825 */ /* 0x000fe400078e0240 */
[----:B------:R-:W4:Y:S04]  /*60420*/  LDL.LU R194, [R1+0xd44] ;  /* 0x000d440001c27983 */ /* 0x000f280000300800 */
[----:B------:R0:W-:Y:S01]  /*60430*/  @P1 STG.E.U16 desc[UR8][R48.64], R230 ;  /* 0x000000e630001986 */ /* 0x0001e2000c101508 */
[----:B--2---:R-:W-:-:S04]  /*60440*/  IMAD.WIDE R2, R190, 0x2, R66 ;  /* 0x00000002be027825 */ /* 0x004fc800078e0242 */
[----:B0-----:R-:W-:Y:S02]  /*60450*/  IMAD.WIDE R48, R190, 0x2, R64 ;  /* 0x00000002be307825 */ /* 0x001fe400078e0240 */
[----:B------:R-:W2:Y:S02]  /*60460*/  LDL.LU R190, [R1+0xd48] ;  /* 0x000d480001be7983 */ /* 0x000ea40000300800 */
[----:B------:R-:W-:Y:S01]  /*60470*/  VIADD R7, R4, 0x1db ;  /* 0x000001db04077836 */ /* 0x000fe20000000000 */
[----:B------:R-:W-:-:S04]  /*60480*/  PRMT R52, R230, 0x7632, R52 ;  /* 0x00007632e6347816 */ /* 0x000fc80000000034 */
[----:B------:R-:W-:Y:S01]  /*60490*/  ISETP.GE.AND P0, PT, R7, UR5, PT ;  /* 0x0000000507007c0c */ /* 0x000fe2000bf06270 */
[----:B------:R-:W-:Y:S01]  /*604a0*/  VIADD R7, R4, 0x138 ;  /* 0x0000013804077836 */ /* 0x000fe20000000000 */
[----:B------:R0:W-:Y:S01]  /*604b0*/  @P2 STG.E.U16 desc[UR8][R50.64], R52 ;  /* 0x0000003432002986 */ /* 0x0001e2000c101508 */
[----:B------:R-:W-:-:S03]  /*604c0*/  LOP3.LUT P6, RZ, R0, 0x1, RZ, 0xc0, !PT ;  /* 0x0000000100ff7812 */ /* 0x000fc600078cc0ff */
[----:B------:R-:W-:Y:S01]  /*604d0*/  ISETP.GE.AND P2, PT, R7, UR6, PT ;  /* 0x0000000607007c0c */ /* 0x000fe2000bf46270 */
[----:B------:R3:W-:Y:S01]  /*604e0*/  @P3 STG.E.U16 desc[UR8][R2.64], R235 ;  /* 0x000000eb02003986 */ /* 0x0007e2000c101508 */
[----:B0-----:R-:W-:Y:S01]  /*604f0*/  PRMT R50, R235, 0x7632, R50 ;  /* 0x00007632eb327816 */ /* 0x001fe20000000032 */
[----:B------:R-:W-:Y:S01]  /*60500*/  VIADD R0, R4, 0x1dc ;  /* 0x000001dc04007836 */ /* 0x000fe20000000000 */
[----:B------:R-:W-:Y:S01]  /*60510*/  PRMT R7, R231, 0x7632, R7 ;  /* 0x00007632e7077816 */ /* 0x000fe20000000007 */
[----:B------:R-:W-:Y:S02]  /*60520*/  ULDC UR6, c[0x0][0x22c] ;  /* 0x00008b0000067ab9 */ /* 0x000fe40000000800 */
[----:B------:R0:W-:Y:S01]  /*60530*/  @P4 STG.E.U16 desc[UR8][R48.64], R50 ;  /* 0x0000003230004986 */ /* 0x0001e2000c101508 */
[----:B------:R-:W-:Y:S02]  /*60540*/  ISETP.LT.AND P4, PT, R5, UR4, !P2 ;  /* 0x0000000405007c0c */ /* 0x000fe4000d781270 */
[----:B------:R-:W-:Y:S01]  /*60550*/  ISETP.LT.AND P2, PT, R6, UR4, !P2 ;  /* 0x0000000406007c0c */ /* 0x000fe2000d741270 */
[----:B---3--:R-:W-:-:S04]  /*60560*/  IMAD.WIDE R2, R195, 0x2, R66 ;  /* 0x00000002c3027825 */ /* 0x008fc800078e0242 */
[----:B0-----:R-:W-:Y:S02]  /*60570*/  IMAD.WIDE R48, R195, 0x2, R64 ;  /* 0x00000002c3307825 */ /* 0x001fe400078e0240 */
[----:B------:R-:W3:Y:S04]  /*60580*/  LDL.LU R195, [R1+0xd50] ;  /* 0x000d500001c37983 */ /* 0x000ee80000300800 */
[----:B------:R-:W-:Y:S04]  /*60590*/  @P5 STG.E.U16 desc[UR8][R2.64], R231 ;  /* 0x000000e702005986 */ /* 0x000fe8000c101508 */
[----:B------:R0:W-:Y:S02]  /*605a0*/  @P6 STG.E.U16 desc[UR8][R48.64], R7 ;  /* 0x0000000730006986 */ /* 0x0001e4000c101508 */
[----:B0-----:R-:W-:Y:S01]  /*605b0*/  PRMT R7, R224, 0x7632, R7 ;  /* 0x00007632e0077816 */ /* 0x001fe20000000007 */
[----:B----4-:R-:W-:-:S04]  /*605c0*/  IMAD.WIDE R2, R194, 0x2, R66 ;  /* 0x00000002c2027825 */ /* 0x010fc800078e0242 */
[----:B------:R-:W-:Y:S02]  /*605d0*/  IMAD.WIDE R48, R194, 0x2, R64 ;  /* 0x00000002c2307825 */ /* 0x000fe400078e0240 */
[----:B------:R-:W4:Y:S04]  /*605e0*/  LDL.LU R194, [R1+0xd58] ;  /* 0x000d580001c27983 */ /* 0x000f280000300800 */
[----:B------:R2:W-:Y:S04]  /*605f0*/  @P4 STG.E.U16 desc[UR8][R2.64], R224 ;  /* 0x000000e002004986 */ /* 0x0005e8000c101508 */
[----:B------:R0:W-:Y:S01]  /*60600*/  @P2 STG.E.U16 desc[UR8][R48.64], R7 ;  /* 0x0000000730002986 */ /* 0x0001e2000c101508 */
[----:B--2---:R-:W-:-:S04]  /*60610*/  IMAD.WIDE R2, R190, 0x2, R66 ;  /* 0x00000002be027825 */ /* 0x004fc800078e0242 */
[----:B0-----:R-:W-:Y:S02]  /*60620*/  IMAD.WIDE R48, R190, 0x2, R64 ;  /* 0x00000002be307825 */ /* 0x001fe400078e0240 */
[----:B------:R-:W2:Y:S01]  /*60630*/  LDL.LU R190, [R1+0xd5c] ;  /* 0x000d5c0001be7983 */ /* 0x000ea20000300800 */
[----:B------:R-:W-:Y:S01]  /*60640*/  ISETP.GE.AND P1, PT, R0, UR5, PT ;  /* 0x0000000500007c0c */ /* 0x000fe2000bf26270 */
[----:B------:R-:W-:-:S05]  /*60650*/  VIADD R0, R4, 0x139 ;  /* 0x0000013904007836 */ /* 0x000fca0000000000 */
[----:B------:R-:W-:Y:S01]  /*60660*/  ISETP.GE.AND P3, PT, R0, UR6, PT ;  /* 0x0000000600007c0c */ /* 0x000fe2000bf66270 */
[----:B------:R-:W-:Y:S01]  /*60670*/  VIADD R0, R4, 0x13a ;  /* 0x0000013a04007836 */ /* 0x000fe20000000000 */
[----:B------:R-:W-:Y:S02]  /*60680*/  ULDC UR6, c[0x0][0x22c] ;  /* 0x00008b0000067ab9 */ /* 0x000fe40000000800 */
[----:B------:R-:W-:Y:S02]  /*60690*/  ISETP.LT.AND P6, PT, R5, UR4, !P3 ;  /* 0x0000000405007c0c */ /* 0x000fe4000dfc1270 */
[----:B------:R-:W-:Y:S02]  /*606a0*/  ISETP.LT.AND P3, PT, R6, UR4, !P3 ;  /* 0x0000000406007c0c */ /* 0x000fe4000df61270 */
[----:B------:R-:W-:Y:S01]  /*606b0*/  ISETP.GE.AND P5, PT, R0, UR6, PT ;  /* 0x0000000600007c0c */ /* 0x000fe2000bfa6270 */
[----:B------:R-:W-:Y:S01]  /*606c0*/  VIADD R0, R4, 0x13b ;  /* 0x0000013b04007836 */ /* 0x000fe20000000000 */
[----:B------:R-:W-:Y:S01]  /*606d0*/  ULDC UR6, c[0x0][0x22c] ;  /* 0x00008b0000067ab9 */ /* 0x000fe20000000800 */
[----:B------:R-:W-:-:S02]  /*606e0*/  PRMT R7, R220, 0x7632, R7 ;  /* 0x00007632dc077816 */ /* 0x000fc40000000007 */
[C---:B------:R-:W-:Y:S02]  /*606f0*/  ISETP.LT.AND P2, PT, R5.reuse, UR4, !P5 ;  /* 0x0000000405007c0c */ /* 0x040fe4000ef41270 */
[----:B------:R-:W-:Y:S02]  /*60700*/  ISETP.LT.AND P5, PT, R6, UR4, !P5 ;  /* 0x0000000406007c0c */ /* 0x000fe4000efa1270 */
[----:B------:R-:W-:Y:S01]  /*60710*/  ISETP.GE.AND P4, PT, R0, UR6, PT ;  /* 0x0000000600007c0c */ /* 0x000fe2000bf86270 */
[----:B------:R-:W-:Y:S01]  /*60720*/  @P6 STG.E.U16 desc[UR8][R2.64], R220 ;  /* 0x000000dc02006986 */ /* 0x000fe2000c101508 */
[----:B------:R-:W-:Y:S01]  /*60730*/  VIADD R0, R4, 0x13c ;  /* 0x0000013c04007836 */ /* 0x000fe20000000000 */
[----:B------:R-:W-:Y:S02]  /*60740*/  ULDC UR6, c[0x0][0x22c] ;  /* 0x00008b0000067ab9 */ /* 0x000fe40000000800 */
[----:B------:R0:W-:Y:S01]  /*60750*/  @P3 STG.E.U16 desc[UR8][R48.64], R7 ;  /* 0x0000000730003986 */ /* 0x0001e2000c101508 */
[----:B------:R-:W-:-:S02]  /*60760*/  ISETP.LT.AND P3, PT, R5, UR4, !P4 ;  /* 0x0000000405007c0c */ /* 0x000fc4000e761270 */
[----:B------:R-:W-:Y:S02]  /*60770*/  ISETP.LT.AND P4, PT, R6, UR4, !P4 ;  /* 0x0000000406007c0c */ /* 0x000fe4000e781270 */
[----:B0-----:R-:W-:Y:S01]  /*60780*/  PRMT R7, R225, 0x7632, R7 ;  /* 0x00007632e1077816 */ /* 0x001fe20000000007 */
[----:B---3--:R-:W-:-:S04]  /*60790*/  IMAD.WIDE R2, R195, 0x2, R66 ;  /* 0x00000002c3027825 */ /* 0x008fc800078e0242 */
[----:B------:R-:W-:Y:S02]  /*607a0*/  IMAD.WIDE R48, R195, 0x2, R64 ;  /* 0x00000002c3307825 */ /* 0x000fe400078e0240 */
        /* <DEDUP_REMOVED lines=491> */
[----:B------:R-:W-:Y:S01]  /*62660*/  ISETP.LT.AND P4, PT, R6, UR4, !P4 ;  /* 0x0000000406007c0c */ /* 0x000fe2000e781270 */
[----:B------:R-:W1:Y:S01]  /*62670*/  LDS.128 R16, [R252] ;  /* 0x00000000fc107984 */ /* 0x000e620000000c00 */
        /* <DEDUP_REMOVED lines=358> */
[----:B------:R-:W-:Y:S01]  /*63ce0*/  PRMT R7, R72, 0x7632, R7 ;  /* 0x0000763248077816 */ /* 0x000fe20000000007 */
[----:B------:R-:W-:Y:S01]  /*63cf0*/  VIADD R0, R4, 0x18a ;  /* 0x0000018a04007836 */ /* 0x000fe20000000000 */
[----:B------:R-:W-:Y:S01]  /*63d00*/  ULDC UR6, c[0x0][0x22c] ;  /* 0x00008b0000067ab9 */ /* 0x000fe20000000800 */
[----:B------:R0:W-:Y:S01]  /*63d10*/  @P6 STG.E.U16 desc[UR8][R8.64], R10 ;  /* 0x0000000a08006986 */ /* 0x0001e2000c101508 */
[----:B------:R-:W-:-:S02]  /*63d20*/  ISETP.LT.AND P6, PT, R5, UR4, !P3 ;  /* 0x0000000405007c0c */ /* 0x000fc4000dfc1270 */
[----:B------:R-:W-:Y:S02]  /*63d30*/  ISETP.LT.AND P3, PT, R6, UR4, !P3 ;  /* 0x0000000406007c0c */ /* 0x000fe4000df61270 */
[----:B0-----:R-:W-:Y:S01]  /*63d40*/  PRMT R10, R76, 0x7632, R10 ;  /* 0x000076324c0a7816 */ /* 0x001fe2000000000a */
[----:B---3--:R-:W-:-:S04]  /*63d50*/  IMAD.WIDE R2, R195, 0x2, R66 ;  /* 0x00000002c3027825 */ /* 0x008fc800078e0242 */
[----:B------:R-:W-:Y:S02]  /*63d60*/  IMAD.WIDE R8, R195, 0x2, R64 ;  /* 0x00000002c3087825 */ /* 0x000fe400078e0240 */
[----:B------:R-:W3:Y:S04]  /*63d70*/  LDL.LU R195, [R1+0x1038] ;  /* 0x0010380001c37983 */ /* 0x000ee80000300800 */
[----:B------:R4:W-:Y:S04]  /*63d80*/  @P4 STG.E.U16 desc[UR8][R2.64], R72 ;  /* 0x0000004802004986 */ /* 0x0009e8000c101508 */
[----:B------:R0:W-:Y:S01]  /*63d90*/  @P2 STG.E.U16 desc[UR8][R8.64], R7 ;  /* 0x0000000708002986 */ /* 0x0001e2000c101508 */
[----:B----4-:R-:W-:-:S04]  /*63da0*/  IMAD.WIDE R2, R194, 0x2, R66 ;  /* 0x00000002c2027825 */ /* 0x010fc800078e0242 */
[----:B0-----:R-:W-:Y:S02]  /*63db0*/  IMAD.WIDE R8, R194, 0x2, R64 ;  /* 0x00000002c2087825 */ /* 0x001fe400078e0240 */
        /* <DEDUP_REMOVED lines=15> */
[----:B------:R-:W-:Y:S02]  /*63eb0*/  ISETP.LT.AND P3, PT, R5, UR4, !P4 ;  /* 0x0000000405007c0c */ /* 0x000fe4000e761270 */
        /* <DEDUP_REMOVED lines=398> */
[----:B------:R3:W-:Y:S01]  /*657a0*/  @P3 STG.E.U16 desc[UR8][R2.64], R107 ;  /* 0x0000006b02003986 */ /* 0x0007e2000c101508 */
[----:B------:R-:W-:Y:S01]  /*657b0*/  PRMT R11, R111, 0x7632, R11 ;  /* 0x000076326f0b7816 */ /* 0x000fe2000000000b */
[----:B----4-:R-:W-:Y:S02]  /*657c0*/  IMAD.WIDE R12, R194, 0x2, R64 ;  /* 0x00000002c20c7825 */ /* 0x010fe400078e0240 */
[----:B------:R0:W-:Y:S01]  /*657d0*/  @P4 STG.E.U16 desc[UR8][R8.64], R7 ;  /* 0x0000000708004986 */ /* 0x0001e2000c101508 */
[----:B------:R-:W-:Y:S01]  /*657e0*/  ISETP.LT.AND P4, PT, R5, UR4, !P2 ;  /* 0x0000000405007c0c */ /* 0x000fe2000d781270 */
[----:B------:R-:W-:Y:S01]  /*657f0*/  ULDC UR6, c[0x0][0x22c] ;  /* 0x00008b0000067ab9 */ /* 0x000fe20000000800 */
[----:B---3--:R-:W-:Y:S01]  /*65800*/  IMAD.WIDE R2, R195, 0x2, R66 ;  /* 0x00000002c3027825 */ /* 0x008fe200078e0242 */
[----:B------:R-:W-:-:S03]  /*65810*/  ISETP.LT.AND P2, PT, R6, UR4, !P2 ;  /* 0x0000000406007c0c */ /* 0x000fc6000d741270 */
[----:B0-----:R-:W-:Y:S02]  /*65820*/  IMAD.WIDE R8, R195, 0x2, R64 ;  /* 0x00000002c3087825 */ /* 0x001fe400078e0240 */
[----:B------:R-:W3:Y:S04]  /*65830*/  LDL.LU R195, [R1+0x10ec] ;  /* 0x0010ec0001c37983 */ /* 0x000ee80000300800 */
[----:B------:R0:W-:Y:S04]  /*65840*/  @P5 STG.E.U16 desc[UR8][R2.64], R111 ;  /* 0x0000006f02005986 */ /* 0x0001e8000c101508 */
[----:B------:R4:W-:Y:S01]  /*65850*/  @P6 STG.E.U16 desc[UR8][R8.64], R11 ;  /* 0x0000000b08006986 */ /* 0x0009e2000c101508 */
[----:B0-----:R-:W-:Y:S01]  /*65860*/  PRMT R3, R112, 0x7632, R3 ;  /* 0x0000763270037816 */ /* 0x001fe20000000003 */
[----:B----4-:R-:W-:-:S02]  /*65870*/  IMAD.WIDE R10, R194, 0x2, R66 ;  /* 0x00000002c20a7825 */ /* 0x010fc400078e0242 */
[----:B------:R-:W4:Y:S04]  /*65880*/  LDL.LU R194, [R1+0x10e4] ;  /* 0x0010e40001c27983 */ /* 0x000f280000300800 */
[----:B------:R-:W-:Y:S04]  /*65890*/  @P4 STG.E.U16 desc[UR8][R10.64], R112 ;  /* 0x000000700a004986 */ /* 0x000fe8000c101508 */
[----:B------:R2:W-:Y:S02]  /*658a0*/  @P2 STG.E.U16 desc[UR8][R12.64], R3 ;  /* 0x000000030c002986 */ /* 0x0005e4000c101508 */
[----:B--2---:R-:W-:-:S04]  /*658b0*/  IMAD.WIDE R2, R190, 0x2, R66 ;  /* 0x00000002be027825 */ /* 0x004fc800078e0242 */
[----:B------:R-:W-:Y:S02]  /*658c0*/  IMAD.WIDE R8, R190, 0x2, R64 ;  /* 0x00000002be087825 */ /* 0x000fe400078e0240 */
[----:B------:R-:W2:Y:S02]  /*658d0*/  LDL.LU R190, [R1+0x10d0] ;  /* 0x0010d00001be7983 */ /* 0x000ea40000300800 */
[----:B------:R-:W-:-:S05]  /*658e0*/  VIADD R0, R4, 0x1b1 ;  /* 0x000001b104007836 */ /* 0x000fca0000000000 */
[----:B------:R-:W-:Y:S01]  /*658f0*/  ISETP.GE.AND P3, PT, R0, UR6, PT ;  /* 0x0000000600007c0c */ /* 0x000fe2000bf66270 */
[----:B------:R-:W-:Y:S01]  /*65900*/  VIADD R0, R4, 0x1b2 ;  /* 0x000001b204007836 */ /* 0x000fe20000000000 */
[----:B------:R-:W-:Y:S02]  /*65910*/  ULDC UR6, c[0x0][0x22c] ;  /* 0x00008b0000067ab9 */ /* 0x000fe40000000800 */
[----:B------:R-:W-:Y:S02]  /*65920*/  ISETP.LT.AND P6, PT, R5, UR4, !P3 ;  /* 0x0000000405007c0c */ /* 0x000fe4000dfc1270 */
[----:B------:R-:W-:Y:S02]  /*65930*/  ISETP.GE.AND P5, PT, R0, UR6, PT ;  /* 0x0000000600007c0c */ /* 0x000fe4000bfa6270 */
[----:B------:R-:W-:Y:S02]  /*65940*/  ISETP.LT.AND P3, PT, R6, UR4, !P3 ;  /* 0x0000000406007c0c */ /* 0x000fe4000df61270 */
[----:B------:R-:W-:-:S07]  /*65950*/  PRMT R7, R116, 0x7632, R7 ;  /* 0x0000763274077816 */ /* 0x000fce0000000007 */
[----:B------:R0:W-:Y:S01]  /*65960*/  @P6 STG.E.U16 desc[UR8][R2.64], R116 ;  /* 0x0000007402006986 */ /* 0x0001e2000c101508 */
[----:B------:R-:W-:Y:S01]  /*65970*/  ISETP.LT.AND P2, PT, R5, UR4, !P5 ;  /* 0x0000000405007c0c */ /* 0x000fe2000ef41270 */
[----:B---3--:R-:W-:Y:S01]  /*65980*/  IMAD.WIDE R10, R195, 0x2, R66 ;  /* 0x00000002c30a7825 */ /* 0x008fe200078e0242 */
[----:B------:R-:W-:Y:S01]  /*65990*/  ISETP.LT.AND P5, PT, R6, UR4, !P5 ;  /* 0x0000000406007c0c */ /* 0x000fe2000efa1270 */
[----:B------:R-:W-:Y:S01]  /*659a0*/  ULDC UR6, c[0x0][0x22c] ;  /* 0x00008b0000067ab9 */ /* 0x000fe20000000800 */
[----:B0-----:R-:W-:Y:S01]  /*659b0*/  PRMT R3, R113, 0x7632, R3 ;  /* 0x0000763271037816 */ /* 0x001fe20000000003 */
[--C-:B------:R-:W-:Y:S02]  /*659c0*/  IMAD.WIDE R12, R195, 0x2, R64.reuse ;  /* 0x00000002c30c7825 */ /* 0x100fe400078e0240 */
[----:B------:R-:W3:Y:S04]  /*659d0*/  LDL.LU R195, [R1+0x10c8] ;  /* 0x0010c80001c37983 */ /* 0x000ee80000300800 */
[----:B------:R4:W-:Y:S04]  /*659e0*/  @P3 STG.E.U16 desc[UR8][R8.64], R7 ;  /* 0x0000000708003986 */ /* 0x0009e8000c101508 */
[----:B------:R-:W-:Y:S04]  /*659f0*/  @P2 STG.E.U16 desc[UR8][R10.64], R113 ;  /* 0x000000710a002986 */ /* 0x000fe8000c101508 */
[----:B------:R0:W-:Y:S01]  /*65a00*/  @P5 STG.E.U16 desc[UR8][R12.64], R3 ;  /* 0x000000030c005986 */ /* 0x0001e2000c101508 */
[----:B----4-:R-:W-:-:S04]  /*65a10*/  IMAD.WIDE R8, R194, 0x2, R64 ;  /* 0x00000002c2087825 */ /* 0x010fc800078e0240 */
[--C-:B0-----:R-:W-:Y:S02]  /*65a20*/  IMAD.WIDE R2, R194, 0x2, R66.reuse ;  /* 0x00000002c2027825 */ /* 0x101fe400078e0242 */
[----:B------:R-:W4:Y:S02]  /*65a30*/  LDL.LU R194, [R1+0x10b4] ;  /* 0x0010b40001c27983 */ /* 0x000f240000300800 */
[----:B--2---:R-:W-:-:S04]  /*65a40*/  IMAD.WIDE R10, R190, 0x2, R66 ;  /* 0x00000002be0a7825 */ /* 0x004fc800078e0242 */
[----:B------:R-:W-:Y:S02]  /*65a50*/  IMAD.WIDE R12, R190, 0x2, R64 ;  /* 0x00000002be0c7825 */ /* 0x000fe400078e0240 */
[----:B------:R-:W2:Y:S02]  /*65a60*/  LDL.LU R190, [R1+0x10ac] ;  /* 0x0010ac0001be7983 */ /* 0x000ea40000300800 */
[----:B------:R-:W-:-:S05]  /*65a70*/  VIADD R0, R4, 0x1b3 ;  /* 0x000001b304007836 */ /* 0x000fca0000000000 */
[----:B------:R-:W-:Y:S01]  /*65a80*/  ISETP.GE.AND P4, PT, R0, UR6, PT ;  /* 0x0000000600007c0c */ /* 0x000fe2000bf86270 */
[----:B------:R-:W-:Y:S01]  /*65a90*/  VIADD R0, R4, 0x1b4 ;  /* 0x000001b404007836 */ /* 0x000fe20000000000 */
[----:B------:R-:W-:Y:S02]  /*65aa0*/  ULDC UR6, c[0x0][0x22c] ;  /* 0x00008b0000067ab9 */ /* 0x000fe40000000800 */
[C---:B------:R-:W-:Y:S02]  /*65ab0*/  ISETP.LT.AND P3, PT, R5.reuse, UR4, !P4 ;  /* 0x0000000405007c0c */ /* 0x040fe4000e761270 */
[----:B------:R-:W-:Y:S02]  /*65ac0*/  ISETP.GE.AND P6, PT, R0, UR6, PT ;  /* 0x0000000600007c0c */ /* 0x000fe4000bfc6270 */
[----:B------:R-:W-:Y:S01]  /*65ad0*/  ISETP.LT.AND P4, PT, R6, UR4, !P4 ;  /* 0x0000000406007c0c */ /* 0x000fe2000e781270 */
[----:B------:R-:W-:Y:S01]  /*65ae0*/  VIADD R0, R4, 0x1b5 ;  /* 0x000001b504007836 */ /* 0x000fe20000000000 */
[----:B------:R-:W-:Y:S01]  /*65af0*/  ISETP.LT.AND P5, PT, R5, UR4, !P6 ;  /* 0x0000000405007c0c */ /* 0x000fe2000f7a1270 */
[----:B------:R-:W-:Y:S01]  /*65b00*/  ULDC UR6, c[0x0][0x22c] ;  /* 0x00008b0000067ab9 */ /* 0x000fe20000000800 */
[----:B------:R-:W-:-:S02]  /*65b10*/  ISETP.LT.AND P6, PT, R6, UR4, !P6 ;  /* 0x0000000406007c0c */ /* 0x000fc4000f7c1270 */
[----:B------:R-:W-:Y:S02]  /*65b20*/  PRMT R7, R117, 0x7632, R7 ;  /* 0x0000763275077816 */ /* 0x000fe40000000007 */
[----:B------:R-:W-:Y:S01]  /*65b30*/  ISETP.GE.AND P2, PT, R0, UR6, PT ;  /* 0x0000000600007c0c */ /* 0x000fe2000bf46270 */
[----:B------:R-:W-:Y:S01]  /*65b40*/  VIADD R0, R4, 0x1b6 ;  /* 0x000001b604007836 */ /* 0x000fe20000000000 */
[----:B------:R0:W-:Y:S01]  /*65b50*/  @P3 STG.E.U16 desc[UR8][R2.64], R117 ;  /* 0x0000007502003986 */ /* 0x0001e2000c101508 */
[----:B------:R-:W-:-:S03]  /*65b60*/  ULDC UR6, c[0x0][0x22c] ;  /* 0x00008b0000067ab9 */ /* 0x000fc60000000800 */
[----:B------:R1:W-:Y:S01]  /*65b70*/  @P4 STG.E.U16 desc[UR8][R8.64], R7 ;  /* 0x0000000708004986 */ /* 0x0003e2000c101508 */
[C---:B------:R-:W-:Y:S02]  /*65b80*/  ISETP.LT.AND P4, PT, R5.reuse, UR4, !P2 ;  /* 0x0000000405007c0c */ /* 0x040fe4000d781270 */
[----:B------:R-:W-:Y:S01]  /*65b90*/  ISETP.GE.AND P3, PT, R0, UR6, PT ;  /* 0x0000000600007c0c */ /* 0x000fe2000bf66270 */
[----:B------:R-:W-:Y:S01]  /*65ba0*/  @P5 STG.E.U16 desc[UR8][R10.64], R114 ;  /* 0x000000720a005986 */ /* 0x000fe2000c101508 */
[----:B0-----:R-:W-:Y:S02]  /*65bb0*/  PRMT R3, R114, 0x7632, R3 ;  /* 0x0000763272037816 */ /* 0x001fe40000000003 */
[----:B------:R-:W-:Y:S02]  /*65bc0*/  ISETP.LT.AND P2, PT, R6, UR4, !P2 ;  /* 0x0000000406007c0c */ /* 0x000fe4000d741270 */
[----:B-1----:R-:W-:Y:S01]  /*65bd0*/  PRMT R7, R118, 0x7632, R7 ;  /* 0x0000763276077816 */ /* 0x002fe20000000007 */
[----:B------:R0:W-:Y:S01]  /*65be0*/  @P6 STG.E.U16 desc[UR8][R12.64], R3 ;  /* 0x000000030c006986 */ /* 0x0001e2000c101508 */
[----:B------:R-:W-:Y:S01]  /*65bf0*/  ISETP.LT.AND P6, PT, R5, UR4, !P3 ;  /* 0x0000000405007c0c */ /* 0x000fe2000dfc1270 */
[----:B---3--:R-:W-:Y:S01]  /*65c00*/  IMAD.WIDE R8, R195, 0x2, R64 ;  /* 0x00000002c3087825 */ /* 0x008fe200078e0240 */
[----:B------:R-:W-:Y:S01]  /*65c10*/  ISETP.LT.AND P3, PT, R6, UR4, !P3 ;  /* 0x0000000406007c0c */ /* 0x000fe2000df61270 */
[----:B------:R-:W-:-:S02]  /*65c20*/  ULDC UR6, c[0x0][0x22c] ;  /* 0x00008b0000067ab9 */ /* 0x000fc40000000800 */
[----:B0-----:R-:W-:Y:S02]  /*65c30*/  IMAD.WIDE R2, R195, 0x2, R66 ;  /* 0x00000002c3027825 */ /* 0x001fe400078e0242 */
[----:B------:R-:W3:Y:S04]  /*65c40*/  LDL.LU R195, [R1+0x1098] ;  /* 0x0010980001c37983 */ /* 0x000ee80000300800 */
[----:B------:R0:W-:Y:S04]  /*65c50*/  @P4 STG.E.U16 desc[UR8][R2.64], R118 ;  /* 0x0000007602004986 */ /* 0x0001e8000c101508 */
[----:B------:R-:W-:Y:S01]  /*65c60*/  @P2 STG.E.U16 desc[UR8][R8.64], R7 ;  /* 0x0000000708002986 */ /* 0x000fe2000c101508 */
[----:B0-----:R-:W-:Y:S01]  /*65c70*/  PRMT R3, R115, 0x7632, R3 ;  /* 0x0000763273037816 */ /* 0x001fe20000000003 */
[----:B----4-:R-:W-:-:S04]  /*65c80*/  IMAD.WIDE R10, R194, 0x2, R66 ;  /* 0x00000002c20a7825 */ /* 0x010fc800078e0242 */
[----:B------:R-:W-:Y:S02]  /*65c90*/  IMAD.WIDE R12, R194, 0x2, R64 ;  /* 0x00000002c20c7825 */ /* 0x000fe400078e0240 */
        /* <DEDUP_REMOVED lines=16> */
[C---:B---3--:R-:W-:Y:S01]  /*65da0*/  IMAD.WIDE R10, R195.reuse, 0x2, R66 ;  /* 0x00000002c30a7825 */ /* 0x048fe200078e0242 */
        /* <DEDUP_REMOVED lines=31> */
[----:B------:R-:W-:Y:S02]  /*65fa0*/  ISETP.LT.AND P6, PT, R5, UR4, !P3 ;  /* 0x0000000405007c0c */ /* 0x000fe4000dfc1270 */
[----:B------:R-:W-:Y:S01]  /*65fb0*/  ISETP.GE.AND P5, PT, R0, UR6, PT ;  /* 0x0000000600007c0c */ /* 0x000fe2000bfa6270 */
[----:B------:R-:W-:Y:S01]  /*65fc0*/  @P4 STG.E.U16 desc[UR8][R10.64], R121 ;  /* 0x000000790a004986 */ /* 0x000fe2000c101508 */
[----:B0-----:R-:W-:Y:S02]  /*65fd0*/  PRMT R3, R121, 0x7632, R3 ;  /* 0x0000763279037816 */ /* 0x001fe40000000003 */
[C---:B------:R-:W-:Y:S02]  /*65fe0*/  ISETP.LT.AND P3, PT, R6.reuse, UR4, !P3 ;  /* 0x0000000406007c0c */ /* 0x040fe4000df61270 */
        /* <DEDUP_REMOVED lines=165> */
[--C-:B------:R-:W-:Y:S01]  /*66a40*/  IMAD.WIDE R12, R195, 0x2, R64.reuse ;  /* 0x00000002c30c7825 */ /* 0x100fe200078e0240 */
[----:B------:R4:W-:Y:S04]  /*66a50*/  @P2 STG.E.U16 desc[UR8][R8.64], R7 ;  /* 0x0000000708002986 */ /* 0x0009e8000c101508 */
[----:B------:R-:W3:Y:S04]  /*66a60*/  LDL.LU R195, [R1+0xf7c] ;  /* 0x000f7c0001c37983 */ /* 0x000ee80000300800 */
        /* <DEDUP_REMOVED lines=42> */
[----:B------:R-:W-:Y:S01]  /*66d10*/  IMAD.WIDE R12, R194, 0x2, R64 ;  /* 0x00000002c20c7825 */ /* 0x000fe200078e0240 */
[----:B------:R-:W-:Y:S04]  /*66d20*/  @P4 STG.E.U16 desc[UR8][R10.64], R139 ;  /* 0x0000008b0a004986 */ /* 0x000fe8000c101508 */
[----:B------:R2:W-:Y:S04]  /*66d30*/  @P2 STG.E.U16 desc[UR8][R12.64], R3 ;  /* 0x000000030c002986 */ /* 0x0005e8000c101508 */
[----:B------:R-:W4:Y:S01]  /*66d40*/  LDL.LU R194, [R1+0xf48] ;  /* 0x000f480001c27983 */ /* 0x000f220000300800 */
        /* <DEDUP_REMOVED lines=34> */
[----:B------:R-:W-:Y:S01]  /*66f70*/  ISETP.GE.AND P6, PT, R0, UR6, PT ;  /* 0x0000000600007c0c */ /* 0x000fe2000bfc6270 */
[----:B------:R-:W-:Y:S01]  /*66f80*/  VIADD R0, R4, 0x1d3 ;  /* 0x000001d304007836 */ /* 0x000fe20000000000 */
[----:B------:R-:W-:Y:S01]  /*66f90*/  ISETP.LT.AND P4, PT, R6, UR4, !P4 ;  /* 0x0000000406007c0c */ /* 0x000fe2000e781270 */
[----:B------:R-:W-:Y:S01]  /*66fa0*/  ULDC UR6, c[0x0][0x22c] ;  /* 0x00008b0000067ab9 */ /* 0x000fe20000000800 */
[----:B------:R-:W-:-:S02]  /*66fb0*/  ISETP.LT.AND P5, PT, R5, UR4, !P6 ;  /* 0x0000000405007c0c */ /* 0x000fc4000f7a1270 */
[----:B------:R-:W-:Y:S02]  /*66fc0*/  ISETP.LT.AND P6, PT, R6, UR4, !P6 ;  /* 0x0000000406007c0c */ /* 0x000fe4000f7c1270 */
[----:B------:R-:W-:Y:S01]  /*66fd0*/  ISETP.GE.AND P2, PT, R0, UR6, PT ;  /* 0x0000000600007c0c */ /* 0x000fe2000bf46270 */
[----:B------:R-:W-:Y:S01]  /*66fe0*/  VIADD R0, R4, 0x1d4 ;  /* 0x000001d404007836 */ /* 0x000fe20000000000 */
[----:B------:R-:W-:Y:S01]  /*66ff0*/  PRMT R7, R148, 0x7632, R7 ;  /* 0x0000763294077816 */ /* 0x000fe20000000007 */
[----:B------:R0:W-:Y:S01]  /*67000*/  @P3 STG.E.U16 desc[UR8][R2.64], R148 ;  /* 0x0000009402003986 */ /* 0x0001e2000c101508 */
[----:B------:R-:W-:Y:S02]  /*67010*/  ULDC UR6, c[0x0][0x22c] ;  /* 0x00008b0000067ab9 */ /* 0x000fe40000000800 */
[----:B------:R-:W-:Y:S01]  /*67020*/  ISETP.GE.AND P3, PT, R0, UR6, PT ;  /* 0x0000000600007c0c */ /* 0x000fe2000bf66270 */
[----:B------:R3:W-:Y:S01]  /*67030*/  @P4 STG.E.U16 desc[UR8][R8.64], R7 ;  /* 0x0000000708004986 */ /* 0x0007e2000c101508 */
[----:B------:R-:W-:-:S02]  /*67040*/  ISETP.LT.AND P4, PT, R5, UR4, !P2 ;  /* 0x0000000405007c0c */ /* 0x000fc4000d781270 */
[----:B0-----:R-:W-:Y:S01]  /*67050*/  PRMT R3, R145, 0x7632, R3 ;  /* 0x0000763291037816 */ /* 0x001fe20000000003 */
[----:B------:R0:W-:Y:S01]  /*67060*/  @P5 STG.E.U16 desc[UR8][R10.64], R145 ;  /* 0x000000910a005986 */ /* 0x0001e2000c101508 */
[----:B------:R-:W-:Y:S01]  /*67070*/  ISETP.LT.AND P2, PT, R6, UR4, !P2 ;  /* 0x0000000406007c0c */ /* 0x000fe2000d741270 */
[--C-:B--2---:R-:W-:Y:S02]  /*67080*/  IMAD.WIDE R14, R190, 0x2, R64.reuse ;  /* 0x00000002be0e7825 */ /* 0x104fe400078e0240 */
[----:B------:R1:W-:Y:S01]  /*67090*/  @P6 STG.E.U16 desc[UR8][R12.64], R3 ;  /* 0x000000030c006986 */ /* 0x0003e2000c101508 */
[----:B------:R-:W-:Y:S01]  /*670a0*/  ISETP.LT.AND P6, PT, R5, UR4, !P3 ;  /* 0x0000000405007c0c */ /* 0x000fe2000dfc1270 */
[----:B------:R-:W-:Y:S01]  /*670b0*/  ULDC UR6, c[0x0][0x22c] ;  /* 0x00008b0000067ab9 */ /* 0x000fe20000000800 */
[----:B---3--:R-:W-:Y:S01]  /*670c0*/  IMAD.WIDE R8, R195, 0x2, R64 ;  /* 0x00000002c3087825 */ /* 0x008fe200078e0240 */
[----:B------:R-:W-:-:S03]  /*670d0*/  PRMT R7, R149, 0x7632, R7 ;  /* 0x0000763295077816 */ /* 0x000fc60000000007 */
[----:B0-----:R-:W-:-:S04]  /*670e0*/  IMAD.WIDE R10, R193, 0x2, R66 ;  /* 0x00000002c10a7825 */ /* 0x001fc800078e0242 */
[--C-:B-1----:R-:W-:Y:S02]  /*670f0*/  IMAD.WIDE R2, R195, 0x2, R66.reuse ;  /* 0x00000002c3027825 */ /* 0x102fe400078e0242 */
[----:B------:R-:W2:Y:S04]  /*67100*/  LDL.LU R195, [R1+0xdd4] ;  /* 0x000dd40001c37983 */ /* 0x000ea80000300800 */
[----:B------:R-:W-:Y:S04]  /*67110*/  @P4 STG.E.U16 desc[UR8][R2.64], R149 ;  /* 0x0000009502004986 */ /* 0x000fe8000c101508 */
[----:B------:R-:W-:Y:S04]  /*67120*/  @P2 STG.E.U16 desc[UR8][R8.64], R7 ;  /* 0x0000000708002986 */ /* 0x000fe8000c101508 */
[----:B------:R0:W-:Y:S04]  /*67130*/  @P6 STG.E.U16 desc[UR8][R10.64], R146 ;  /* 0x000000920a006986 */ /* 0x0001e8000c101508 */
[----:B------:R-:W3:Y:S01]  /*67140*/  LDL.LU R192, [R1+0xdc4] ;  /* 0x000dc40001c07983 */ /* 0x000ee20000300800 */
[----:B0-----:R-:W-:-:S03]  /*67150*/  IMAD.WIDE R10, R190, 0x2, R66 ;  /* 0x00000002be0a7825 */ /* 0x001fc600078e0242 */
[----:B------:R-:W3:Y:S01]  /*67160*/  LDL.LU R190, [R1+0xdb8] ;  /* 0x000db80001be7983 */ /* 0x000ee20000300800 */
[----:B------:R-:W-:Y:S01]  /*67170*/  VIADD R0, R4, 0x1d5 ;  /* 0x000001d504007836 */ /* 0x000fe20000000000 */
[----:B------:R-:W-:-:S04]  /*67180*/  ISETP.LT.AND P3, PT, R6, UR4, !P3 ;  /* 0x0000000406007c0c */ /* 0x000fc8000df61270 */
[----:B------:R-:W-:Y:S01]  /*67190*/  ISETP.GE.AND P5, PT, R0, UR6, PT ;  /* 0x0000000600007c0c */ /* 0x000fe2000bfa6270 */
[----:B------:R-:W-:Y:S01]  /*671a0*/  VIADD R0, R4, 0x1d6 ;  /* 0x000001d604007836 */ /* 0x000fe20000000000 */
[----:B------:R-:W-:Y:S02]  /*671b0*/  ULDC UR6, c[0x0][0x22c] ;  /* 0x00008b0000067ab9 */ /* 0x000fe40000000800 */
[----:B------:R-:W-:Y:S02]  /*671c0*/  ISETP.LT.AND P2, PT, R5, UR4, !P5 ;  /* 0x0000000405007c0c */ /* 0x000fe4000ef41270 */
[----:B------:R-:W-:Y:S01]  /*671d0*/  ISETP.GE.AND P4, PT, R0, UR6, PT ;  /* 0x0000000600007c0c */ /* 0x000fe2000bf86270 */
[----:B------:R-:W-:Y:S01]  /*671e0*/  VIADD R0, R4, 0x1d7 ;  /* 0x000001d704007836 */ /* 0x000fe20000000000 */
[----:B------:R-:W-:Y:S01]  /*671f0*/  PRMT R9, R146, 0x7632, R9 ;  /* 0x0000763292097816 */ /* 0x000fe20000000009 */
[----:B------:R-:W-:Y:S01]  /*67200*/  IMAD.WIDE R12, R193, 0x2, R64 ;  /* 0x00000002c10c7825 */ /* 0x000fe200078e0240 */
[----:B------:R-:W-:Y:S01]  /*67210*/  ULDC UR6, c[0x0][0x22c] ;  /* 0x00008b0000067ab9 */ /* 0x000fe20000000800 */
[----:B------:R-:W-:-:S02]  /*67220*/  ISETP.LT.AND P5, PT, R6, UR4, !P5 ;  /* 0x0000000406007c0c */ /* 0x000fc4000efa1270 */
[----:B----4-:R-:W-:Y:S01]  /*67230*/  IMAD.WIDE R2, R194, 0x2, R66 ;  /* 0x00000002c2027825 */ /* 0x010fe200078e0242 */
[----:B------:R-:W-:Y:S01]  /*67240*/  ISETP.GE.AND P6, PT, R0, UR6, PT ;  /* 0x0000000600007c0c */ /* 0x000fe2000bfc6270 */
[----:B------:R0:W-:Y:S01]  /*67250*/  @P3 STG.E.U16 desc[UR8][R12.64], R9 ;  /* 0x000000090c003986 */ /* 0x0001e2000c101508 */
[----:B------:R-:W-:Y:S02]  /*67260*/  ISETP.LT.AND P3, PT, R5, UR4, !P4 ;  /* 0x0000000405007c0c */ /* 0x000fe4000e761270 */
[----:B------:R-:W-:Y:S01]  /*67270*/  PRMT R7, R147, 0x7632, R7 ;  /* 0x0000763293077816 */ /* 0x000fe20000000007 */
[----:B------:R1:W-:Y:S01]  /*67280*/  @P2 STG.E.U16 desc[UR8][R2.64], R150 ;  /* 0x0000009602002986 */ /* 0x0003e2000c101508 */
[----:B------:R-:W-:Y:S01]  /*67290*/  ISETP.LT.AND P4, PT, R6, UR4, !P4 ;  /* 0x0000000406007c0c */ /* 0x000fe2000e781270 */
[----:B------:R-:W-:Y:S01]  /*672a0*/  VIADD R0, R4, 0x1d8 ;  /* 0x000001d804007836 */ /* 0x000fe20000000000 */
[----:B------:R-:W-:Y:S01]  /*672b0*/  ISETP.LT.AND P2, PT, R5, UR4, !P6 ;  /* 0x0000000405007c0c */ /* 0x000fe2000f741270 */
[----:B------:R-:W-:Y:S01]  /*672c0*/  ULDC UR6, c[0x0][0x22c] ;  /* 0x00008b0000067ab9 */ /* 0x000fe20000000800 */
[----:B------:R-:W-:Y:S01]  /*672d0*/  ISETP.LT.AND P6, PT, R6, UR4, !P6 ;  /* 0x0000000406007c0c */ /* 0x000fe2000f7c1270 */
[----:B0-----:R-:W-:-:S02]  /*672e0*/  IMAD.WIDE R8, R194, 0x2, R64 ;  /* 0x00000002c2087825 */ /* 0x001fc400078e0240 */
[----:B------:R-:W4:Y:S01]  /*672f0*/  LDL.LU R194, [R1+0xda8] ;  /* 0x000da80001c27983 */ /* 0x000f220000300800 */
[----:B-1----:R-:W-:Y:S02]  /*67300*/  PRMT R3, R150, 0x7632, R3 ;  /* 0x0000763296037816 */ /* 0x002fe40000000003 */
[----:B------:R-:W-:-:S03]  /*67310*/  PRMT R13, R151, 0x7632, R13 ;  /* 0x00007632970d7816 */ /* 0x000fc6000000000d */
[----:B------:R2:W-:Y:S04]  /*67320*/  @P5 STG.E.U16 desc[UR8][R8.64], R3 ;  /* 0x0000000308005986 */ /* 0x0005e8000c101508 */
[----:B------:R-:W-:Y:S04]  /*67330*/  @P3 STG.E.U16 desc[UR8][R10.64], R147 ;  /* 0x000000930a003986 */ /* 0x000fe8000c101508 */
[----:B------:R-:W-:Y:S01]  /*67340*/  @P4 STG.E.U16 desc[UR8][R14.64], R7 ;  /* 0x000000070e004986 */ /* 0x000fe2000c101508 */
[----:B--2---:R-:W-:-:S04]  /*67350*/  IMAD.WIDE R2, R195, 0x2, R66 ;  /* 0x00000002c3027825 */ /* 0x004fc800078e0242 */
[----:B------:R-:W-:Y:S02]  /*67360*/  IMAD.WIDE R8, R195, 0x2, R64 ;  /* 0x00000002c3087825 */ /* 0x000fe400078e0240 */
[----:B------:R-:W2:Y:S04]  /*67370*/  LDL.LU R195, [R1+0xd9c] ;  /* 0x000d9c0001c37983 */ /* 0x000ea80000300800 */
[----:B------:R-:W-:Y:S04]  /*67380*/  @P2 STG.E.U16 desc[UR8][R2.64], R151 ;  /* 0x0000009702002986 */ /* 0x000fe8000c101508 */
[----:B------:R3:W-:Y:S04]  /*67390*/  @P6 STG.E.U16 desc[UR8][R8.64], R13 ;  /* 0x0000000d08006986 */ /* 0x0007e8000c101508 */
[----:B------:R-:W2:Y:S01]  /*673a0*/  LDL.LU R193, [R1+0xd8c] ;  /* 0x000d8c0001c17983 */ /* 0x000ea20000300800 */
[----:B---3--:R-:W-:-:S04]  /*673b0*/  IMAD.WIDE R12, R190, 0x2, R66 ;  /* 0x00000002be0c7825 */ /* 0x008fc800078e0242 */
[----:B------:R-:W-:Y:S02]  /*673c0*/  IMAD.WIDE R14, R190, 0x2, R64 ;  /* 0x00000002be0e7825 */ /* 0x000fe400078e0240 */
[----:B------:R-:W3:Y:S01]  /*673d0*/  LDL.LU R190, [R1+0xd84] ;  /* 0x000d840001be7983 */ /* 0x000ee20000300800 */
[----:B------:R-:W-:Y:S01]  /*673e0*/  ISETP.GE.AND P5, PT, R0, UR6, PT ;  /* 0x0000000600007c0c */ /* 0x000fe2000bfa6270 */
[----:B------:R-:W-:Y:S01]  /*673f0*/  VIADD R0, R4, 0x1d9 ;  /* 0x000001d904007836 */ /* 0x000fe20000000000 */
[----:B------:R-:W-:Y:S02]  /*67400*/  ULDC UR6, c[0x0][0x22c] ;  /* 0x00008b0000067ab9 */ /* 0x000fe40000000800 */
[C---:B------:R-:W-:Y:S02]  /*67410*/  ISETP.LT.AND P4, PT, R5.reuse, UR4, !P5 ;  /* 0x0000000405007c0c */ /* 0x040fe4000ef81270 */
[----:B------:R-:W-:Y:S02]  /*67420*/  ISETP.LT.AND P5, PT, R6, UR4, !P5 ;  /* 0x0000000406007c0c */ /* 0x000fe4000efa1270 */
[----:B------:R-:W-:Y:S01]  /*67430*/  ISETP.GE.AND P3, PT, R0, UR6, PT ;  /* 0x0000000600007c0c */ /* 0x000fe2000bf66270 */
[----:B------:R-:W-:Y:S01]  /*67440*/  VIADD R0, R4, 0x1da ;  /* 0x000001da04007836 */ /* 0x000fe20000000000 */
[----:B------:R-:W-:Y:S01]  /*67450*/  ULDC UR6, c[0x0][0x22c] ;  /* 0x00008b0000067ab9 */ /* 0x000fe20000000800 */
[----:B------:R-:W-:Y:S01]  /*67460*/  IMAD.WIDE R10, R192, 0x2, R66 ;  /* 0x00000002c00a7825 */ /* 0x000fe200078e0242 */
[----:B------:R-:W-:-:S02]  /*67470*/  ISETP.LT.AND P6, PT, R5, UR4, !P3 ;  /* 0x0000000405007c0c */ /* 0x000fc4000dfc1270 */
[----:B------:R-:W-:Y:S01]  /*67480*/  ISETP.LT.AND P3, PT, R6, UR4, !P3 ;  /* 0x0000000406007c0c */ /* 0x000fe2000df61270 */
[----:B------:R-:W-:Y:S01]  /*67490*/  IMAD.WIDE R2, R192, 0x2, R64 ;  /* 0x00000002c0027825 */ /* 0x000fe200078e0240 */
[----:B------:R-:W-:Y:S02]  /*674a0*/  PRMT R7, R152, 0x7632, R7 ;  /* 0x0000763298077816 */ /* 0x000fe40000000007 */
[----:B------:R-:W-:Y:S01]  /*674b0*/  ISETP.GE.AND P2, PT, R0, UR6, PT ;  /* 0x0000000600007c0c */ /* 0x000fe2000bf46270 */
[----:B------:R4:W-:Y:S01]  /*674c0*/  @P4 STG.E.U16 desc[UR8][R10.64], R152 ;  /* 0x000000980a004986 */ /* 0x0009e2000c101508 */
[----:B------:R-:W-:Y:S02]  /*674d0*/  PRMT R9, R156, 0x7632, R9 ;  /* 0x000076329c097816 */ /* 0x000fe40000000009 */
[----:B------:R-:W-:Y:S01]  /*674e0*/  ISETP.LT.AND P4, PT, R5, UR4, !P2 ;  /* 0x0000000405007c0c */ /* 0x000fe2000d781270 */
[----:B------:R0:W-:Y:S01]  /*674f0*/  @P5 STG.E.U16 desc[UR8][R2.64], R7 ;  /* 0x0000000702005986 */ /* 0x0001e2000c101508 */
[----:B------:R-:W-:-:S03]  /*67500*/  ISETP.LT.AND P5, PT, R6, UR4, !P2 ;  /* 0x0000000406007c0c */ /* 0x000fc6000d7a1270 */
[----:B------:R-:W-:Y:S01]  /*67510*/  @P6 STG.E.U16 desc[UR8][R12.64], R156 ;  /* 0x0000009c0c006986 */ /* 0x000fe2000c101508 */
[----:B------:R-:W-:-:S03]  /*67520*/  ISETP.LT.AND P6, PT, R5, UR4, !P0 ;  /* 0x0000000405007c0c */ /* 0x000fc6000c7c1270 */
[----:B------:R1:W-:Y:S01]  /*67530*/  @P3 STG.E.U16 desc[UR8][R14.64], R9 ;  /* 0x000000090e003986 */ /* 0x0003e2000c101508 */
[----:B----4-:R-:W-:Y:S01]  /*67540*/  IMAD.WIDE R10, R194, 0x2, R64 ;  /* 0x00000002c20a7825 */ /* 0x010fe200078e0240 */
[----:B0-----:R-:W-:-:S03]  /*67550*/  PRMT R3, R153, 0x7632, R3 ;  /* 0x0000763299037816 */ /* 0x001fc60000000003 */
[--C-:B-1----:R-:W-:Y:S02]  /*67560*/  IMAD.WIDE R8, R194, 0x2, R66.reuse ;  /* 0x00000002c2087825 */ /* 0x102fe400078e0242 */
[----:B------:R-:W4:Y:S04]  /*67570*/  LDL.LU R194, [R1+0xd70] ;  /* 0x000d700001c27983 */ /* 0x000f280000300800 */
[----:B------:R-:W-:Y:S04]  /*67580*/  @P4 STG.E.U16 desc[UR8][R8.64], R153 ;  /* 0x0000009908004986 */ /* 0x000fe8000c101508 */
[----:B------:R2:W-:Y:S02]  /*67590*/  @P5 STG.E.U16 desc[UR8][R10.64], R3 ;  /* 0x000000030a005986 */ /* 0x0005e4000c101508 */
[----:B--2---:R-:W-:-:S04]  /*675a0*/  IMAD.WIDE R2, R195, 0x2, R66 ;  /* 0x00000002c3027825 */ /* 0x004fc800078e0242 */
[----:B------:R-:W-:Y:S02]  /*675b0*/  IMAD.WIDE R12, R195, 0x2, R64 ;  /* 0x00000002c30c7825 */ /* 0x000fe400078e0240 */
[----:B------:R-:W2:Y:S04]  /*675c0*/  LDL.LU R195, [R1+0xd68] ;  /* 0x000d680001c37983 */ /* 0x000ea80000300800 */
[----:B------:R3:W-:Y:S04]  /*675d0*/  @P6 STG.E.U16 desc[UR8][R2.64], R157 ;  /* 0x0000009d02006986 */ /* 0x0007e8000c101508 */
[----:B------:R-:W2:Y:S01]  /*675e0*/  LDL.LU R192, [R1+0xd54] ;  /* 0x000d540001c07983 */ /* 0x000ea20000300800 */
[----:B---3--:R-:W-:-:S04]  /*675f0*/  IMAD.WIDE R2, R190, 0x2, R66 ;  /* 0x00000002be027825 */ /* 0x008fc800078e0242 */
[----:B------:R-:W-:Y:S02]  /*67600*/  IMAD.WIDE R14, R190, 0x2, R64 ;  /* 0x00000002be0e7825 */ /* 0x000fe400078e0240 */
[----:B------:R-:W3:Y:S01]  /*67610*/  LDL.LU R190, [R1+0xd4c] ;  /* 0x000d4c0001be7983 */ /* 0x000ee20000300800 */
[----:B------:R-:W-:Y:S01]  /*67620*/  ISETP.LT.AND P0, PT, R6, UR4, !P0 ;  /* 0x0000000406007c0c */ /* 0x000fe2000c701270 */
[----:B------:R-:W-:Y:S01]  /*67630*/  VIADD R0, R4, 0x1dd ;  /* 0x000001dd04007836 */ /* 0x000fe20000000000 */
[----:B------:R-:W-:Y:S02]  /*67640*/  ISETP.LT.AND P5, PT, R5, UR4, !P1 ;  /* 0x0000000405007c0c */ /* 0x000fe4000cfa1270 */
[----:B------:R-:W-:Y:S02]  /*67650*/  PRMT R7, R157, 0x7632, R7 ;  /* 0x000076329d077816 */ /* 0x000fe40000000007 */
[----:B------:R-:W-:Y:S01]  /*67660*/  ISETP.GE.AND P2, PT, R0, UR5, PT ;  /* 0x0000000500007c0c */ /* 0x000fe2000bf46270 */
[----:B------:R-:W-:Y:S01]  /*67670*/  VIADD R0, R4, 0x1de ;  /* 0x000001de04007836 */ /* 0x000fe20000000000 */
[----:B------:R-:W-:Y:S01]  /*67680*/  ISETP.LT.AND P1, PT, R6, UR4, !P1 ;  /* 0x0000000406007c0c */ /* 0x000fe2000cf21270 */
[----:B------:R-:W-:-:S04]  /*67690*/  IMAD.WIDE R8, R193, 0x2, R66 ;  /* 0x00000002c1087825 */ /* 0x000fc800078e0242 */
[----:B------:R0:W-:Y:S01]  /*676a0*/  @P0 STG.E.U16 desc[UR8][R12.64], R7 ;  /* 0x000000070c000986 */ /* 0x0001e2000c101508 */
[----:B------:R-:W-:Y:S02]  /*676b0*/  ISETP.LT.AND P0, PT, R5, UR4, !P2 ;  /* 0x0000000405007c0c */ /* 0x000fe4000d701270 */
[----:B------:R-:W-:Y:S02]  /*676c0*/  ISETP.LT.AND P2, PT, R6, UR4, !P2 ;  /* 0x0000000406007c0c */ /* 0x000fe4000d741270 */
[----:B------:R-:W-:Y:S01]  /*676d0*/  ISETP.GE.AND P3, PT, R0, UR5, PT ;  /* 0x0000000500007c0c */ /* 0x000fe2000bf66270 */
[----:B------:R-:W-:Y:S01]  /*676e0*/  VIADD R0, R4, 0x1df ;  /* 0x000001df04007836 */ /* 0x000fe20000000000 */
[----:B------:R1:W-:Y:S01]  /*676f0*/  @P5 STG.E.U16 desc[UR8][R8.64], R154 ;  /* 0x0000009a08005986 */ /* 0x0003e2000c101508 */
[----:B------:R-:W-:Y:S01]  /*67700*/  IMAD.WIDE R10, R193, 0x2, R64 ;  /* 0x00000002c10a7825 */ /* 0x000fe200078e0240 */
[----:B------:R-:W-:Y:S02]  /*67710*/  ISETP.LT.AND P5, PT, R5, UR4, !P3 ;  /* 0x0000000405007c0c */ /* 0x000fe4000dfa1270 */
[----:B------:R-:W-:-:S02]  /*67720*/  ISETP.LT.AND P3, PT, R6, UR4, !P3 ;  /* 0x0000000406007c0c */ /* 0x000fc4000df61270 */
[----:B0-----:R-:W-:Y:S02]  /*67730*/  PRMT R13, R158, 0x7632, R13 ;  /* 0x000076329e0d7816 */ /* 0x001fe4000000000d */
[----:B------:R-:W-:Y:S02]  /*67740*/  ISETP.GE.AND P4, PT, R0, UR5, PT ;  /* 0x0000000500007c0c */ /* 0x000fe4000bf86270 */
[----:B-1----:R-:W-:-:S05]  /*67750*/  PRMT R9, R154, 0x7632, R9 ;  /* 0x000076329a097816 */ /* 0x002fca0000000009 */
[----:B------:R4:W-:Y:S04]  /*67760*/  @P1 STG.E.U16 desc[UR8][R10.64], R9 ;  /* 0x000000090a001986 */ /* 0x0009e8000c101508 */
[----:B------:R0:W-:Y:S04]  /*67770*/  @P0 STG.E.U16 desc[UR8][R2.64], R158 ;  /* 0x0000009e02000986 */ /* 0x0001e8000c101508 */
[----:B------:R1:W-:Y:S01]  /*67780*/  @P2 STG.E.U16 desc[UR8][R14.64], R13 ;  /* 0x0000000d0e002986 */ /* 0x0003e2000c101508 */
[----:B------:R-:W-:Y:S01]  /*67790*/  ISETP.LT.AND P2, PT, R5, UR4, !P4 ;  /* 0x0000000405007c0c */ /* 0x000fe2000e741270 */
[----:B----4-:R-:W-:Y:S01]  /*677a0*/  IMAD.WIDE R8, R194, 0x2, R66 ;  /* 0x00000002c2087825 */ /* 0x010fe200078e0242 */
[----:B0-----:R-:W-:-:S03]  /*677b0*/  PRMT R3, R155, 0x7632, R3 ;  /* 0x000076329b037816 */ /* 0x001fc60000000003 */
[----:B-1----:R-:W-:Y:S02]  /*677c0*/  IMAD.WIDE R12, R194, 0x2, R64 ;  /* 0x00000002c20c7825 */ /* 0x002fe400078e0240 */
        /* <DEDUP_REMOVED lines=10> */
[----:B------:R-:W3:Y:S02]  /*67870*/  LDL.LU R190, [R1+0xd14] ;  /* 0x000d140001be7983 */ /* 0x000ee40000300800 */
[----:B------:R-:W-:Y:S01]  /*67880*/  VIADD R0, R4, 0x1e0 ;  /* 0x000001e004007836 */ /* 0x000fe20000000000 */
[----:B------:R-:W-:-:S04]  /*67890*/  ISETP.LT.AND P4, PT, R6, UR4, !P4 ;  /* 0x0000000406007c0c */ /* 0x000fc8000e781270 */
[----:B------:R-:W-:Y:S01]  /*678a0*/  ISETP.GE.AND P6, PT, R0, UR5, PT ;  /* 0x0000000500007c0c */ /* 0x000fe2000bfc6270 */
[----:B------:R-:W-:-:S03]  /*678b0*/  VIADD R0, R4, 0x1e1 ;  /* 0x000001e104007836 */ /* 0x000fc60000000000 */
[----:B------:R-:W-:Y:S02]  /*678c0*/  ISETP.LT.AND P5, PT, R5, UR4, !P6 ;  /* 0x0000000405007c0c */ /* 0x000fe4000f7a1270 */
[----:B------:R-:W-:Y:S02]  /*678d0*/  PRMT R7, R159, 0x7632, R7 ;  /* 0x000076329f077816 */ /* 0x000fe40000000007 */
[----:B------:R-:W-:Y:S01]  /*678e0*/  ISETP.LT.AND P6, PT, R6, UR4, !P6 ;  /* 0x0000000406007c0c */ /* 0x000fe2000f7c1270 */
[----:B------:R-:W-:Y:S01]  /*678f0*/  IMAD.WIDE R8, R192, 0x2, R66 ;  /* 0x00000002c0087825 */ /* 0x000fe200078e0242 */
[----:B------:R-:W-:Y:S01]  /*67900*/  ISETP.GE.AND P1, PT, R0, UR5, PT ;  /* 0x0000000500007c0c */ /* 0x000fe2000bf26270 */
[----:B------:R-:W-:Y:S02]  /*67910*/  @P4 STG.E.U16 desc[UR8][R10.64], R7 ;  /* 0x000000070a004986 */ /* 0x000fe4000c101508 */
[----:B------:R-:W-:Y:S01]  /*67920*/  VIADD R0, R4, 0x1e2 ;  /* 0x000001e204007836 */ /* 0x000fe20000000000 */
[----:B------:R-:W-:Y:S01]  /*67930*/  ISETP.LT.AND P4, PT, R5, UR4, !P1 ;  /* 0x0000000405007c0c */ /* 0x000fe2000cf81270 */
[----:B------:R-:W-:Y:S01]  /*67940*/  IMAD.WIDE R12, R192, 0x2, R64 ;  /* 0x00000002c00c7825 */ /* 0x000fe200078e0240 */
[----:B------:R-:W-:Y:S01]  /*67950*/  ISETP.LT.AND P1, PT, R6, UR4, !P1 ;  /* 0x0000000406007c0c */ /* 0x000fe2000cf21270 */
[----:B------:R0:W-:Y:S01]  /*67960*/  @P5 STG.E.U16 desc[UR8][R8.64], R160 ;  /* 0x000000a008005986 */ /* 0x0001e2000c101508 */
[----:B------:R-:W-:Y:S01]  /*67970*/  ISETP.GE.AND P0, PT, R0, UR5, PT ;  /* 0x0000000500007c0c */ /* 0x000fe2000bf06270 */
[----:B------:R-:W-:-:S03]  /*67980*/  VIADD R0, R4, 0x1e3 ;  /* 0x000001e304007836 */ /* 0x000fc60000000000 */
[----:B------:R-:W-:Y:S02]  /*67990*/  ISETP.LT.AND P5, PT, R5, UR4, !P0 ;  /* 0x0000000405007c0c */ /* 0x000fe4000c7a1270 */
[----:B0-----:R-:W-:Y:S02]  /*679a0*/  PRMT R9, R160, 0x7632, R9 ;  /* 0x00007632a0097816 */ /* 0x001fe40000000009 */
[----:B------:R-:W-:-:S03]  /*679b0*/  PRMT R11, R164, 0x7632, R11 ;  /* 0x00007632a40b7816 */ /* 0x000fc6000000000b */
[----:B------:R4:W-:Y:S01]  /*679c0*/  @P6 STG.E.U16 desc[UR8][R12.64], R9 ;  /* 0x000000090c006986 */ /* 0x0009e2000c101508 */
[----:B------:R-:W-:Y:S02]  /*679d0*/  ISETP.LT.AND P6, PT, R6, UR4, !P0 ;  /* 0x0000000406007c0c */ /* 0x000fe4000c7c1270 */
[----:B------:R-:W-:Y:S01]  /*679e0*/  ISETP.GE.AND P3, PT, R0, UR5, PT ;  /* 0x0000000500007c0c */ /* 0x000fe2000bf66270 */
[----:B------:R0:W-:Y:S03]  /*679f0*/  @P4 STG.E.U16 desc[UR8][R2.64], R164 ;  /* 0x000000a402004986 */ /* 0x0001e6000c101508 */
[----:B------:R-:W-:Y:S01]  /*67a00*/  ISETP.LT.AND P4, PT, R5, UR4, !P3 ;  /* 0x0000000405007c0c */ /* 0x000fe2000df81270 */
[----:B------:R1:W-:Y:S01]  /*67a10*/  @P1 STG.E.U16 desc[UR8][R14.64], R11 ;  /* 0x0000000b0e001986 */ /* 0x0003e2000c101508 */
        /* <DEDUP_REMOVED lines=88> */
[----:B------:R-:W2:Y:S02]  /*67fa0*/  LDL.LU R195, [R1+0xc94] ;  /* 0x000c940001c37983 */ /* 0x000ea40000300800 */
[C---:B------:R-:W-:Y:S02]  /*67fb0*/  IMAD.WIDE R8, R193.reuse, 0x2, R66 ;  /* 0x00000002c1087825 */ /* 0x040fe400078e0242 */
[----:B------:R3:W-:Y:S02]  /*67fc0*/  @P5 STG.E.U16 desc[UR8][R2.64], R173 ;  /* 0x000000ad02005986 */ /* 0x0007e4000c101508 */
[----:B------:R-:W-:Y:S02]  /*67fd0*/  IMAD.WIDE R10, R193, 0x2, R64 ;  /* 0x00000002c10a7825 */ /* 0x000fe400078e0240 */
[----:B------:R-:W2:Y:S02]  /*67fe0*/  LDL.LU R193, [R1+0xc88] ;  /* 0x000c880001c17983 */ /* 0x000ea40000300800 */
        /* <DEDUP_REMOVED lines=9> */
[----:B------:R-:W-:Y:S02]  /*68080*/  ISETP.LT.AND P3, PT, R6, UR4, !P3 ;  /* 0x0000000406007c0c */ /* 0x000fe4000df61270 */
[----:B------:R-:W-:Y:S01]  /*68090*/  ISETP.GE.AND P0, PT, R0, UR5, PT ;  /* 0x0000000500007c0c */ /* 0x000fe2000bf06270 */
[----:B------:R-:W-:Y:S01]  /*680a0*/  VIADD R0, R4, 0x1ee ;  /* 0x000001ee04007836 */ /* 0x000fe20000000000 */
[----:B------:R-:W-:Y:S02]  /*680b0*/  @P2 STG.E.U16 desc[UR8][R12.64], R7 ;  /* 0x000000070c002986 */ /* 0x000fe4000c101508 */
[----:B------:R-:W-:-:S02]  /*680c0*/  ISETP.LT.AND P2, PT, R5, UR4, !P0 ;  /* 0x0000000405007c0c */ /* 0x000fc4000c741270 */
        /* <DEDUP_REMOVED lines=43> */
[----:B------:R-:W-:-:S02]  /*68380*/  VIADD R0, R4, 0x1f3 ;  /* 0x000001f304007836 */ /* 0x000fc40000000000 */
[----:B------:R-:W3:Y:S01]  /*68390*/  LDL.LU R193, [R1+0xc4c] ;  /* 0x000c4c0001c17983 */ /* 0x000ee20000300800 */
[----:B------:R-:W-:Y:S02]  /*683a0*/  ISETP.LT.AND P6, PT, R5, UR4, !P0 ;  /* 0x0000000405007c0c */ /* 0x000fe4000c7c1270 */
[----:B0-----:R-:W-:Y:S02]  /*683b0*/  PRMT R9, R176, 0x7632, R9 ;  /* 0x00007632b0097816 */ /* 0x001fe40000000009 */
[----:B------:R-:W-:-:S03]  /*683c0*/  ISETP.GE.AND P3, PT, R0, UR5, PT ;  /* 0x0000000500007c0c */ /* 0x000fc6000bf66270 */
[----:B------:R4:W-:Y:S01]  /*683d0*/  @P5 STG.E.U16 desc[UR8][R12.64], R9 ;  /* 0x000000090c005986 */ /* 0x0009e2000c101508 */
[----:B------:R-:W-:Y:S02]  /*683e0*/  ISETP.LT.AND P5, PT, R6, UR4, !P0 ;  /* 0x0000000406007c0c */ /* 0x000fe4000c7a1270 */
[----:B------:R-:W-:Y:S01]  /*683f0*/  PRMT R11, R180, 0x7632, R11 ;  /* 0x00007632b40b7816 */ /* 0x000fe2000000000b */
[----:B------:R0:W-:Y:S01]  /*68400*/  @P4 STG.E.U16 desc[UR8][R2.64], R180 ;  /* 0x000000b402004986 */ /* 0x0001e2000c101508 */
[----:B------:R-:W-:Y:S02]  /*68410*/  ISETP.LT.AND P4, PT, R5, UR4, !P3 ;  /* 0x0000000405007c0c */ /* 0x000fe4000df81270 */
[----:B------:R-:W-:Y:S01]  /*68420*/  ISETP.LT.AND P3, PT, R6, UR4, !P3 ;  /* 0x0000000406007c0c */ /* 0x000fe2000df61270 */
[----:B------:R1:W-:Y:S01]  /*68430*/  @P1 STG.E.U16 desc[UR8][R14.64], R11 ;  /* 0x0000000b0e001986 */ /* 0x0003e2000c101508 */
[----:B----4-:R-:W-:Y:S01]  /*68440*/  IMAD.WIDE R8, R194, 0x2, R66 ;  /* 0x00000002c2087825 */ /* 0x010fe200078e0242 */
[----:B0-----:R-:W-:-:S03]  /*68450*/  PRMT R3, R177, 0x7632, R3 ;  /* 0x00007632b1037816 */ /* 0x001fc60000000003 */
[----:B-1----:R-:W-:Y:S01]  /*68460*/  IMAD.WIDE R10, R194, 0x2, R64 ;  /* 0x00000002c20a7825 */ /* 0x002fe200078e0240 */
[----:B------:R0:W-:Y:S04]  /*68470*/  @P6 STG.E.U16 desc[UR8][R8.64], R177 ;  /* 0x000000b108006986 */ /* 0x0001e8000c101508 */
[----:B------:R2:W-:Y:S04]  /*68480*/  @P5 STG.E.U16 desc[UR8][R10.64], R3 ;  /* 0x000000030a005986 */ /* 0x0005e8000c101508 */
[----:B------:R-:W4:Y:S01]  /*68490*/  LDL.LU R194, [R1+0xc3c] ;  /* 0x000c3c0001c27983 */ /* 0x000f220000300800 */
[----:B0-----:R-:W-:Y:S01]  /*684a0*/  PRMT R9, R181, 0x7632, R9 ;  /* 0x00007632b5097816 */ /* 0x001fe20000000009 */
[----:B--2---:R-:W-:-:S04]  /*684b0*/  IMAD.WIDE R2, R195, 0x2, R66 ;  /* 0x00000002c3027825 */ /* 0x004fc800078e0242 */
[----:B------:R-:W-:Y:S01]  /*684c0*/  IMAD.WIDE R12, R195, 0x2, R64 ;  /* 0x00000002c30c7825 */ /* 0x000fe200078e0240 */
[----:B------:R-:W-:Y:S04]  /*684d0*/  @P4 STG.E.U16 desc[UR8][R2.64], R181 ;  /* 0x000000b502004986 */ /* 0x000fe8000c101508 */
[----:B------:R-:W2:Y:S04]  /*684e0*/  LDL.LU R195, [R1+0xc30] ;  /* 0x000c300001c37983 */ /* 0x000ea80000300800 */
[----:B------:R3:W-:Y:S02]  /*684f0*/  @P3 STG.E.U16 desc[UR8][R12.64], R9 ;  /* 0x000000090c003986 */ /* 0x0007e4000c101508 */
[----:B---3--:R-:W-:-:S04]  /*68500*/  IMAD.WIDE R8, R190, 0x2, R66 ;  /* 0x00000002be087825 */ /* 0x008fc800078e0242 */
[----:B------:R-:W-:Y:S02]  /*68510*/  IMAD.WIDE R10, R190, 0x2, R64 ;  /* 0x00000002be0a7825 */ /* 0x000fe400078e0240 */
[----:B------:R-:W3:Y:S02]  /*68520*/  LDL.LU R190, [R1+0xc20] ;  /* 0x000c200001be7983 */ /* 0x000ee40000300800 */
[----:B------:R-:W-:Y:S02]  /*68530*/  VIADD R0, R4, 0x1f4 ;  /* 0x000001f404007836 */ /* 0x000fe40000000000 */
[----:B------:R-:W3:Y:S03]  /*68540*/  LDL.LU R58, [R1+0xc18] ;  /* 0x000c1800013a7983 */ /* 0x000ee60000300800 */
[----:B------:R-:W-:Y:S01]  /*68550*/  ISETP.GE.AND P2, PT, R0, UR5, PT ;  /* 0x0000000500007c0c */ /* 0x000fe2000bf46270 */
[----:B------:R-:W-:-:S03]  /*68560*/  VIADD R0, R4, 0x1f5 ;  /* 0x000001f504007836 */ /* 0x000fc60000000000 */
[C---:B------:R-:W-:Y:S02]  /*68570*/  ISETP.LT.AND P6, PT, R5.reuse, UR4, !P2 ;  /* 0x0000000405007c0c */ /* 0x040fe4000d7c1270 */
[----:B------:R-:W-:Y:S02]  /*68580*/  ISETP.GE.AND P0, PT, R0, UR5, PT ;  /* 0x0000000500007c0c */ /* 0x000fe4000bf06270 */
[----:B------:R-:W-:Y:S01]  /*68590*/  ISETP.LT.AND P2, PT, R6, UR4, !P2 ;  /* 0x0000000406007c0c */ /* 0x000fe2000d741270 */
[C---:B------:R-:W-:Y:S01]  /*685a0*/  VIADD R7, R4.reuse, 0x1f7 ;  /* 0x000001f704077836 */ /* 0x040fe20000000000 */
[----:B------:R-:W-:Y:S01]  /*685b0*/  ISETP.LT.AND P3, PT, R5, UR4, !P0 ;  /* 0x0000000405007c0c */ /* 0x000fe2000c761270 */
[----:B------:R-:W-:Y:S02]  /*685c0*/  VIADD R0, R4, 0x1f6 ;  /* 0x000001f604007836 */ /* 0x000fe40000000000 */
[----:B------:R-:W-:Y:S01]  /*685d0*/  IMAD.WIDE R14, R192, 0x2, R66 ;  /* 0x00000002c00e7825 */ /* 0x000fe200078e0242 */
[----:B------:R-:W-:-:S02]  /*685e0*/  ISETP.GE.AND P5, PT, R7, UR5, PT ;  /* 0x0000000507007c0c */ /* 0x000fc4000bfa6270 */
[----:B------:R-:W-:Y:S01]  /*685f0*/  PRMT R7, R178, 0x7632, R7 ;  /* 0x00007632b2077816 */ /* 0x000fe20000000007 */
[----:B------:R-:W-:Y:S01]  /*68600*/  IMAD.WIDE R2, R192, 0x2, R64 ;  /* 0x00000002c0027825 */ /* 0x000fe200078e0240 */
[----:B------:R-:W-:Y:S01]  /*68610*/  ISETP.GE.AND P1, PT, R0, UR5, PT ;  /* 0x0000000500007c0c */ /* 0x000fe2000bf26270 */
[----:B------:R-:W-:Y:S01]  /*68620*/  @P6 STG.E.U16 desc[UR8][R14.64], R178 ;  /* 0x000000b20e006986 */ /* 0x000fe2000c101508 */
[----:B------:R-:W-:Y:S01]  /*68630*/  ISETP.LT.AND P0, PT, R6, UR4, !P0 ;  /* 0x0000000406007c0c */ /* 0x000fe2000c701270 */
[----:B------:R-:W-:Y:S02]  /*68640*/  IMAD.WIDE R12, R193, 0x2, R66 ;  /* 0x00000002c10c7825 */ /* 0x000fe400078e0242 */
[----:B------:R0:W-:Y:S01]  /*68650*/  @P2 STG.E.U16 desc[UR8][R2.64], R7 ;  /* 0x0000000702002986 */ /* 0x0001e2000c101508 */
[----:B------:R-:W-:-:S03]  /*68660*/  ISETP.LT.AND P6, PT, R5, UR4, !P1 ;  /* 0x0000000405007c0c */ /* 0x000fc6000cfc1270 */
[----:B------:R-:W3:Y:S01]  /*68670*/  LDL.LU R192, [R1+0xc08] ;  /* 0x000c080001c07983 */ /* 0x000ee20000300800 */
[----:B------:R-:W-:-:S03]  /*68680*/  ISETP.LT.AND P1, PT, R6, UR4, !P1 ;  /* 0x0000000406007c0c */ /* 0x000fc6000cf21270 */
[----:B------:R4:W-:Y:S01]  /*68690*/  @P3 STG.E.U16 desc[UR8][R8.64], R182 ;  /* 0x000000b608003986 */ /* 0x0009e2000c101508 */
[----:B------:R-:W-:Y:S01]  /*686a0*/  ISETP.LT.AND P3, PT, R5, UR4, !P5 ;  /* 0x0000000405007c0c */ /* 0x000fe2000ef61270 */
[----:B0-----:R-:W-:Y:S02]  /*686b0*/  IMAD.WIDE R2, R193, 0x2, R64 ;  /* 0x00000002c1027825 */ /* 0x001fe400078e0240 */
[----:B------:R-:W3:Y:S01]  /*686c0*/  LDL.LU R193, [R1+0xc00] ;  /* 0x000c000001c17983 */ /* 0x000ee20000300800 */
[----:B------:R-:W-:Y:S02]  /*686d0*/  ISETP.LT.AND P5, PT, R6, UR4, !P5 ;  /* 0x0000000406007c0c */ /* 0x000fe4000efa1270 */
[----:B------:R-:W-:Y:S02]  /*686e0*/  PRMT R15, R182, 0x7632, R15 ;  /* 0x00007632b60f7816 */ /* 0x000fe4000000000f */
[----:B------:R-:W-:Y:S02]  /*686f0*/  PRMT R7, R179, 0x7632, R7 ;  /* 0x00007632b3077816 */ /* 0x000fe40000000007 */
[----:B------:R-:W-:Y:S01]  /*68700*/  PRMT R14, R183, 0x7632, R14 ;  /* 0x00007632b70e7816 */ /* 0x000fe2000000000e */
[----:B------:R0:W-:Y:S04]  /*68710*/  @P0 STG.E.U16 desc[UR8][R10.64], R15 ;  /* 0x0000000f0a000986 */ /* 0x0001e8000c101508 */
[----:B------:R2:W-:Y:S04]  /*68720*/  @P6 STG.E.U16 desc[UR8][R12.64], R179 ;  /* 0x000000b30c006986 */ /* 0x0005e8000c101508 */
[----:B------:R1:W-:Y:S01]  /*68730*/  @P1 STG.E.U16 desc[UR8][R2.64], R7 ;  /* 0x0000000702001986 */ /* 0x0003e2000c101508 */
[----:B----4-:R-:W-:-:S04]  /*68740*/  IMAD.WIDE R8, R194, 0x2, R66 ;  /* 0x00000002c2087825 */ /* 0x010fc800078e0242 */
[----:B0-----:R-:W-:Y:S01]  /*68750*/  IMAD.WIDE R10, R194, 0x2, R64 ;  /* 0x00000002c20a7825 */ /* 0x001fe200078e0240 */
[----:B------:R3:W-:Y:S04]  /*68760*/  @P3 STG.E.U16 desc[UR8][R8.64], R183 ;  /* 0x000000b708003986 */ /* 0x0007e8000c101508 */
[----:B------:R-:W4:Y:S04]  /*68770*/  LDL.LU R194, [R1+0xadc] ;  /* 0x000adc0001c27983 */ /* 0x000f280000300800 */
[----:B------:R0:W-:Y:S01]  /*68780*/  @P5 STG.E.U16 desc[UR8][R10.64], R14 ;  /* 0x0000000e0a005986 */ /* 0x0001e2000c101508 */
[----:B--2---:R-:W-:-:S04]  /*68790*/  IMAD.WIDE R12, R195, 0x2, R66 ;  /* 0x00000002c30c7825 */ /* 0x004fc800078e0242 */
[----:B-1----:R-:W-:Y:S02]  /*687a0*/  IMAD.WIDE R2, R195, 0x2, R64 ;  /* 0x00000002c3027825 */ /* 0x002fe400078e0240 */
[----:B------:R-:W2:Y:S02]  /*687b0*/  LDL.LU R195, [R1+0xad4] ;  /* 0x000ad40001c37983 */ /* 0x000ea40000300800 */
[----:B---3--:R-:W-:-:S04]  /*687c0*/  IMAD.WIDE R8, R190, 0x2, R66 ;  /* 0x00000002be087825 */ /* 0x008fc800078e0242 */
[----:B0-----:R-:W-:Y:S02]  /*687d0*/  IMAD.WIDE R10, R190, 0x2, R64 ;  /* 0x00000002be0a7825 */ /* 0x001fe400078e0240 */
[----:B------:R-:W3:Y:S02]  /*687e0*/  LDL.LU R190, [R1+0x110c] ;  /* 0x00110c0001be7983 */ /* 0x000ee40000300800 */
[----:B------:R-:W-:-:S05]  /*687f0*/  VIADD R0, R4, 0x1f8 ;  /* 0x000001f804007836 */ /* 0x000fca0000000000 */
[----:B------:R-:W-:Y:S01]  /*68800*/  ISETP.GE.AND P4, PT, R0, UR5, PT ;  /* 0x0000000500007c0c */ /* 0x000fe2000bf86270 */
[----:B------:R-:W-:-:S03]  /*68810*/  VIADD R0, R4, 0x1f9 ;  /* 0x000001f904007836 */ /* 0x000fc60000000000 */
[----:B------:R-:W-:Y:S02]  /*68820*/  ISETP.LT.AND P6, PT, R5, UR4, !P4 ;  /* 0x0000000405007c0c */ /* 0x000fe4000e7c1270 */
[----:B------:R-:W-:Y:S01]  /*68830*/  ISETP.GE.AND P2, PT, R0, UR5, PT ;  /* 0x0000000500007c0c */ /* 0x000fe2000bf46270 */
[----:B------:R-:W-:Y:S01]  /*68840*/  VIADD R0, R4, 0x1fa ;  /* 0x000001fa04007836 */ /* 0x000fe20000000000 */
[----:B------:R-:W-:-:S04]  /*68850*/  ISETP.LT.AND P4, PT, R6, UR4, !P4 ;  /* 0x0000000406007c0c */ /* 0x000fc8000e781270 */
[----:B------:R-:W-:Y:S01]  /*68860*/  ISETP.GE.AND P0, PT, R0, UR5, PT ;  /* 0x0000000500007c0c */ /* 0x000fe2000bf06270 */
[----:B------:R-:W-:Y:S01]  /*68870*/  VIADD R0, R4, 0x1fb ;  /* 0x000001fb04007836 */ /* 0x000fe20000000000 */
[C---:B------:R-:W-:Y:S02]  /*68880*/  ISETP.LT.AND P5, PT, R5.reuse, UR4, !P2 ;  /* 0x0000000405007c0c */ /* 0x040fe4000d7a1270 */
[----:B------:R-:W-:Y:S01]  /*68890*/  ISETP.LT.AND P3, PT, R6, UR4, !P2 ;  /* 0x0000000406007c0c */ /* 0x000fe2000d761270 */
[----:B------:R0:W-:Y:S01]  /*688a0*/  @P6 STG.E.U16 desc[UR8][R12.64], R184 ;  /* 0x000000b80c006986 */ /* 0x0001e2000c101508 */
[----:B------:R-:W-:Y:S01]  /*688b0*/  ISETP.GE.AND P1, PT, R0, UR5, PT ;  /* 0x0000000500007c0c */ /* 0x000fe2000bf26270 */
[----:B------:R-:W-:Y:S01]  /*688c0*/  VIADD R0, R4, 0x1fc ;  /* 0x000001fc04007836 */ /* 0x000fe20000000000 */
[----:B------:R-:W-:Y:S02]  /*688d0*/  ISETP.LT.AND P6, PT, R5, UR4, !P0 ;  /* 0x0000000405007c0c */ /* 0x000fe4000c7c1270 */
[----:B------:R-:W-:-:S02]  /*688e0*/  PRMT R7, R184, 0x7632, R7 ;  /* 0x00007632b8077816 */ /* 0x000fc40000000007 */
[----:B------:R-:W-:Y:S01]  /*688f0*/  ISETP.GE.AND P2, PT, R0, UR5, PT ;  /* 0x0000000500007c0c */ /* 0x000fe2000bf46270 */
[----:B------:R-:W-:Y:S01]  /*68900*/  VIADD R0, R4, 0x1fd ;  /* 0x000001fd04007836 */ /* 0x000fe20000000000 */
[----:B------:R-:W-:Y:S01]  /*68910*/  PRMT R14, R16, 0x7632, R14 ;  /* 0x00007632100e7816 */ /* 0x000fe2000000000e */
[----:B------:R1:W-:Y:S01]  /*68920*/  @P4 STG.E.U16 desc[UR8][R2.64], R7 ;  /* 0x0000000702004986 */ /* 0x0003e2000c101508 */
[----:B0-----:R-:W-:Y:S01]  /*68930*/  IMAD.WIDE R12, R58, 0x2, R66 ;  /* 0x000000023a0c7825 */ /* 0x001fe200078e0242 */
[----:B------:R-:W-:Y:S02]  /*68940*/  ISETP.LT.AND P0, PT, R6, UR4, !P0 ;  /* 0x0000000406007c0c */ /* 0x000fe4000c701270 */
[----:B------:R0:W-:Y:S01]  /*68950*/  @P5 STG.E.U16 desc[UR8][R8.64], R16 ;  /* 0x0000001008005986 */ /* 0x0001e2000c101508 */
[----:B------:R-:W-:Y:S01]  /*68960*/  ISETP.GE.AND P4, PT, R0, UR5, PT ;  /* 0x0000000500007c0c */ /* 0x000fe2000bf86270 */
[----:B------:R-:W-:Y:S01]  /*68970*/  VIADD R0, R4, 0x1fe ;  /* 0x000001fe04007836 */ /* 0x000fe20000000000 */
[----:B------:R-:W-:Y:S01]  /*68980*/  ISETP.LT.AND P5, PT, R5, UR4, !P1 ;  /* 0x0000000405007c0c */ /* 0x000fe2000cfa1270 */
[----:B------:R0:W-:Y:S01]  /*68990*/  @P3 STG.E.U16 desc[UR8][R10.64], R14 ;  /* 0x0000000e0a003986 */ /* 0x0001e2000c101508 */
[----:B------:R-:W-:-:S03]  /*689a0*/  ISETP.LT.AND P3, PT, R6, UR4, !P1 ;  /* 0x0000000406007c0c */ /* 0x000fc6000cf61270 */
[----:B------:R0:W-:Y:S01]  /*689b0*/  @P6 STG.E.U16 desc[UR8][R12.64], R185 ;  /* 0x000000b90c006986 */ /* 0x0001e2000c101508 */
[----:B------:R-:W-:Y:S01]  /*689c0*/  ISETP.LT.AND P6, PT, R5, UR4, !P2 ;  /* 0x0000000405007c0c */ /* 0x000fe2000d7c1270 */
[----:B-1----:R-:W-:Y:S01]  /*689d0*/  IMAD.WIDE R2, R58, 0x2, R64 ;  /* 0x000000023a027825 */ /* 0x002fe200078e0240 */
[----:B------:R-:W-:Y:S02]  /*689e0*/  ISETP.GE.AND P1, PT, R0, UR5, PT ;  /* 0x0000000500007c0c */ /* 0x000fe4000bf26270 */
[----:B------:R-:W-:Y:S01]  /*689f0*/  PRMT R0, R185, 0x7632, R0 ;  /* 0x00007632b9007816 */ /* 0x000fe20000000000 */
[----:B0-----:R-:W-:Y:S01]  /*68a00*/  IMAD.WIDE R8, R192, 0x2, R66 ;  /* 0x00000002c0087825 */ /* 0x001fe200078e0242 */
[----:B------:R-:W-:-:S03]  /*68a10*/  PRMT R7, R17, 0x7632, R7 ;  /* 0x0000763211077816 */ /* 0x000fc60000000007 */
[----:B------:R-:W-:Y:S01]  /*68a20*/  IMAD.WIDE R10, R192, 0x2, R64 ;  /* 0x00000002c00a7825 */ /* 0x000fe200078e0240 */
[----:B------:R0:W-:Y:S03]  /*68a30*/  @P0 STG.E.U16 desc[UR8][R2.64], R0 ;  /* 0x0000000002000986 */ /* 0x0001e6000c101508 */
[----:B------:R-:W-:Y:S01]  /*68a40*/  IMAD.WIDE R12, R193, 0x2, R66 ;  /* 0x00000002c10c7825 */ /* 0x000fe200078e0242 */
[----:B------:R1:W-:Y:S03]  /*68a50*/  @P5 STG.E.U16 desc[UR8][R8.64], R17 ;  /* 0x0000001108005986 */ /* 0x0003e6000c101508 */
[----:B------:R-:W-:Y:S01]  /*68a60*/  VIADD R4, R4, 0x1ff ;  /* 0x000001ff04047836 */ /* 0x000fe20000000000 */
[----:B------:R2:W-:Y:S01]  /*68a70*/  @P3 STG.E.U16 desc[UR8][R10.64], R7 ;  /* 0x000000070a003986 */ /* 0x0005e2000c101508 */
[----:B------:R-:W-:-:S03]  /*68a80*/  ISETP.LT.AND P2, PT, R6, UR4, !P2 ;  /* 0x0000000406007c0c */ /* 0x000fc6000d741270 */
[----:B------:R2:W-:Y:S01]  /*68a90*/  @P6 STG.E.U16 desc[UR8][R12.64], R186 ;  /* 0x000000ba0c006986 */ /* 0x0005e2000c101508 */
[----:B------:R-:W-:Y:S02]  /*68aa0*/  ISETP.GE.AND P0, PT, R4, UR5, PT ;  /* 0x0000000504007c0c */ /* 0x000fe4000bf06270 */
[C---:B------:R-:W-:Y:S02]  /*68ab0*/  ISETP.LT.AND P6, PT, R5.reuse, UR4, !P4 ;  /* 0x0000000405007c0c */ /* 0x040fe4000e7c1270 */
[C---:B------:R-:W-:Y:S02]  /*68ac0*/  ISETP.LT.AND P4, PT, R6.reuse, UR4, !P4 ;  /* 0x0000000406007c0c */ /* 0x040fe4000e781270 */
[C---:B------:R-:W-:Y:S02]  /*68ad0*/  ISETP.LT.AND P5, PT, R5.reuse, UR4, !P1 ;  /* 0x0000000405007c0c */ /* 0x040fe4000cfa1270 */
[----:B------:R-:W-:Y:S02]  /*68ae0*/  ISETP.LT.AND P1, PT, R6, UR4, !P1 ;  /* 0x0000000406007c0c */ /* 0x000fe4000cf21270 */
[----:B------:R-:W-:-:S02]  /*68af0*/  ISETP.LT.AND P3, PT, R5, UR4, !P0 ;  /* 0x0000000405007c0c */ /* 0x000fc4000c761270 */
[----:B------:R-:W-:Y:S01]  /*68b00*/  ISETP.LT.AND P0, PT, R6, UR4, !P0 ;  /* 0x0000000406007c0c */ /* 0x000fe2000c701270 */
[----:B------:R-:W-:Y:S01]  /*68b10*/  IMAD.WIDE R4, R193, 0x2, R64 ;  /* 0x00000002c1047825 */ /* 0x000fe200078e0240 */
[----:B------:R-:W-:Y:S02]  /*68b20*/  PRMT R14, R186, 0x7632, R14 ;  /* 0x00007632ba0e7816 */ /* 0x000fe4000000000e */
[----:B0-----:R-:W-:Y:S01]  /*68b30*/  PRMT R0, R18, 0x7632, R0 ;  /* 0x0000763212007816 */ /* 0x001fe20000000000 */
[----:B----4-:R-:W-:Y:S01]  /*68b40*/  IMAD.WIDE R2, R194, 0x2, R66 ;  /* 0x00000002c2027825 */ /* 0x010fe200078e0242 */
[----:B------:R-:W-:-:S03]  /*68b50*/  PRMT R6, R187, 0x7632, R6 ;  /* 0x00007632bb067816 */ /* 0x000fc60000000006 */
[----:B-1----:R-:W-:Y:S01]  /*68b60*/  IMAD.WIDE R8, R194, 0x2, R64 ;  /* 0x00000002c2087825 */ /* 0x002fe200078e0240 */
[----:B------:R0:W-:Y:S04]  /*68b70*/  @P2 STG.E.U16 desc[UR8][R4.64], R14 ;  /* 0x0000000e04002986 */ /* 0x0001e8000c101508 */
[----:B------:R0:W-:Y:S04]  /*68b80*/  @P6 STG.E.U16 desc[UR8][R2.64], R18 ;  /* 0x0000001202006986 */ /* 0x0001e8000c101508 */
[----:B------:R0:W-:Y:S01]  /*68b90*/  @P4 STG.E.U16 desc[UR8][R8.64], R0 ;  /* 0x0000000008004986 */ /* 0x0001e2000c101508 */
[----:B--2---:R-:W-:-:S04]  /*68ba0*/  IMAD.WIDE R10, R195, 0x2, R66 ;  /* 0x00000002c30a7825 */ /* 0x004fc800078e0242 */
[----:B------:R-:W-:Y:S01]  /*68bb0*/  IMAD.WIDE R12, R195, 0x2, R64 ;  /* 0x00000002c30c7825 */ /* 0x000fe200078e0240 */
[----:B------:R0:W-:Y:S04]  /*68bc0*/  @P5 STG.E.U16 desc[UR8][R10.64], R187 ;  /* 0x000000bb0a005986 */ /* 0x0001e8000c101508 */
[----:B------:R0:W-:Y:S01]  /*68bd0*/  @P1 STG.E.U16 desc[UR8][R12.64], R6 ;  /* 0x000000060c001986 */ /* 0x0001e2000c101508 */
[----:B---3--:R-:W-:-:S05]  /*68be0*/  IMAD.WIDE R66, R190, 0x2, R66 ;  /* 0x00000002be427825 */ /* 0x008fca00078e0242 */
[----:B------:R0:W-:Y:S01]  /*68bf0*/  @P3 STG.E.U16 desc[UR8][R66.64], R19 ;  /* 0x0000001342003986 */ /* 0x0001e2000c101508 */
[----:B------:R-:W-:Y:S01]  /*68c00*/  IMAD.WIDE R64, R190, 0x2, R64 ;  /* 0x00000002be407825 */ /* 0x000fe200078e0240 */
[----:B------:R-:W-:Y:S06]  /*68c10*/  @!P0 EXIT ;  /* 0x000000000000894d */ /* 0x000fec0003800000 */
[----:B------:R-:W-:-:S05]  /*68c20*/  PRMT R32, R19, 0x7632, R32 ;  /* 0x0000763213207816 */ /* 0x000fca0000000020 */
[----:B------:R-:W-:Y:S01]  /*68c30*/  STG.E.U16 desc[UR8][R64.64], R32 ;  /* 0x0000002040007986 */ /* 0x000fe2000c101508 */
[----:B------:R-:W-:Y:S05]  /*68c40*/  EXIT ;  /* 0x000000000000794d */ /* 0x000fea0003800000 */
.L_x_2:
[----:B------:R-:W-:-:S00]  /*68c50*/  BRA `(.L_x_2) ;  /* 0xfffffffc00fc7947 */ /* 0x000fc0000383ffff */
[----:B------:R-:W-:-:S00]  /*68c60*/  NOP ;  /* 0x0000000000007918 */ /* 0x000fc00000000000 */
        /* <DEDUP_REMOVED lines=9> */
.L_x_3:


//--------------------- .nv.shared.matmul_kernel  --------------------------
	.section	.nv.shared.matmul_kernel,"aw",@nobits
	.sectionflags	@""
	.align	16
	.zero		1024


//--------------------- .nv.shared.reserved.0     --------------------------
	.section	.nv.shared.reserved.0,"aw",@nobits
	.weak		__nv_reservedSMEM_offset_0_alias
	.size		__nv_reservedSMEM_offset_0_alias, 0, 0
	.other		__nv_reservedSMEM_offset_0_alias,@"STO_CUDA_RESERVED_SHARED STV_DEFAULT"
__nv_reservedSMEM_offset_0_alias:
	.zero		0


//--------------------- .nv.constant0.matmul_kernel --------------------------
	.section	.nv.constant0.matmul_kernel,"a",@progbits
	.sectionflags	@""
	.align	4
.nv.constant0.matmul_kernel:
	.zero		608


//--------------------- SYMBOLS --------------------------

	.type		.nv.reservedSmem.offset0,@object
	.size		.nv.reservedSmem.offset0,0x4
